// auto-generated by cutlass_sweep.gemm — config: {"arch": "sm_90", "cluster_m": 1, "cluster_n": 1, "dtype": "e4m3", "dtype_b": "e4m3", "layout": "nt", "stages": 0, "tile_k": 64, "tile_m": 512, "tile_n": 256}
#include "cutlass/cutlass.h"
#include "cutlass/gemm/collective/collective_builder.hpp"
#include "cutlass/gemm/device/gemm_universal_adapter.h"
#include "cutlass/gemm/kernel/gemm_universal.hpp"
#include "cutlass/epilogue/collective/collective_builder.hpp"

using ElemA = cutlass::float_e4m3_t;
using ElemB = cutlass::float_e4m3_t;
using ElemCD = cutlass::float_e4m3_t;
using Acc  = float;
using TileShape    = cute::Shape<cute::_512, cute::_256, cute::_64>;
using ClusterShape = cute::Shape<cute::_1, cute::_1, cute::_1>;

using CollectiveEpilogue = typename cutlass::epilogue::collective::CollectiveBuilder<
    cutlass::arch::Sm90, cutlass::arch::OpClassTensorOp,
    TileShape, ClusterShape,
    cutlass::epilogue::collective::EpilogueTileAuto,
    Acc, Acc,
    ElemCD, cutlass::layout::RowMajor, 128 / cutlass::sizeof_bits<ElemCD>::value,
    ElemCD, cutlass::layout::RowMajor, 128 / cutlass::sizeof_bits<ElemCD>::value,
    cutlass::epilogue::collective::EpilogueScheduleAuto
  >::CollectiveOp;

using CollectiveMainloop = typename cutlass::gemm::collective::CollectiveBuilder<
    cutlass::arch::Sm90, cutlass::arch::OpClassTensorOp,
    ElemA, cutlass::layout::RowMajor, 128 / cutlass::sizeof_bits<ElemA>::value,
    ElemB, cutlass::layout::ColumnMajor, 128 / cutlass::sizeof_bits<ElemB>::value,
    Acc,
    TileShape, ClusterShape,
    cutlass::gemm::collective::StageCountAutoCarveout<static_cast<int>(sizeof(typename CollectiveEpilogue::SharedStorage))>,
    cutlass::gemm::collective::KernelScheduleAuto
  >::CollectiveOp;

using GemmKernel = cutlass::gemm::kernel::GemmUniversal<
    cute::Shape<int,int,int,int>,
    CollectiveMainloop,
    CollectiveEpilogue
>;
using Gemm = cutlass::gemm::device::GemmUniversalAdapter<GemmKernel>;

// Force the device kernel symbol into the cubin without needing a host main.
auto* _anchor = &cutlass::device_kernel<GemmKernel>;


// ===== COMPILED SASS (sm_90a) =====

	.target	sm_90a

	.elftype	@"ET_EXEC"


//--------------------- .note.nv.tkinfo           --------------------------
	.section	.note.nv.tkinfo,"",@"SHT_NOTE"
	.sectionflags	@"SHF_NOTE_NV_TKINFO"
	.tkinfo
        /*0018*/ 	.word	0x00000002
        /*0030*/ 	.string	""
        /*0030*/ 	.string	"ptxas"
        /*0030*/ 	.string	"Cuda compilation tools, release 13.0, V13.0.88"
        /*0030*/ 	.string	"Build cuda_13.0.r13.0/compiler.36424714_0"
        /*0030*/ 	.string	"-arch sm_90a -m 64 "



//--------------------- .note.nv.cuinfo           --------------------------
	.section	.note.nv.cuinfo,"",@"SHT_NOTE"
	.sectionflags	@"SHF_NOTE_NV_CUINFO"
        /*0018*/ 	.short	0x0002
        /*001a*/ 	.short	0x005a
        /*001c*/ 	.short	0x0082
	.zero		2


//--------------------- .nv.info                  --------------------------
	.section	.nv.info,"",@"SHT_CUDA_INFO"
	.align	4


	//----- nvinfo : EIATTR_REGCOUNT
	.align		4
        /*0000*/ 	.byte	0x04, 0x2f
        /*0002*/ 	.short	(.L_12 - .L_11)
	.align		4
.L_11:
        /*0004*/ 	.word	index@(_ZN7cutlass13device_kernelINS_4gemm6kernel13GemmUniversalIN4cute5tupleIJiiiiEEENS1_10collective13CollectiveMmaINS1_37MainloopSm90TmaGmmaWarpSpecializedFP8ILi4ENS5_IJNS4_1CILi1EEESB_SB_EEENS1_35KernelTmaWarpSpecializedCooperativeEEENS5_IJNSA_ILi512EEENSA_ILi256EEENSA_ILi64EEEEEENS_12float_e4m3_tENS5_IJlSB_lEEESJ_SK_NS4_8TiledMMAINS4_8MMA_AtomIJNS4_4SM904GMMA31MMA_64x256x32_F32E4M3E4M3_SS_TNILNSO_7ScaleInE1ELSQ_1EEEEEENS4_6LayoutINS5_IJNSA_ILi2EEESB_SB_EEENS5_IJSB_NSA_ILi0EEESW_EEEEENS5_IJNS4_10UnderscoreESZ_SZ_EEEEENS4_13SM90_TMA_LOADENS4_14ComposedLayoutINS4_7SwizzleILi2ELi4ELi3EEENS4_18smem_ptr_flag_bitsILi8EEENST_INS5_IJNSA_ILi8EEESH_EEENS5_IJSH_SB_EEEEEEEvNS4_8identityES12_S1C_vS1D_EENS_8epilogue10collective6detail29Sm90TmaWarpSpecializedAdapterINS1G_15DefaultEpilogueISJ_SK_SK_NS1F_6thread17LinearCombinationISJ_Li1EffLNS1K_9ScaleType4KindE0ELNS_15FloatRoundStyleE2ESJ_EENS1_15EpilogueDefaultEEEEEvvEEEEvNT_6ParamsE)
        /*0008*/ 	.word	0x000000a8


	//----- nvinfo : EIATTR_FRAME_SIZE
	.align		4
.L_12:
        /*000c*/ 	.byte	0x04, 0x11
        /*000e*/ 	.short	(.L_14 - .L_13)
	.align		4
.L_13:
        /*0010*/ 	.word	index@(_ZN7cutlass13device_kernelINS_4gemm6kernel13GemmUniversalIN4cute5tupleIJiiiiEEENS1_10collective13CollectiveMmaINS1_37MainloopSm90TmaGmmaWarpSpecializedFP8ILi4ENS5_IJNS4_1CILi1EEESB_SB_EEENS1_35KernelTmaWarpSpecializedCooperativeEEENS5_IJNSA_ILi512EEENSA_ILi256EEENSA_ILi64EEEEEENS_12float_e4m3_tENS5_IJlSB_lEEESJ_SK_NS4_8TiledMMAINS4_8MMA_AtomIJNS4_4SM904GMMA31MMA_64x256x32_F32E4M3E4M3_SS_TNILNSO_7ScaleInE1ELSQ_1EEEEEENS4_6LayoutINS5_IJNSA_ILi2EEESB_SB_EEENS5_IJSB_NSA_ILi0EEESW_EEEEENS5_IJNS4_10UnderscoreESZ_SZ_EEEEENS4_13SM90_TMA_LOADENS4_14ComposedLayoutINS4_7SwizzleILi2ELi4ELi3EEENS4_18smem_ptr_flag_bitsILi8EEENST_INS5_IJNSA_ILi8EEESH_EEENS5_IJSH_SB_EEEEEEEvNS4_8identityES12_S1C_vS1D_EENS_8epilogue10collective6detail29Sm90TmaWarpSpecializedAdapterINS1G_15DefaultEpilogueISJ_SK_SK_NS1F_6thread17LinearCombinationISJ_Li1EffLNS1K_9ScaleType4KindE0ELNS_15FloatRoundStyleE2ESJ_EENS1_15EpilogueDefaultEEEEEvvEEEEvNT_6ParamsE)
        /*0014*/ 	.word	0x000016c8


	//----- nvinfo : EIATTR_MIN_STACK_SIZE
	.align		4
.L_14:
        /*0018*/ 	.byte	0x04, 0x12
        /*001a*/ 	.short	(.L_16 - .L_15)
	.align		4
.L_15:
        /*001c*/ 	.word	index@(_ZN7cutlass13device_kernelINS_4gemm6kernel13GemmUniversalIN4cute5tupleIJiiiiEEENS1_10collective13CollectiveMmaINS1_37MainloopSm90TmaGmmaWarpSpecializedFP8ILi4ENS5_IJNS4_1CILi1EEESB_SB_EEENS1_35KernelTmaWarpSpecializedCooperativeEEENS5_IJNSA_ILi512EEENSA_ILi256EEENSA_ILi64EEEEEENS_12float_e4m3_tENS5_IJlSB_lEEESJ_SK_NS4_8TiledMMAINS4_8MMA_AtomIJNS4_4SM904GMMA31MMA_64x256x32_F32E4M3E4M3_SS_TNILNSO_7ScaleInE1ELSQ_1EEEEEENS4_6LayoutINS5_IJNSA_ILi2EEESB_SB_EEENS5_IJSB_NSA_ILi0EEESW_EEEEENS5_IJNS4_10UnderscoreESZ_SZ_EEEEENS4_13SM90_TMA_LOADENS4_14ComposedLayoutINS4_7SwizzleILi2ELi4ELi3EEENS4_18smem_ptr_flag_bitsILi8EEENST_INS5_IJNSA_ILi8EEESH_EEENS5_IJSH_SB_EEEEEEEvNS4_8identityES12_S1C_vS1D_EENS_8epilogue10collective6detail29Sm90TmaWarpSpecializedAdapterINS1G_15DefaultEpilogueISJ_SK_SK_NS1F_6thread17LinearCombinationISJ_Li1EffLNS1K_9ScaleType4KindE0ELNS_15FloatRoundStyleE2ESJ_EENS1_15EpilogueDefaultEEEEEvvEEEEvNT_6ParamsE)
        /*0020*/ 	.word	0x000016c8
.L_16:


//--------------------- .nv.compat                --------------------------
	.section	.nv.compat,"",@"SHT_CUDA_COMPAT_INFO"
	.align	4
        /*0000*/ 	.byte	0x02, 0x09, 0x01, 0x00, 0x02, 0x02, 0x04, 0x00, 0x02, 0x05, 0x05, 0x00, 0x03, 0x07, 0x01, 0x01
        /*0010*/ 	.byte	0x02, 0x03, 0x01, 0x00, 0x02, 0x06, 0x01, 0x00, 0x04, 0x0b, 0x08, 0x00, 0x00, 0x00, 0x00, 0x00
        /*0020*/ 	.byte	0x00, 0x00, 0x00, 0x00


//--------------------- .nv.info._ZN7cutlass13device_kernelINS_4gemm6kernel13GemmUniversalIN4cute5tupleIJiiiiEEENS1_10collective13CollectiveMmaINS1_37MainloopSm90TmaGmmaWarpSpecializedFP8ILi4ENS5_IJNS4_1CILi1EEESB_SB_EEENS1_35KernelTmaWarpSpecializedCooperativeEEENS5_IJNSA_ILi512EEENSA_ILi256EEENSA_ILi64EEEEEENS_12float_e4m3_tENS5_IJlSB_lEEESJ_SK_NS4_8TiledMMAINS4_8MMA_AtomIJNS4_4SM904GMMA31MMA_64x256x32_F32E4M3E4M3_SS_TNILNSO_7ScaleInE1ELSQ_1EEEEEENS4_6LayoutINS5_IJNSA_ILi2EEESB_SB_EEENS5_IJSB_NSA_ILi0EEESW_EEEEENS5_IJNS4_10UnderscoreESZ_SZ_EEEEENS4_13SM90_TMA_LOADENS4_14ComposedLayoutINS4_7SwizzleILi2ELi4ELi3EEENS4_18smem_ptr_flag_bitsILi8EEENST_INS5_IJNSA_ILi8EEESH_EEENS5_IJSH_SB_EEEEEEEvNS4_8identityES12_S1C_vS1D_EENS_8epilogue10collective6detail29Sm90TmaWarpSpecializedAdapterINS1G_15DefaultEpilogueISJ_SK_SK_NS1F_6thread17LinearCombinationISJ_Li1EffLNS1K_9ScaleType4KindE0ELNS_15FloatRoundStyleE2ESJ_EENS1_15EpilogueDefaultEEEEEvvEEEEvNT_6ParamsE --------------------------
	.section	.nv.info._ZN7cutlass13device_kernelINS_4gemm6kernel13GemmUniversalIN4cute5tupleIJiiiiEEENS1_10collective13CollectiveMmaINS1_37MainloopSm90TmaGmmaWarpSpecializedFP8ILi4ENS5_IJNS4_1CILi1EEESB_SB_EEENS1_35KernelTmaWarpSpecializedCooperativeEEENS5_IJNSA_ILi512EEENSA_ILi256EEENSA_ILi64EEEEEENS_12float_e4m3_tENS5_IJlSB_lEEESJ_SK_NS4_8TiledMMAINS4_8MMA_AtomIJNS4_4SM904GMMA31MMA_64x256x32_F32E4M3E4M3_SS_TNILNSO_7ScaleInE1ELSQ_1EEEEEENS4_6LayoutINS5_IJNSA_ILi2EEESB_SB_EEENS5_IJSB_NSA_ILi0EEESW_EEEEENS5_IJNS4_10UnderscoreESZ_SZ_EEEEENS4_13SM90_TMA_LOADENS4_14ComposedLayoutINS4_7SwizzleILi2ELi4ELi3EEENS4_18smem_ptr_flag_bitsILi8EEENST_INS5_IJNSA_ILi8EEESH_EEENS5_IJSH_SB_EEEEEEEvNS4_8identityES12_S1C_vS1D_EENS_8epilogue10collective6detail29Sm90TmaWarpSpecializedAdapterINS1G_15DefaultEpilogueISJ_SK_SK_NS1F_6thread17LinearCombinationISJ_Li1EffLNS1K_9ScaleType4KindE0ELNS_15FloatRoundStyleE2ESJ_EENS1_15EpilogueDefaultEEEEEvvEEEEvNT_6ParamsE,"",@"SHT_CUDA_INFO"
	.sectionflags	@""
	.align	4


	//----- nvinfo : EIATTR_CUDA_API_VERSION
	.align		4
        /*0000*/ 	.byte	0x04, 0x37
        /*0002*/ 	.short	(.L_18 - .L_17)
.L_17:
        /*0004*/ 	.word	0x00000082


	//----- nvinfo : EIATTR_KPARAM_INFO
	.align		4
.L_18:
        /*0008*/ 	.byte	0x04, 0x17
        /*000a*/ 	.short	(.L_20 - .L_19)
.L_19:
        /*000c*/ 	.word	0x00000000
        /*0010*/ 	.short	0x0000
        /*0012*/ 	.short	0x0070
        /*0014*/ 	.byte	0x00, 0xf0, 0x01, 0x10


	//----- nvinfo : EIATTR_SPARSE_MMA_MASK
	.align		4
.L_20:
        /*0018*/ 	.byte	0x03, 0x50
        /*001a*/ 	.short	0x0000


	//----- nvinfo : EIATTR_MAXREG_COUNT
	.align		4
        /*001c*/ 	.byte	0x03, 0x1b
        /*001e*/ 	.short	0x00a8


	//----- nvinfo : EIATTR_NUM_BARRIERS
	.align		4
        /*0020*/ 	.byte	0x02, 0x4c
        /*0022*/ 	.byte	0x01
	.zero		1


	//----- nvinfo : EIATTR_ANNOTATIONS
	.align		4
        /*0024*/ 	.byte	0x04, 0x55
        /*0026*/ 	.short	(.L_22 - .L_21)


	//   ....[0]....
.L_21:
        /*0028*/ 	.word	0x00000001
        /*002c*/ 	.byte	0xb0, 0x05, 0x00, 0x00, 0x01, 0x00, 0x00, 0x00, 0xd0, 0x05, 0x00, 0x00, 0x01, 0x00, 0x00, 0x00
        /*003c*/ 	.byte	0xc0, 0x06, 0x00, 0x00, 0x01, 0x00, 0x00, 0x00, 0xf0, 0x06, 0x00, 0x00, 0x01, 0x00, 0x00, 0x00
        /*004c*/ 	.byte	0xa0, 0x0c, 0x00, 0x00, 0x01, 0x00, 0x00, 0x00, 0xb0, 0x0c, 0x00, 0x00, 0x01, 0x00, 0x00, 0x00
        /*005c*/ 	.byte	0xc0, 0x10, 0x00, 0x00, 0x01, 0x00, 0x00, 0x00, 0x00, 0x11, 0x00, 0x00, 0x01, 0x00, 0x00, 0x00
        /*006c*/ 	.byte	0x40, 0x11, 0x00, 0x00, 0x01, 0x00, 0x00, 0x00, 0x80, 0x11, 0x00, 0x00, 0x01, 0x00, 0x00, 0x00
        /*007c*/ 	.byte	0xc0, 0x11, 0x00, 0x00, 0x01, 0x00, 0x00, 0x00, 0x00, 0x12, 0x00, 0x00, 0x01, 0x00, 0x00, 0x00
        /*008c*/ 	.byte	0x40, 0x12, 0x00, 0x00


	//----- nvinfo : EIATTR_MERCURY_ISA_VERSION
	.align		4
.L_22:
        /*0090*/ 	.byte	0x03, 0x5f
        /*0092*/ 	.short	0x0101


	//----- nvinfo : EIATTR_INT_WARP_WIDE_INSTR_OFFSETS
	.align		4
        /*0094*/ 	.byte	0x04, 0x31
        /*0096*/ 	.short	(.L_24 - .L_23)


	//   ....[0]....
.L_23:
        /*0098*/ 	.word	0x00000490


	//   ....[1]....
        /*009c*/ 	.word	0x000004b0


	//   ....[2]....
        /*00a0*/ 	.word	0x000005c0


	//----- nvinfo : EIATTR_COOP_GROUP_MASK_REGIDS
	.align		4
.L_24:
        /*00a4*/ 	.byte	0x04, 0x29
        /*00a6*/ 	.short	(.L_26 - .L_25)


	//   ....[0]....
.L_25:
        /*00a8*/ 	.word	0xffffffff


	//   ....[1]....
        /*00ac*/ 	.word	0xffffffff


	//   ....[2]....
        /*00b0*/ 	.word	0xffffffff


	//   ....[3]....
        /*00b4*/ 	.word	0xffffffff


	//   ....[4]....
        /*00b8*/ 	.word	0xffffffff


	//----- nvinfo : EIATTR_COOP_GROUP_INSTR_OFFSETS
	.align		4
.L_26:
        /*00bc*/ 	.byte	0x04, 0x28
        /*00be*/ 	.short	(.L_28 - .L_27)


	//   ....[0]....
.L_27:
        /*00c0*/ 	.word	0x00000070


	//   ....[1]....
        /*00c4*/ 	.word	0x00000080


	//   ....[2]....
        /*00c8*/ 	.word	0x000001a0


	//   ....[3]....
        /*00cc*/ 	.word	0x000003c0


	//   ....[4]....
        /*00d0*/ 	.word	0x00004750


	//----- nvinfo : EIATTR_REG_RECONFIG
	.align		4
.L_28:
        /*00d4*/ 	.byte	0x01, 0x54
	.zero		2


	//----- nvinfo : EIATTR_MBARRIER_INSTR_OFFSETS
	.align		4
        /*00d8*/ 	.byte	0x04, 0x39
        /*00da*/ 	.short	(.L_30 - .L_29)


	//   ....[0]....
.L_29:
        /*00dc*/ 	.word	0x00000320
        /*00e0*/ 	.word	0x000000ff
        /*00e4*/ 	.word	0x00000000
        /*00e8*/ 	.short	0x0100
        /*00ea*/ 	.byte	0x0a
	.zero		1


	//   ....[1]....
        /*00ec*/ 	.word	0x00000330
        /*00f0*/ 	.word	0x000000ff
        /*00f4*/ 	.word	0x00000020
        /*00f8*/ 	.short	0x0100
        /*00fa*/ 	.byte	0x0a
	.zero		1


	//   ....[2]....
        /*00fc*/ 	.word	0x00000340
        /*0100*/ 	.word	0x000000ff
        /*0104*/ 	.word	0x00000008
        /*0108*/ 	.short	0x0100
        /*010a*/ 	.byte	0x0a
	.zero		1


	//   ....[3]....
        /*010c*/ 	.word	0x00000350
        /*0110*/ 	.word	0x000000ff
        /*0114*/ 	.word	0x00000028
        /*0118*/ 	.short	0x0100
        /*011a*/ 	.byte	0x0a
	.zero		1


	//   ....[4]....
        /*011c*/ 	.word	0x00000360
        /*0120*/ 	.word	0x000000ff
        /*0124*/ 	.word	0x00000010
        /*0128*/ 	.short	0x0100
        /*012a*/ 	.byte	0x0a
	.zero		1


	//   ....[5]....
        /*012c*/ 	.word	0x00000370
        /*0130*/ 	.word	0x000000ff
        /*0134*/ 	.word	0x00000030
        /*0138*/ 	.short	0x0100
        /*013a*/ 	.byte	0x0a
	.zero		1


	//   ....[6]....
        /*013c*/ 	.word	0x00000380
        /*0140*/ 	.word	0x000000ff
        /*0144*/ 	.word	0x00000018
        /*0148*/ 	.short	0x0100
        /*014a*/ 	.byte	0x0a
	.zero		1


	//   ....[7]....
        /*014c*/ 	.word	0x00000390
        /*0150*/ 	.word	0x000000ff
        /*0154*/ 	.word	0x00000038
        /*0158*/ 	.short	0x0100
        /*015a*/ 	.byte	0x0a
	.zero		1


	//   ....[8]....
        /*015c*/ 	.word	0x000005f0
        /*0160*/ 	.word	0x000000ff
        /*0164*/ 	.word	0x00000050
        /*0168*/ 	.short	0x0100
        /*016a*/ 	.byte	0x08
	.zero		1


	//   ....[9]....
        /*016c*/ 	.word	0x00000600
        /*0170*/ 	.word	0x000000ff
        /*0174*/ 	.word	0x00000058
        /*0178*/ 	.short	0x0100
        /*017a*/ 	.byte	0x08
	.zero		1


	//   ....[10]....
        /*017c*/ 	.word	0x00004b60
        /*0180*/ 	.word	0x000000ff
        /*0184*/ 	.word	0x00000000
        /*0188*/ 	.short	0x010a
        /*018a*/ 	.byte	0x14
	.zero		1


	//   ....[11]....
        /*018c*/ 	.word	0x00004bc0
        /*0190*/ 	.word	0x000000ff
        /*0194*/ 	.word	0x00000000
        /*0198*/ 	.short	0x010a
        /*019a*/ 	.byte	0x14
	.zero		1


	//   ....[12]....
        /*019c*/ 	.word	0x00010280
        /*01a0*/ 	.word	0x000000ff
        /*01a4*/ 	.word	0x00000000
        /*01a8*/ 	.short	0x010a
        /*01aa*/ 	.byte	0x16
	.zero		1


	//   ....[13]....
        /*01ac*/ 	.word	0x000102c0
        /*01b0*/ 	.word	0x000000ff
        /*01b4*/ 	.word	0x00000000
        /*01b8*/ 	.short	0x010a
        /*01ba*/ 	.byte	0x16
	.zero		1


	//   ....[14]....
        /*01bc*/ 	.word	0x0001e350
        /*01c0*/ 	.word	0x000000ff
        /*01c4*/ 	.word	0x00000000
        /*01c8*/ 	.short	0x0101
        /*01ca*/ 	.byte	0x15
	.zero		1


	//   ....[15]....
        /*01cc*/ 	.word	0x00026020
        /*01d0*/ 	.word	0x000000ff
        /*01d4*/ 	.word	0x00000000
        /*01d8*/ 	.short	0x0101
        /*01da*/ 	.byte	0x06
	.zero		1


	//   ....[16]....
        /*01dc*/ 	.word	0x000601a0
        /*01e0*/ 	.word	0x00000010
        /*01e4*/ 	.word	0x00000020
        /*01e8*/ 	.short	0x010a
        /*01ea*/ 	.byte	0x3f
	.zero		1


	//   ....[17]....
        /*01ec*/ 	.word	0x00060580
        /*01f0*/ 	.word	0x00000002
        /*01f4*/ 	.word	0x00000058
        /*01f8*/ 	.short	0x0101
        /*01fa*/ 	.byte	0x3f
	.zero		1


	//   ....[18]....
        /*01fc*/ 	.word	0x00060cd0
        /*0200*/ 	.word	0x00000005
        /*0204*/ 	.word	0x00000000
        /*0208*/ 	.short	0x010a
        /*020a*/ 	.byte	0x3f
	.zero		1


	//   ....[19]....
        /*020c*/ 	.word	0x00060d60
        /*0210*/ 	.word	0x00000007
        /*0214*/ 	.word	0x00000000
        /*0218*/ 	.short	0x010a
        /*021a*/ 	.byte	0x3f
	.zero		1


	//   ....[20]....
        /*021c*/ 	.word	0x00060df0
        /*0220*/ 	.word	0x00000007
        /*0224*/ 	.word	0x00000000
        /*0228*/ 	.short	0x010a
        /*022a*/ 	.byte	0x3f
	.zero		1


	//   ....[21]....
        /*022c*/ 	.word	0x00060e80
        /*0230*/ 	.word	0x00000003
        /*0234*/ 	.word	0x00000000
        /*0238*/ 	.short	0x010a
        /*023a*/ 	.byte	0x3f
	.zero		1


	//   ....[22]....
        /*023c*/ 	.word	0x00060ef0
        /*0240*/ 	.word	0x00000003
        /*0244*/ 	.word	0x00000000
        /*0248*/ 	.short	0x010a
        /*024a*/ 	.byte	0x3f
	.zero		1


	//   ....[23]....
        /*024c*/ 	.word	0x00060f60
        /*0250*/ 	.word	0x00000000
        /*0254*/ 	.word	0x00000000
        /*0258*/ 	.short	0x010a
        /*025a*/ 	.byte	0x3f
	.zero		1


	//   ....[24]....
        /*025c*/ 	.word	0x00061040
        /*0260*/ 	.word	0x00000010
        /*0264*/ 	.word	0x00000020
        /*0268*/ 	.short	0x010a
        /*026a*/ 	.byte	0x3f
	.zero		1


	//   ....[25]....
        /*026c*/ 	.word	0x00061120
        /*0270*/ 	.word	0x00000005
        /*0274*/ 	.word	0x00000000
        /*0278*/ 	.short	0x010a
        /*027a*/ 	.byte	0x3f
	.zero		1


	//   ....[26]....
        /*027c*/ 	.word	0x00061170
        /*0280*/ 	.word	0x00000007
        /*0284*/ 	.word	0x00000000
        /*0288*/ 	.short	0x010a
        /*028a*/ 	.byte	0x3f
	.zero		1


	//   ....[27]....
        /*028c*/ 	.word	0x000611c0
        /*0290*/ 	.word	0x00000007
        /*0294*/ 	.word	0x00000000
        /*0298*/ 	.short	0x010a
        /*029a*/ 	.byte	0x3f
	.zero		1


	//----- nvinfo : EIATTR_NUM_MBARRIERS
	.align		4
.L_30:
        /*029c*/ 	.byte	0x03, 0x38
        /*029e*/ 	.short	0x000a


	//----- nvinfo : EIATTR_EXIT_INSTR_OFFSETS
	.align		4
        /*02a0*/ 	.byte	0x04, 0x1c
        /*02a2*/ 	.short	(.L_32 - .L_31)


	//   ....[0]....
.L_31:
        /*02a4*/ 	.word	0x00000660


	//   ....[1]....
        /*02a8*/ 	.word	0x00000fc0


	//   ....[2]....
        /*02ac*/ 	.word	0x0005f7b0


	//   ....[3]....
        /*02b0*/ 	.word	0x0005fe30


	//   ....[4]....
        /*02b4*/ 	.word	0x00060ed0


	//----- nvinfo : EIATTR_MAX_THREADS
	.align		4
.L_32:
        /*02b8*/ 	.byte	0x04, 0x05
        /*02ba*/ 	.short	(.L_34 - .L_33)
.L_33:
        /*02bc*/ 	.word	0x00000180
        /*02c0*/ 	.word	0x00000001
        /*02c4*/ 	.word	0x00000001


	//----- nvinfo : EIATTR_CRS_STACK_SIZE
	.align		4
.L_34:
        /*02c8*/ 	.byte	0x04, 0x1e
        /*02ca*/ 	.short	(.L_36 - .L_35)
.L_35:
        /*02cc*/ 	.word	0x00000000


	//----- nvinfo : EIATTR_CBANK_PARAM_SIZE
	.align		4
.L_36:
        /*02d0*/ 	.byte	0x03, 0x19
        /*02d2*/ 	.short	0x0470


	//----- nvinfo : EIATTR_PARAM_CBANK
	.align		4
        /*02d4*/ 	.byte	0x04, 0x0a
        /*02d6*/ 	.short	(.L_38 - .L_37)
	.align		4
.L_37:
        /*02d8*/ 	.word	index@(.nv.constant0._ZN7cutlass13device_kernelINS_4gemm6kernel13GemmUniversalIN4cute5tupleIJiiiiEEENS1_10collective13CollectiveMmaINS1_37MainloopSm90TmaGmmaWarpSpecializedFP8ILi4ENS5_IJNS4_1CILi1EEESB_SB_EEENS1_35KernelTmaWarpSpecializedCooperativeEEENS5_IJNSA_ILi512EEENSA_ILi256EEENSA_ILi64EEEEEENS_12float_e4m3_tENS5_IJlSB_lEEESJ_SK_NS4_8TiledMMAINS4_8MMA_AtomIJNS4_4SM904GMMA31MMA_64x256x32_F32E4M3E4M3_SS_TNILNSO_7ScaleInE1ELSQ_1EEEEEENS4_6LayoutINS5_IJNSA_ILi2EEESB_SB_EEENS5_IJSB_NSA_ILi0EEESW_EEEEENS5_IJNS4_10UnderscoreESZ_SZ_EEEEENS4_13SM90_TMA_LOADENS4_14ComposedLayoutINS4_7SwizzleILi2ELi4ELi3EEENS4_18smem_ptr_flag_bitsILi8EEENST_INS5_IJNSA_ILi8EEESH_EEENS5_IJSH_SB_EEEEEEEvNS4_8identityES12_S1C_vS1D_EENS_8epilogue10collective6detail29Sm90TmaWarpSpecializedAdapterINS1G_15DefaultEpilogueISJ_SK_SK_NS1F_6thread17LinearCombinationISJ_Li1EffLNS1K_9ScaleType4KindE0ELNS_15FloatRoundStyleE2ESJ_EENS1_15EpilogueDefaultEEEEEvvEEEEvNT_6ParamsE)
        /*02dc*/ 	.short	0x0210
        /*02de*/ 	.short	0x0470


	//----- nvinfo : EIATTR_SW_WAR
	.align		4
.L_38:
        /*02e0*/ 	.byte	0x04, 0x36
        /*02e2*/ 	.short	(.L_40 - .L_39)
.L_39:
        /*02e4*/ 	.word	0x00000008
.L_40:


//--------------------- .nv.callgraph             --------------------------
	.section	.nv.callgraph,"",@"SHT_CUDA_CALLGRAPH"
	.align	4
	.sectionentsize	8
	.align		4
        /*0000*/ 	.word	0x00000000
	.align		4
        /*0004*/ 	.word	0xffffffff
	.align		4
        /*0008*/ 	.word	0x00000000
	.align		4
        /*000c*/ 	.word	0xfffffffe
	.align		4
        /*0010*/ 	.word	0x00000000
	.align		4
        /*0014*/ 	.word	0xfffffffd
	.align		4
        /*0018*/ 	.word	0x00000000
	.align		4
        /*001c*/ 	.word	0xfffffffc


//--------------------- .nv.constant4             --------------------------
	.section	.nv.constant4,"a",@progbits
	.align	8
	.align		8
.nv.constant4:
        /*0000*/ 	.dword	_ZN39_INTERNAL_3450f186_4_k_cu_1fbf19d7_42524cuda3std3__45__cpo5beginE
	.align		8
        /*0008*/ 	.dword	_ZN39_INTERNAL_3450f186_4_k_cu_1fbf19d7_42524cuda3std3__45__cpo3endE
	.align		8
        /*0010*/ 	.dword	_ZN39_INTERNAL_3450f186_4_k_cu_1fbf19d7_42524cuda3std3__45__cpo6cbeginE
	.align		8
        /*0018*/ 	.dword	_ZN39_INTERNAL_3450f186_4_k_cu_1fbf19d7_42524cuda3std3__45__cpo4cendE
	.align		8
        /*0020*/ 	.dword	_ZN39_INTERNAL_3450f186_4_k_cu_1fbf19d7_42524cuda3std3__441_GLOBAL__N__3450f186_4_k_cu_1fbf19d7_42526ignoreE
	.align		8
        /*0028*/ 	.dword	_ZN39_INTERNAL_3450f186_4_k_cu_1fbf19d7_42524cuda3std3__419piecewise_constructE
	.align		8
        /*0030*/ 	.dword	_ZN39_INTERNAL_3450f186_4_k_cu_1fbf19d7_42524cuda3std3__48in_placeE
	.align		8
        /*0038*/ 	.dword	_ZN39_INTERNAL_3450f186_4_k_cu_1fbf19d7_42524cuda3std6ranges3__45__cpo4swapE
	.align		8
        /*0040*/ 	.dword	_ZN39_INTERNAL_3450f186_4_k_cu_1fbf19d7_42524cuda3std6ranges3__45__cpo9iter_moveE
	.align		8
        /*0048*/ 	.dword	_ZN39_INTERNAL_3450f186_4_k_cu_1fbf19d7_42524cute7productE
	.align		8
        /*0050*/ 	.dword	_ZN39_INTERNAL_3450f186_4_k_cu_1fbf19d7_42524cute1_E


//--------------------- .text._ZN7cutlass13device_kernelINS_4gemm6kernel13GemmUniversalIN4cute5tupleIJiiiiEEENS1_10collective13CollectiveMmaINS1_37MainloopSm90TmaGmmaWarpSpecializedFP8ILi4ENS5_IJNS4_1CILi1EEESB_SB_EEENS1_35KernelTmaWarpSpecializedCooperativeEEENS5_IJNSA_ILi512EEENSA_ILi256EEENSA_ILi64EEEEEENS_12float_e4m3_tENS5_IJlSB_lEEESJ_SK_NS4_8TiledMMAINS4_8MMA_AtomIJNS4_4SM904GMMA31MMA_64x256x32_F32E4M3E4M3_SS_TNILNSO_7ScaleInE1ELSQ_1EEEEEENS4_6LayoutINS5_IJNSA_ILi2EEESB_SB_EEENS5_IJSB_NSA_ILi0EEESW_EEEEENS5_IJNS4_10UnderscoreESZ_SZ_EEEEENS4_13SM90_TMA_LOADENS4_14ComposedLayoutINS4_7SwizzleILi2ELi4ELi3EEENS4_18smem_ptr_flag_bitsILi8EEENST_INS5_IJNSA_ILi8EEESH_EEENS5_IJSH_SB_EEEEEEEvNS4_8identityES12_S1C_vS1D_EENS_8epilogue10collective6detail29Sm90TmaWarpSpecializedAdapterINS1G_15DefaultEpilogueISJ_SK_SK_NS1F_6thread17LinearCombinationISJ_Li1EffLNS1K_9ScaleType4KindE0ELNS_15FloatRoundStyleE2ESJ_EENS1_15EpilogueDefaultEEEEEvvEEEEvNT_6ParamsE --------------------------
	.section	.text._ZN7cutlass13device_kernelINS_4gemm6kernel13GemmUniversalIN4cute5tupleIJiiiiEEENS1_10collective13CollectiveMmaINS1_37MainloopSm90TmaGmmaWarpSpecializedFP8ILi4ENS5_IJNS4_1CILi1EEESB_SB_EEENS1_35KernelTmaWarpSpecializedCooperativeEEENS5_IJNSA_ILi512EEENSA_ILi256EEENSA_ILi64EEEEEENS_12float_e4m3_tENS5_IJlSB_lEEESJ_SK_NS4_8TiledMMAINS4_8MMA_AtomIJNS4_4SM904GMMA31MMA_64x256x32_F32E4M3E4M3_SS_TNILNSO_7ScaleInE1ELSQ_1EEEEEENS4_6LayoutINS5_IJNSA_ILi2EEESB_SB_EEENS5_IJSB_NSA_ILi0EEESW_EEEEENS5_IJNS4_10UnderscoreESZ_SZ_EEEEENS4_13SM90_TMA_LOADENS4_14ComposedLayoutINS4_7SwizzleILi2ELi4ELi3EEENS4_18smem_ptr_flag_bitsILi8EEENST_INS5_IJNSA_ILi8EEESH_EEENS5_IJSH_SB_EEEEEEEvNS4_8identityES12_S1C_vS1D_EENS_8epilogue10collective6detail29Sm90TmaWarpSpecializedAdapterINS1G_15DefaultEpilogueISJ_SK_SK_NS1F_6thread17LinearCombinationISJ_Li1EffLNS1K_9ScaleType4KindE0ELNS_15FloatRoundStyleE2ESJ_EENS1_15EpilogueDefaultEEEEEvvEEEEvNT_6ParamsE,"ax",@progbits
	.align	128
.text._ZN7cutlass13device_kernelINS_4gemm6kernel13GemmUniversalIN4cute5tupleIJiiiiEEENS1_10collective13CollectiveMmaINS1_37MainloopSm90TmaGmmaWarpSpecializedFP8ILi4ENS5_IJNS4_1CILi1EEESB_SB_EEENS1_35KernelTmaWarpSpecializedCooperativeEEENS5_IJNSA_ILi512EEENSA_ILi256EEENSA_ILi64EEEEEENS_12float_e4m3_tENS5_IJlSB_lEEESJ_SK_NS4_8TiledMMAINS4_8MMA_AtomIJNS4_4SM904GMMA31MMA_64x256x32_F32E4M3E4M3_SS_TNILNSO_7ScaleInE1ELSQ_1EEEEEENS4_6LayoutINS5_IJNSA_ILi2EEESB_SB_EEENS5_IJSB_NSA_ILi0EEESW_EEEEENS5_IJNS4_10UnderscoreESZ_SZ_EEEEENS4_13SM90_TMA_LOADENS4_14ComposedLayoutINS4_7SwizzleILi2ELi4ELi3EEENS4_18smem_ptr_flag_bitsILi8EEENST_INS5_IJNSA_ILi8EEESH_EEENS5_IJSH_SB_EEEEEEEvNS4_8identityES12_S1C_vS1D_EENS_8epilogue10collective6detail29Sm90TmaWarpSpecializedAdapterINS1G_15DefaultEpilogueISJ_SK_SK_NS1F_6thread17LinearCombinationISJ_Li1EffLNS1K_9ScaleType4KindE0ELNS_15FloatRoundStyleE2ESJ_EENS1_15EpilogueDefaultEEEEEvvEEEEvNT_6ParamsE:
        .type           _ZN7cutlass13device_kernelINS_4gemm6kernel13GemmUniversalIN4cute5tupleIJiiiiEEENS1_10collective13CollectiveMmaINS1_37MainloopSm90TmaGmmaWarpSpecializedFP8ILi4ENS5_IJNS4_1CILi1EEESB_SB_EEENS1_35KernelTmaWarpSpecializedCooperativeEEENS5_IJNSA_ILi512EEENSA_ILi256EEENSA_ILi64EEEEEENS_12float_e4m3_tENS5_IJlSB_lEEESJ_SK_NS4_8TiledMMAINS4_8MMA_AtomIJNS4_4SM904GMMA31MMA_64x256x32_F32E4M3E4M3_SS_TNILNSO_7ScaleInE1ELSQ_1EEEEEENS4_6LayoutINS5_IJNSA_ILi2EEESB_SB_EEENS5_IJSB_NSA_ILi0EEESW_EEEEENS5_IJNS4_10UnderscoreESZ_SZ_EEEEENS4_13SM90_TMA_LOADENS4_14ComposedLayoutINS4_7SwizzleILi2ELi4ELi3EEENS4_18smem_ptr_flag_bitsILi8EEENST_INS5_IJNSA_ILi8EEESH_EEENS5_IJSH_SB_EEEEEEEvNS4_8identityES12_S1C_vS1D_EENS_8epilogue10collective6detail29Sm90TmaWarpSpecializedAdapterINS1G_15DefaultEpilogueISJ_SK_SK_NS1F_6thread17LinearCombinationISJ_Li1EffLNS1K_9ScaleType4KindE0ELNS_15FloatRoundStyleE2ESJ_EENS1_15EpilogueDefaultEEEEEvvEEEEvNT_6ParamsE,@function
        .size           _ZN7cutlass13device_kernelINS_4gemm6kernel13GemmUniversalIN4cute5tupleIJiiiiEEENS1_10collective13CollectiveMmaINS1_37MainloopSm90TmaGmmaWarpSpecializedFP8ILi4ENS5_IJNS4_1CILi1EEESB_SB_EEENS1_35KernelTmaWarpSpecializedCooperativeEEENS5_IJNSA_ILi512EEENSA_ILi256EEENSA_ILi64EEEEEENS_12float_e4m3_tENS5_IJlSB_lEEESJ_SK_NS4_8TiledMMAINS4_8MMA_AtomIJNS4_4SM904GMMA31MMA_64x256x32_F32E4M3E4M3_SS_TNILNSO_7ScaleInE1ELSQ_1EEEEEENS4_6LayoutINS5_IJNSA_ILi2EEESB_SB_EEENS5_IJSB_NSA_ILi0EEESW_EEEEENS5_IJNS4_10UnderscoreESZ_SZ_EEEEENS4_13SM90_TMA_LOADENS4_14ComposedLayoutINS4_7SwizzleILi2ELi4ELi3EEENS4_18smem_ptr_flag_bitsILi8EEENST_INS5_IJNSA_ILi8EEESH_EEENS5_IJSH_SB_EEEEEEEvNS4_8identityES12_S1C_vS1D_EENS_8epilogue10collective6detail29Sm90TmaWarpSpecializedAdapterINS1G_15DefaultEpilogueISJ_SK_SK_NS1F_6thread17LinearCombinationISJ_Li1EffLNS1K_9ScaleType4KindE0ELNS_15FloatRoundStyleE2ESJ_EENS1_15EpilogueDefaultEEEEEvvEEEEvNT_6ParamsE,(.L_x_201 - _ZN7cutlass13device_kernelINS_4gemm6kernel13GemmUniversalIN4cute5tupleIJiiiiEEENS1_10collective13CollectiveMmaINS1_37MainloopSm90TmaGmmaWarpSpecializedFP8ILi4ENS5_IJNS4_1CILi1EEESB_SB_EEENS1_35KernelTmaWarpSpecializedCooperativeEEENS5_IJNSA_ILi512EEENSA_ILi256EEENSA_ILi64EEEEEENS_12float_e4m3_tENS5_IJlSB_lEEESJ_SK_NS4_8TiledMMAINS4_8MMA_AtomIJNS4_4SM904GMMA31MMA_64x256x32_F32E4M3E4M3_SS_TNILNSO_7ScaleInE1ELSQ_1EEEEEENS4_6LayoutINS5_IJNSA_ILi2EEESB_SB_EEENS5_IJSB_NSA_ILi0EEESW_EEEEENS5_IJNS4_10UnderscoreESZ_SZ_EEEEENS4_13SM90_TMA_LOADENS4_14ComposedLayoutINS4_7SwizzleILi2ELi4ELi3EEENS4_18smem_ptr_flag_bitsILi8EEENST_INS5_IJNSA_ILi8EEESH_EEENS5_IJSH_SB_EEEEEEEvNS4_8identityES12_S1C_vS1D_EENS_8epilogue10collective6detail29Sm90TmaWarpSpecializedAdapterINS1G_15DefaultEpilogueISJ_SK_SK_NS1F_6thread17LinearCombinationISJ_Li1EffLNS1K_9ScaleType4KindE0ELNS_15FloatRoundStyleE2ESJ_EENS1_15EpilogueDefaultEEEEEvvEEEEvNT_6ParamsE)
        .other          _ZN7cutlass13device_kernelINS_4gemm6kernel13GemmUniversalIN4cute5tupleIJiiiiEEENS1_10collective13CollectiveMmaINS1_37MainloopSm90TmaGmmaWarpSpecializedFP8ILi4ENS5_IJNS4_1CILi1EEESB_SB_EEENS1_35KernelTmaWarpSpecializedCooperativeEEENS5_IJNSA_ILi512EEENSA_ILi256EEENSA_ILi64EEEEEENS_12float_e4m3_tENS5_IJlSB_lEEESJ_SK_NS4_8TiledMMAINS4_8MMA_AtomIJNS4_4SM904GMMA31MMA_64x256x32_F32E4M3E4M3_SS_TNILNSO_7ScaleInE1ELSQ_1EEEEEENS4_6LayoutINS5_IJNSA_ILi2EEESB_SB_EEENS5_IJSB_NSA_ILi0EEESW_EEEEENS5_IJNS4_10UnderscoreESZ_SZ_EEEEENS4_13SM90_TMA_LOADENS4_14ComposedLayoutINS4_7SwizzleILi2ELi4ELi3EEENS4_18smem_ptr_flag_bitsILi8EEENST_INS5_IJNSA_ILi8EEESH_EEENS5_IJSH_SB_EEEEEEEvNS4_8identityES12_S1C_vS1D_EENS_8epilogue10collective6detail29Sm90TmaWarpSpecializedAdapterINS1G_15DefaultEpilogueISJ_SK_SK_NS1F_6thread17LinearCombinationISJ_Li1EffLNS1K_9ScaleType4KindE0ELNS_15FloatRoundStyleE2ESJ_EENS1_15EpilogueDefaultEEEEEvvEEEEvNT_6ParamsE,@"STO_CUDA_ENTRY STV_DEFAULT"
_ZN7cutlass13device_kernelINS_4gemm6kernel13GemmUniversalIN4cute5tupleIJiiiiEEENS1_10collective13CollectiveMmaINS1_37MainloopSm90TmaGmmaWarpSpecializedFP8ILi4ENS5_IJNS4_1CILi1EEESB_SB_EEENS1_35KernelTmaWarpSpecializedCooperativeEEENS5_IJNSA_ILi512EEENSA_ILi256EEENSA_ILi64EEEEEENS_12float_e4m3_tENS5_IJlSB_lEEESJ_SK_NS4_8TiledMMAINS4_8MMA_AtomIJNS4_4SM904GMMA31MMA_64x256x32_F32E4M3E4M3_SS_TNILNSO_7ScaleInE1ELSQ_1EEEEEENS4_6LayoutINS5_IJNSA_ILi2EEESB_SB_EEENS5_IJSB_NSA_ILi0EEESW_EEEEENS5_IJNS4_10UnderscoreESZ_SZ_EEEEENS4_13SM90_TMA_LOADENS4_14ComposedLayoutINS4_7SwizzleILi2ELi4ELi3EEENS4_18smem_ptr_flag_bitsILi8EEENST_INS5_IJNSA_ILi8EEESH_EEENS5_IJSH_SB_EEEEEEEvNS4_8identityES12_S1C_vS1D_EENS_8epilogue10collective6detail29Sm90TmaWarpSpecializedAdapterINS1G_15DefaultEpilogueISJ_SK_SK_NS1F_6thread17LinearCombinationISJ_Li1EffLNS1K_9ScaleType4KindE0ELNS_15FloatRoundStyleE2ESJ_EENS1_15EpilogueDefaultEEEEEvvEEEEvNT_6ParamsE:
[----:B------:R-:W0:Y:S02]  /*0000*/  LDC R1, c[0x0][0x28] ;  /* 0x00000a00ff017b82 */ /* 0x000e240000000800 */
[----:B0-----:R-:W-:Y:S01]  /*0010*/  VIADD R1, R1, 0xffffe938 ;  /* 0xffffe93801017836 */ /* 0x001fe20000000000 */
[----:B------:R-:W0:Y:S01]  /*0020*/  S2R R2, SR_TID.X ;  /* 0x0000000000027919 */ /* 0x000e220000002100 */
[----:B------:R-:W-:Y:S01]  /*0030*/  ELECT P0, URZ, PT ;  /* 0x00000000003f782f */ /* 0x000fe20003800000 */
[----:B------:R-:W-:Y:S01]  /*0040*/  BSSY B0, `(.L_x_0) ;  /* 0x0000015000007945 */ /* 0x000fe20003800000 */
[--C-:B0-----:R-:W-:Y:S02]  /*0050*/  SHF.R.U32.HI R0, RZ, 0x5, R2.reuse ;  /* 0x00000005ff007819 */ /* 0x101fe40000011602 */
[----:B------:R-:W-:-:S03]  /*0060*/  SHF.R.U32.HI R2, RZ, 0x7, R2 ;  /* 0x00000007ff027819 */ /* 0x000fc60000011602 */
[----:B------:R-:W0:Y:S04]  /*0070*/  SHFL.IDX PT, R3, R0, RZ, 0x1f ;  /* 0x00001fff00037589 */ /* 0x000e2800000e0000 */
[----:B------:R-:W1:Y:S01]  /*0080*/  SHFL.IDX PT, R2, R2, RZ, 0x1f ;  /* 0x00001fff02027589 */ /* 0x000e6200000e0000 */
[----:B0-----:R-:W-:Y:S02]  /*0090*/  R2UR UR4, R3 ;  /* 0x00000000030472ca */ /* 0x001fe400000e0000 */
[----:B-1----:R-:W-:-:S11]  /*00a0*/  R2UR UR8, R2 ;  /* 0x00000000020872ca */ /* 0x002fd600000e0000 */
[----:B------:R-:W-:Y:S02]  /*00b0*/  USHF.R.S32.HI UR5, URZ, 0x1f, UR4 ;  /* 0x0000001f3f057899 */ /* 0x000fe40008011404 */
[----:B------:R-:W-:Y:S02]  /*00c0*/  ISETP.NE.OR P0, PT, RZ, UR4, !P0 ;  /* 0x00000004ff007c0c */ /* 0x000fe4000c705670 */
[----:B------:R-:W-:-:S04]  /*00d0*/  ULEA.HI UR5, UR5, UR4, URZ, 0x2 ;  /* 0x0000000405057291 */ /* 0x000fc8000f8f103f */
[----:B------:R-:W-:-:S04]  /*00e0*/  ULOP3.LUT UR5, UR5, 0xfffffffc, URZ, 0xc0, !UPT ;  /* 0xfffffffc05057892 */ /* 0x000fc8000f8ec03f */
[----:B------:R-:W-:-:S03]  /*00f0*/  UIADD3 UR6, UR4, -UR5, URZ ;  /* 0x8000000504067290 */ /* 0x000fc6000fffe03f */
[----:B------:R-:W-:Y:S09]  /*0100*/  @P0 BRA `(.L_x_1) ;  /* 0x0000000000200947 */ /* 0x000ff20003800000 */
[----:B------:R-:W-:Y:S02]  /*0110*/  ULDC.64 UR4, c[0x0][0x198] ;  /* 0x0000660000047ab9 */ /* 0x000fe40000000a00 */
[----:B------:R-:W-:Y:S02]  /*0120*/  UIADD3 UR10, UP0, UR4, 0xf0, URZ ;  /* 0x000000f0040a7890 */ /* 0x000fe4000ff1e03f */
[----:B------:R-:W-:Y:S02]  /*0130*/  UIADD3 UR4, UP1, UR4, 0x1f0, URZ ;  /* 0x000001f004047890 */ /* 0x000fe4000ff3e03f */
[----:B------:R-:W-:Y:S02]  /*0140*/  UIADD3.X UR11, URZ, UR5, URZ, UP0, !UPT ;  /* 0x000000053f0b7290 */ /* 0x000fe400087fe43f */
[----:B------:R-:W-:-:S07]  /*0150*/  UIADD3.X UR5, URZ, UR5, URZ, UP1, !UPT ;  /* 0x000000053f057290 */ /* 0x000fce0008ffe43f */
[----:B------:R0:W-:Y:S02]  /*0160*/  UTMACCTL.PF [UR10] ;  /* 0x000000000a0079b9 */ /* 0x0001e40008040000 */
[----:B------:R0:W-:Y:S02]  /*0170*/  UTMACCTL.PF [UR4] ;  /* 0x00000000040079b9 */ /* 0x0001e40008040000 */
[----:B0-----:R-:W-:Y:S01]  /*0180*/  NOP ;  /* 0x0000000000007918 */ /* 0x001fe20000000000 */
.L_x_1:
[----:B------:R-:W-:Y:S05]  /*0190*/  BSYNC B0 ;  /* 0x0000000000007941 */ /* 0x000fea0003800000 */
.L_x_0:
[----:B------:R-:W0:Y:S01]  /*01a0*/  SHFL.IDX PT, R2, R0, RZ, 0x1f ;  /* 0x00001fff00027589 */ /* 0x000e2200000e0000 */
[----:B------:R-:W-:Y:S01]  /*01b0*/  UISETP.NE.AND UP0, UPT, UR6, 0x3, UPT ;  /* 0x000000030600788c */ /* 0x000fe2000bf05270 */
[----:B------:R-:W-:Y:S01]  /*01c0*/  ISETP.NE.AND P1, PT, RZ, UR8, PT ;  /* 0x00000008ff007c0c */ /* 0x000fe2000bf25270 */
[----:B------:R-:W-:Y:S02]  /*01d0*/  UIADD3 UR11, UR8, -0x1, URZ ;  /* 0xffffffff080b7890 */ /* 0x000fe4000fffe03f */
[----:B------:R-:W-:Y:S02]  /*01e0*/  UISETP.EQ.OR UP0, UPT, UR6, URZ, !UP0 ;  /* 0x0000003f0600728c */ /* 0x000fe4000c702670 */
[----:B------:R-:W-:Y:S02]  /*01f0*/  UISETP.GE.U32.AND UP1, UPT, UR11, 0x2, UPT ;  /* 0x000000020b00788c */ /* 0x000fe4000bf26070 */
[----:B------:R-:W-:-:S04]  /*0200*/  UISETP.EQ.AND UP0, UPT, UR8, URZ, UP0 ;  /* 0x0000003f0800728c */ /* 0x000fc80008702270 */
[----:B------:R-:W-:-:S04]  /*0210*/  USEL UR7, URZ, 0x1, !UP0 ;  /* 0x000000013f077887 */ /* 0x000fc8000c000000 */
[----:B------:R-:W-:Y:S01]  /*0220*/  USEL UR7, UR7, 0x2, UP1 ;  /* 0x0000000207077887 */ /* 0x000fe20008800000 */
[----:B0-----:R-:W-:-:S13]  /*0230*/  ISETP.NE.AND P0, PT, R2, RZ, PT ;  /* 0x000000ff0200720c */ /* 0x001fda0003f05270 */
[----:B------:R-:W-:Y:S05]  /*0240*/  @P0 BRA `(.L_x_2) ;  /* 0x0000000000580947 */ /* 0x000fea0003800000 */
[----:B------:R-:W0:Y:S01]  /*0250*/  S2UR UR10, SR_CgaCtaId ;  /* 0x00000000000a79c3 */ /* 0x000e220000008800 */
[----:B------:R-:W-:Y:S01]  /*0260*/  UMOV UR4, 0x400 ;  /* 0x0000040000047882 */ /* 0x000fe20000000000 */
[----:B------:R-:W-:Y:S01]  /*0270*/  UMOV UR5, 0x1 ;  /* 0x0000000100057882 */ /* 0x000fe20000000000 */
[----:B------:R-:W-:Y:S01]  /*0280*/  UMOV UR8, 0x100 ;  /* 0x0000010000087882 */ /* 0x000fe20000000000 */
[----:B------:R-:W-:Y:S01]  /*0290*/  ELECT P0, URZ, PT ;  /* 0x00000000003f782f */ /* 0x000fe20003800000 */
[----:B------:R-:W-:-:S04]  /*02a0*/  UIADD3 UR8, -UR8, 0x100000, URZ ;  /* 0x0010000008087890 */ /* 0x000fc8000fffe13f */
[----:B------:R-:W-:Y:S02]  /*02b0*/  USHF.L.U32 UR9, UR8, 0xb, URZ ;  /* 0x0000000b08097899 */ /* 0x000fe4000800063f */
[----:B------:R-:W-:Y:S02]  /*02c0*/  USHF.L.U32 UR8, UR8, 0x1, URZ ;  /* 0x0000000108087899 */ /* 0x000fe4000800063f */
[----:B0-----:R-:W-:Y:S02]  /*02d0*/  ULEA UR10, UR10, UR4, 0x18 ;  /* 0x000000040a0a7291 */ /* 0x001fe4000f8ec03f */
[----:B------:R-:W-:-:S04]  /*02e0*/  UIADD3 UR4, -UR5, 0x100000, URZ ;  /* 0x0010000005047890 */ /* 0x000fc8000fffe13f */
[----:B------:R-:W-:Y:S02]  /*02f0*/  USHF.L.U32 UR5, UR4, 0xb, URZ ;  /* 0x0000000b04057899 */ /* 0x000fe4000800063f */
[----:B------:R-:W-:Y:S01]  /*0300*/  USHF.L.U32 UR4, UR4, 0x1, URZ ;  /* 0x0000000104047899 */ /* 0x000fe2000800063f */
[----:B------:R-:W0:Y:S11]  /*0310*/  FENCE.VIEW.ASYNC.S ;  /* 0x00000000000073c6 */ /* 0x000e360000000000 */
[----:B0-----:R0:W1:Y:S01]  /*0320*/  SYNCS.EXCH.64 URZ, [UR10], UR4 ;  /* 0x000000040a3f75b2 */ /* 0x0010620008000100 */
[----:B------:R0:W2:Y:S01]  /*0330*/  SYNCS.EXCH.64 URZ, [UR10+0x20], UR8 ;  /* 0x000020080a3f75b2 */ /* 0x0000a20008000100 */
[----:B------:R0:W3:Y:S01]  /*0340*/  SYNCS.EXCH.64 URZ, [UR10+0x8], UR4 ;  /* 0x000008040a3f75b2 */ /* 0x0000e20008000100 */
[----:B------:R0:W4:Y:S01]  /*0350*/  SYNCS.EXCH.64 URZ, [UR10+0x28], UR8 ;  /* 0x000028080a3f75b2 */ /* 0x0001220008000100 */
[----:B------:R0:W0:Y:S01]  /*0360*/  SYNCS.EXCH.64 URZ, [UR10+0x10], UR4 ;  /* 0x000010040a3f75b2 */ /* 0x0000220008000100 */
[----:B------:R0:W0:Y:S01]  /*0370*/  SYNCS.EXCH.64 URZ, [UR10+0x30], UR8 ;  /* 0x000030080a3f75b2 */ /* 0x0000220008000100 */
[----:B------:R0:W0:Y:S01]  /*0380*/  SYNCS.EXCH.64 URZ, [UR10+0x18], UR4 ;  /* 0x000018040a3f75b2 */ /* 0x0000220008000100 */
[----:B------:R0:W0:Y:S01]  /*0390*/  SYNCS.EXCH.64 URZ, [UR10+0x38], UR8 ;  /* 0x000038080a3f75b2 */ /* 0x0000220008000100 */
[----:B------:R-:W-:Y:S01]  /*03a0*/  NOP ;  /* 0x0000000000007918 */ /* 0x000fe20000000000 */
.L_x_2:
[----:B------:R-:W5:Y:S01]  /*03b0*/  LDC R4, c[0x0][0x65c] ;  /* 0x00019700ff047b82 */ /* 0x000f620000000800 */
[----:B------:R0:W1:Y:S01]  /*03c0*/  SHFL.IDX PT, R2, R0, RZ, 0x1f ;  /* 0x00001fff00027589 */ /* 0x00006200000e0000 */
[----:B------:R-:W-:Y:S01]  /*03d0*/  ELECT P0, URZ, PT ;  /* 0x00000000003f782f */ /* 0x000fe20003800000 */
[----:B------:R-:W-:Y:S01]  /*03e0*/  IMAD.MOV.U32 R3, RZ, RZ, RZ ;  /* 0x000000ffff037224 */ /* 0x000fe200078e00ff */
[----:B0-----:R-:W-:Y:S01]  /*03f0*/  UMOV UR4, 0x20 ;  /* 0x0000002000047882 */ /* 0x001fe20000000000 */
[----:B------:R-:W0:Y:S01]  /*0400*/  S2R R5, SR_CTAID.Y ;  /* 0x0000000000057919 */ /* 0x000e220000002600 */
[----:B------:R-:W-:Y:S01]  /*0410*/  NOP ;  /* 0x0000000000007918 */ /* 0x000fe20000000000 */
[----:B------:R-:W-:Y:S01]  /*0420*/  NOP ;  /* 0x0000000000007918 */ /* 0x000fe20000000000 */
[----:B------:R-:W-:Y:S02]  /*0430*/  LOP3.LUT R0, R0, 0xfffbffff, RZ, 0xc0, !PT ;  /* 0xfffbffff00007812 */ /* 0x000fe400078ec0ff */
[----:B-----5:R-:W-:-:S02]  /*0440*/  ISETP.NE.AND P2, PT, R4, 0x1, PT ;  /* 0x000000010400780c */ /* 0x020fc40003f45270 */
[----:B-1----:R-:W-:Y:S02]  /*0450*/  ISETP.NE.OR P0, PT, R2, RZ, !P0 ;  /* 0x000000ff0200720c */ /* 0x002fe40004705670 */
[----:B------:R-:W1:Y:S09]  /*0460*/  S2R R2, SR_CTAID.X ;  /* 0x0000000000027919 */ /* 0x000e720000002500 */
[----:B------:R-:W1:Y:S01]  /*0470*/  @P2 LDC R9, c[0x0][0x10] ;  /* 0x00000400ff092b82 */ /* 0x000e620000000800 */
[----:B0-----:R-:W-:Y:S01]  /*0480*/  @P2 IMAD.MOV.U32 R6, RZ, RZ, R5 ;  /* 0x000000ffff062224 */ /* 0x001fe200078e0005 */
[----:B------:R-:W-:Y:S01]  /*0490*/  VOTEU.ALL UP0, P0 ;  /* 0x00000000003f7886 */ /* 0x000fe20000000000 */
[----:B------:R-:W-:Y:S01]  /*04a0*/  @P2 IMAD.MOV.U32 R7, RZ, RZ, RZ ;  /* 0x000000ffff072224 */ /* 0x000fe200078e00ff */
[----:B------:R-:W-:Y:S01]  /*04b0*/  VOTEU.ALL UP1, P0 ;  /* 0x00000000003f7886 */ /* 0x000fe20000020000 */
[----:B------:R-:W-:Y:S01]  /*04c0*/  @P2 IMAD.MOV.U32 R11, RZ, RZ, RZ ;  /* 0x000000ffff0b2224 */ /* 0x000fe200078e00ff */
[----:B------:R-:W-:Y:S01]  /*04d0*/  @P2 LOP3.LUT R0, R0, 0x40000, RZ, 0xfc, !PT ;  /* 0x0004000000002812 */ /* 0x000fe200078efcff */
[----:B------:R-:W-:Y:S01]  /*04e0*/  @!UP0 UMOV UR8, 0x400 ;  /* 0x0000040000088882 */ /* 0x000fe20000000000 */
[----:B------:R-:W0:Y:S01]  /*04f0*/  @!P2 LDC R4, c[0x0][0xc] ;  /* 0x00000300ff04ab82 */ /* 0x000e220000000800 */
[----:B------:R-:W-:-:S04]  /*0500*/  @!UP0 UIADD3 UR4, -UR4, 0x100000, URZ ;  /* 0x0010000004048890 */ /* 0x000fc8000fffe13f */
[----:B------:R-:W-:Y:S02]  /*0510*/  @!UP0 USHF.L.U32 UR5, UR4, 0xb, URZ ;  /* 0x0000000b04058899 */ /* 0x000fe4000800063f */
[----:B------:R-:W-:Y:S01]  /*0520*/  @!UP0 USHF.L.U32 UR4, UR4, 0x1, URZ ;  /* 0x0000000104048899 */ /* 0x000fe2000800063f */
[----:B------:R-:W5:Y:S01]  /*0530*/  @!UP0 S2UR UR9, SR_CgaCtaId ;  /* 0x00000000000989c3 */ /* 0x000f620000008800 */
[----:B-1----:R-:W-:-:S04]  /*0540*/  @P2 IMAD.WIDE.U32 R8, R2, R9, R6 ;  /* 0x0000000902082225 */ /* 0x002fc800078e0006 */
[----:B------:R-:W-:Y:S02]  /*0550*/  @P2 IMAD.MOV.U32 R10, RZ, RZ, R8 ;  /* 0x000000ffff0a2224 */ /* 0x000fe400078e0008 */
[----:B------:R-:W-:Y:S02]  /*0560*/  @P2 IMAD.IADD R12, R9, 0x1, R11 ;  /* 0x00000001090c2824 */ /* 0x000fe400078e020b */
[----:B0-----:R-:W-:-:S04]  /*0570*/  @!P2 IMAD.WIDE.U32 R6, R4, R5, R2 ;  /* 0x000000050406a225 */ /* 0x001fc800078e0002 */
[----:B------:R-:W-:Y:S02]  /*0580*/  @!P2 IMAD.MOV.U32 R10, RZ, RZ, R6 ;  /* 0x000000ffff0aa224 */ /* 0x000fe400078e0006 */
[----:B------:R-:W-:Y:S01]  /*0590*/  @!P2 IMAD.MOV.U32 R12, RZ, RZ, R7 ;  /* 0x000000ffff0ca224 */ /* 0x000fe200078e0007 */
[----:B-----5:R-:W-:Y:S02]  /*05a0*/  @!UP0 ULEA UR8, UR9, UR8, 0x18 ;  /* 0x0000000809088291 */ /* 0x020fe4000f8ec03f */
[----:B------:R0:W-:Y:S01]  /*05b0*/  STL [R1+0xc68], R10 ;  /* 0x000c680a01007387 */ /* 0x0001e20000100800 */
[----:B------:R-:W-:-:S03]  /*05c0*/  VOTEU.ALL UP0, P0 ;  /* 0x00000000003f7886 */ /* 0x000fc60000000000 */
[----:B------:R0:W-:Y:S04]  /*05d0*/  STL [R1+0xc64], R12 ;  /* 0x000c640c01007387 */ /* 0x0001e80000100800 */
[----:B------:R-:W1:Y:S02]  /*05e0*/  FENCE.VIEW.ASYNC.S ;  /* 0x00000000000073c6 */ /* 0x000e640000000000 */
[----:B-1----:R0:W2:Y:S01]  /*05f0*/  @!UP0 SYNCS.EXCH.64 URZ, [UR8+0x50], UR4 ;  /* 0x00005004083f85b2 */ /* 0x0020a20008000100 */
[----:B------:R0:W2:Y:S01]  /*0600*/  @!UP1 SYNCS.EXCH.64 URZ, [UR8+0x58], UR4 ;  /* 0x00005804083f95b2 */ /* 0x0000a20008000100 */
[----:B------:R-:W-:Y:S01]  /*0610*/  NOP ;  /* 0x0000000000007918 */ /* 0x000fe20000000000 */
[----:B--234-:R-:W-:Y:S06]  /*0620*/  BAR.SYNC.DEFER_BLOCKING 0x0 ;  /* 0x0000000000007b1d */ /* 0x01cfec0000010000 */
[----:B0-----:R-:W-:Y:S05]  /*0630*/  @!P1 BRA `(.L_x_3) ;  /* 0x000005f000609947 */ /* 0x001fea0003800000 */
[----:B------:R-:W-:-:S06]  /*0640*/  UISETP.GT.U32.AND UP0, UPT, UR11, 0x1, UPT ;  /* 0x000000010b00788c */ /* 0x000fcc000bf04070 */
[----:B------:R-:W-:-:S13]  /*0650*/  PLOP3.LUT P0, PT, PT, PT, UP0, 0x80, 0x0 ;  /* 0x000000000000781c */ /* 0x000fda0003f0f008 */
[----:B------:R-:W-:Y:S05]  /*0660*/  @P0 EXIT ;  /* 0x000000000000094d */ /* 0x000fea0003800000 */
[----:B------:R-:W-:Y:S01]  /*0670*/  IMAD.MOV.U32 R7, RZ, RZ, -0x1 ;  /* 0xffffffffff077424 */ /* 0x000fe200078e00ff */
[----:B------:R-:W-:Y:S01]  /*0680*/  ULDC.64 UR4, c[0x0][0x650] ;  /* 0x0001940000047ab9 */ /* 0x000fe20000000a00 */
[----:B------:R-:W-:Y:S01]  /*0690*/  IMAD.MOV.U32 R6, RZ, RZ, -0x1 ;  /* 0xffffffffff067424 */ /* 0x000fe200078e00ff */
[----:B------:R-:W-:Y:S01]  /*06a0*/  ISETP.GE.U32.AND P0, PT, R10, UR4, PT ;  /* 0x000000040a007c0c */ /* 0x000fe2000bf06070 */
[----:B------:R-:W-:Y:S01]  /*06b0*/  UMOV UR24, 0xffffffff ;  /* 0xffffffff00187882 */ /* 0x000fe20000000000 */
[----:B------:R0:W-:Y:S01]  /*06c0*/  STL [R1+0xc60], R7 ;  /* 0x000c600701007387 */ /* 0x0001e20000100800 */
[----:B------:R-:W-:Y:S02]  /*06d0*/  PRMT R4, RZ, 0x7610, R4 ;  /* 0x00007610ff047816 */ /* 0x000fe40000000004 */
[----:B------:R-:W-:Y:S01]  /*06e0*/  ISETP.GE.U32.AND.EX P0, PT, R12, UR5, PT, P0 ;  /* 0x000000050c007c0c */ /* 0x000fe2000bf06100 */
[----:B------:R0:W-:-:S12]  /*06f0*/  STL [R1+0xc5c], R6 ;  /* 0x000c5c0601007387 */ /* 0x0001d80000100800 */
[----:B0-----:R-:W-:Y:S05]  /*0700*/  @P0 BRA `(.L_x_4) ;  /* 0x00000004006c0947 */ /* 0x001fea0003800000 */
[----:B------:R-:W-:Y:S01]  /*0710*/  ULDC.64 UR14, c[0x0][0x628] ;  /* 0x00018a00000e7ab9 */ /* 0x000fe20000000a00 */
[----:B------:R-:W0:Y:S01]  /*0720*/  LDC.64 R14, c[0x0][0x620] ;  /* 0x00018800ff0e7b82 */ /* 0x000e220000000a00 */
[----:B------:R-:W-:Y:S01]  /*0730*/  ISETP.NE.U32.AND P0, PT, RZ, UR14, PT ;  /* 0x0000000eff007c0c */ /* 0x000fe2000bf05070 */
[----:B------:R-:W-:Y:S01]  /*0740*/  ULDC UR13, c[0x0][0x630] ;  /* 0x00018c00000d7ab9 */ /* 0x000fe20000000800 */
[----:B------:R-:W-:Y:S02]  /*0750*/  R2UR UR4, R10 ;  /* 0x000000000a0472ca */ /* 0x000fe400000e0000 */
[----:B------:R-:W-:Y:S02]  /*0760*/  ISETP.NE.AND.EX P0, PT, RZ, UR15, PT, P0 ;  /* 0x0000000fff007c0c */ /* 0x000fe4000bf05300 */
[----:B------:R-:W-:-:S11]  /*0770*/  R2UR UR5, R12 ;  /* 0x000000000c0572ca */ /* 0x000fd600000e0000 */
[----:B------:R-:W-:Y:S05]  /*0780*/  @!P0 BRA `(.L_x_5) ;  /* 0x0000000000308947 */ /* 0x000fea0003800000 */
[----:B------:R-:W-:Y:S01]  /*0790*/  R2UR UR4, R10 ;  /* 0x000000000a0472ca */ /* 0x000fe200000e0000 */
[----:B------:R-:W-:Y:S01]  /*07a0*/  ULDC UR6, c[0x0][0x634] ;  /* 0x00018d0000067ab9 */ /* 0x000fe20000000800 */
[----:B------:R-:W-:-:S11]  /*07b0*/  R2UR UR12, R12 ;  /* 0x000000000c0c72ca */ /* 0x000fd600000e0000 */
[----:B------:R-:W-:-:S04]  /*07c0*/  UIADD3 UR6, UP0, UR4, UR6, URZ ;  /* 0x0000000604067290 */ /* 0x000fc8000ff1e03f */
[----:B------:R-:W-:-:S04]  /*07d0*/  UIADD3.X UR12, URZ, UR12, URZ, UP0, !UPT ;  /* 0x0000000c3f0c7290 */ /* 0x000fc800087fe43f */
[----:B------:R-:W-:-:S04]  /*07e0*/  UIMAD.WIDE.U32 UR4, UR12, UR14, URZ ;  /* 0x0000000e0c0472a5 */ /* 0x000fc8000f8e003f */
[----:B------:R-:W-:Y:S02]  /*07f0*/  UIMAD.WIDE.U32 UR8, UP0, UR6, UR15, UR4 ;  /* 0x0000000f060872a5 */ /* 0x000fe4000f800004 */
[----:B------:R-:W-:Y:S02]  /*0800*/  UIMAD.WIDE.U32 UR4, UR6, UR14, URZ ;  /* 0x0000000e060472a5 */ /* 0x000fe4000f8e003f */
[----:B------:R-:W-:Y:S02]  /*0810*/  UIADD3.X UR11, URZ, URZ, URZ, UP0, !UPT ;  /* 0x0000003f3f0b7290 */ /* 0x000fe400087fe43f */
[----:B------:R-:W-:Y:S01]  /*0820*/  UIADD3 URZ, UP0, UR5, UR8, URZ ;  /* 0x00000008053f7290 */ /* 0x000fe2000ff1e03f */
[----:B------:R-:W-:-:S03]  /*0830*/  UMOV UR10, UR9 ;  /* 0x00000009000a7c82 */ /* 0x000fc60008000000 */
[----:B------:R-:W-:-:S12]  /*0840*/  UIMAD.WIDE.U32.X UR4, UR12, UR15, UR10, UP0 ;  /* 0x0000000f0c0472a5 */ /* 0x000fd800080e040a */
.L_x_5:
[----:B------:R-:W-:Y:S01]  /*0850*/  USHF.R.U64 UR24, UR4, UR13, UR5 ;  /* 0x0000000d04187299 */ /* 0x000fe20008001205 */
[----:B------:R-:W1:Y:S01]  /*0860*/  LDC R8, c[0x0][0x618] ;  /* 0x00018600ff087b82 */ /* 0x000e620000000800 */
[----:B------:R-:W-:Y:S01]  /*0870*/  USHF.R.U32.HI UR4, URZ, UR13, UR5 ;  /* 0x0000000d3f047299 */ /* 0x000fe20008011605 */
[----:B------:R-:W-:Y:S01]  /*0880*/  I2FP.F32.U32 R3, R2 ;  /* 0x0000000200037245 */ /* 0x000fe20000201000 */
[----:B------:R-:W-:Y:S01]  /*0890*/  IMAD.MOV.U32 R6, RZ, RZ, R10 ;  /* 0x000000ffff067224 */ /* 0x000fe200078e000a */
[----:B------:R-:W-:Y:S01]  /*08a0*/  ULDC UR5, c[0x0][0x150] ;  /* 0x0000540000057ab9 */ /* 0x000fe20000000800 */
[----:B------:R-:W-:Y:S01]  /*08b0*/  IADD3 R11, P0, RZ, -UR24, RZ ;  /* 0x80000018ff0b7c10 */ /* 0x000fe2000ff1e0ff */
[----:B------:R-:W-:Y:S02]  /*08c0*/  IMAD.MOV.U32 R7, RZ, RZ, R12 ;  /* 0x000000ffff077224 */ /* 0x000fe400078e000c */
[----:B------:R-:W-:Y:S01]  /*08d0*/  FMUL R3, R3, UR5 ;  /* 0x0000000503037c20 */ /* 0x000fe20008400000 */
[----:B------:R-:W2:Y:S01]  /*08e0*/  LDC.64 R22, c[0x0][0x640] ;  /* 0x00019000ff167b82 */ /* 0x000ea20000000a00 */
[----:B------:R-:W-:Y:S01]  /*08f0*/  IMAD.X R13, RZ, RZ, ~UR4, P0 ;  /* 0x80000004ff0d7e24 */ /* 0x000fe200080e06ff */
[----:B------:R-:W-:Y:S01]  /*0900*/  ULDC UR4, c[0x0][0x154] ;  /* 0x0000550000047ab9 */ /* 0x000fe20000000800 */
[----:B0-----:R-:W-:-:S02]  /*0910*/  IMAD.WIDE.U32 R6, R11, R14, R6 ;  /* 0x0000000e0b067225 */ /* 0x001fc400078e0006 */
[----:B------:R-:W0:Y:S03]  /*0920*/  F2I.U32.TRUNC.NTZ R3, R3 ;  /* 0x0000000300037305 */ /* 0x000e26000020f000 */
[----:B------:R-:W3:Y:S01]  /*0930*/  LDC R9, c[0x0][0x144] ;  /* 0x00005100ff097b82 */ /* 0x000ee20000000800 */
[----:B------:R-:W-:-:S04]  /*0940*/  IMAD R4, R13, R14, RZ ;  /* 0x0000000e0d047224 */ /* 0x000fc800078e02ff */
[----:B------:R-:W-:-:S03]  /*0950*/  IMAD R11, R11, R15, R4 ;  /* 0x0000000f0b0b7224 */ /* 0x000fc600078e0204 */
[----:B------:R-:W4:Y:S01]  /*0960*/  LDC R10, c[0x0][0x608] ;  /* 0x00018200ff0a7b82 */ /* 0x000f220000000800 */
[----:B------:R-:W-:Y:S02]  /*0970*/  IMAD.IADD R7, R7, 0x1, R11 ;  /* 0x0000000107077824 */ /* 0x000fe400078e020b */
[----:B0-----:R-:W-:-:S03]  /*0980*/  IMAD.MOV R4, RZ, RZ, -R3 ;  /* 0x000000ffff047224 */ /* 0x001fc600078e0a03 */
[-CC-:B-1----:R-:W-:Y:S02]  /*0990*/  SHF.R.U64 R16, R6, R8.reuse, R7.reuse ;  /* 0x0000000806107219 */ /* 0x182fe40000001207 */
[----:B------:R-:W0:Y:S01]  /*09a0*/  LDC R20, c[0x0][0x658] ;  /* 0x00019600ff147b82 */ /* 0x000e220000000800 */
[----:B------:R-:W-:Y:S02]  /*09b0*/  I2FP.F32.U32 R6, R5 ;  /* 0x0000000500067245 */ /* 0x000fe40000201000 */
[----:B--2---:R-:W-:Y:S02]  /*09c0*/  ISETP.NE.U32.AND P0, PT, R22, RZ, PT ;  /* 0x000000ff1600720c */ /* 0x004fe40003f05070 */
[----:B------:R-:W-:Y:S01]  /*09d0*/  SHF.R.U32.HI R3, RZ, R8, R7 ;  /* 0x00000008ff037219 */ /* 0x000fe20000011607 */
[----:B------:R-:W-:Y:S01]  /*09e0*/  FMUL R6, R6, UR4 ;  /* 0x0000000406067c20 */ /* 0x000fe20008400000 */
[----:B------:R-:W-:Y:S01]  /*09f0*/  ISETP.NE.AND.EX P0, PT, R23, RZ, PT, P0 ;  /* 0x000000ff1700720c */ /* 0x000fe20003f05300 */
[----:B------:R-:W1:Y:S01]  /*0a00*/  LDC R14, c[0x0][0x148] ;  /* 0x00005200ff0e7b82 */ /* 0x000e620000000800 */
[----:B---3--:R-:W-:Y:S01]  /*0a10*/  IMAD R4, R9, R4, R2 ;  /* 0x0000000409047224 */ /* 0x008fe200078e0202 */
[----:B------:R2:W3:Y:S01]  /*0a20*/  F2I.U32.TRUNC.NTZ R12, R6 ;  /* 0x00000006000c7305 */ /* 0x0004e2000020f000 */
[----:B------:R-:W-:-:S02]  /*0a30*/  IMAD.MOV.U32 R9, RZ, RZ, -0x1 ;  /* 0xffffffffff097424 */ /* 0x000fc400078e00ff */
[----:B------:R-:W-:-:S03]  /*0a40*/  IMAD.MOV.U32 R7, RZ, RZ, 0x1 ;  /* 0x00000001ff077424 */ /* 0x000fc600078e00ff */
[----:B------:R-:W1:Y:S01]  /*0a50*/  LDC R18, c[0x0][0x600] ;  /* 0x00018000ff127b82 */ /* 0x000e620000000800 */
[-CC-:B----4-:R-:W-:Y:S02]  /*0a60*/  SHF.R.U64 R24, R16, R10.reuse, R3.reuse ;  /* 0x0000000a10187219 */ /* 0x190fe40000001203 */
[----:B------:R-:W-:-:S05]  /*0a70*/  SHF.R.U32.HI R3, RZ, R10, R3 ;  /* 0x0000000aff037219 */ /* 0x000fca0000011603 */
[----:B------:R-:W4:Y:S01]  /*0a80*/  LDC R15, c[0x0][0x648] ;  /* 0x00019200ff0f7b82 */ /* 0x000f220000000800 */
[-C--:B0-----:R-:W-:Y:S02]  /*0a90*/  SHF.L.U32 R2, R9, R20.reuse, RZ ;  /* 0x0000001409027219 */ /* 0x081fe400000006ff */
[--C-:B------:R-:W-:Y:S02]  /*0aa0*/  SHF.R.U64 R26, R24, R20, R3.reuse ;  /* 0x00000014181a7219 */ /* 0x100fe40000001203 */
[----:B------:R-:W-:Y:S02]  /*0ab0*/  LOP3.LUT R11, RZ, R2, RZ, 0x33, !PT ;  /* 0x00000002ff0b7212 */ /* 0x000fe400078e33ff */
[-C--:B------:R-:W-:Y:S01]  /*0ac0*/  SHF.R.U32.HI R3, RZ, R20.reuse, R3 ;  /* 0x00000014ff037219 */ /* 0x080fe20000011603 */
[----:B------:R-:W0:Y:S01]  /*0ad0*/  LDC R17, c[0x0][0x638] ;  /* 0x00018e00ff117b82 */ /* 0x000e220000000800 */
[----:B------:R-:W-:Y:S01]  /*0ae0*/  SHF.L.U32 R10, R7, R20, RZ ;  /* 0x00000014070a7219 */ /* 0x000fe200000006ff */
[----:B------:R-:W-:-:S06]  /*0af0*/  IMAD.MOV.U32 R2, RZ, RZ, R26 ;  /* 0x000000ffff027224 */ /* 0x000fcc00078e001a */
[----:B------:R-:W0:Y:S01]  /*0b00*/  LDC R19, c[0x0][0x610] ;  /* 0x00018400ff137b82 */ /* 0x000e220000000800 */
[----:B--23--:R-:W-:Y:S05]  /*0b10*/  @!P0 BRA `(.L_x_6) ;  /* 0x0000000000288947 */ /* 0x00cfea0003800000 */
[----:B------:R-:W2:Y:S02]  /*0b20*/  LDC R9, c[0x0][0x64c] ;  /* 0x00019300ff097b82 */ /* 0x000ea40000000800 */
[----:B--2---:R-:W-:-:S05]  /*0b30*/  IADD3 R9, P0, R26, R9, RZ ;  /* 0x000000091a097210 */ /* 0x004fca0007f1e0ff */
[----:B------:R-:W-:-:S04]  /*0b40*/  IMAD.X R13, RZ, RZ, R3, P0 ;  /* 0x000000ffff0d7224 */ /* 0x000fc800000e0603 */
[----:B------:R-:W-:-:S04]  /*0b50*/  IMAD.WIDE.U32 R2, R13, R22, RZ ;  /* 0x000000160d027225 */ /* 0x000fc800078e00ff */
[----:B------:R-:W-:-:S04]  /*0b60*/  IMAD.WIDE.U32 R6, P0, R9, R23, R2 ;  /* 0x0000001709067225 */ /* 0x000fc80007800002 */
[----:B------:R-:W-:-:S04]  /*0b70*/  IMAD.WIDE.U32 R2, R9, R22, RZ ;  /* 0x0000001609027225 */ /* 0x000fc800078e00ff */
[----:B------:R-:W-:Y:S01]  /*0b80*/  IMAD.X R9, RZ, RZ, RZ, P0 ;  /* 0x000000ffff097224 */ /* 0x000fe200000e06ff */
[----:B------:R-:W-:Y:S01]  /*0b90*/  IADD3 RZ, P0, R3, R6, RZ ;  /* 0x0000000603ff7210 */ /* 0x000fe20007f1e0ff */
[----:B------:R-:W-:-:S04]  /*0ba0*/  IMAD.MOV.U32 R8, RZ, RZ, R7 ;  /* 0x000000ffff087224 */ /* 0x000fc800078e0007 */
[----:B------:R-:W-:-:S08]  /*0bb0*/  IMAD.WIDE.U32.X R2, R13, R23, R8, P0 ;  /* 0x000000170d027225 */ /* 0x000fd000000e0408 */
.L_x_6:
[----:B----4-:R-:W-:Y:S01]  /*0bc0*/  SHF.R.U64 R2, R2, R15, R3 ;  /* 0x0000000f02027219 */ /* 0x010fe20000001203 */
[----:B-1----:R-:W-:Y:S01]  /*0bd0*/  VIADD R3, R18, 0xffffffff ;  /* 0xffffffff12037836 */ /* 0x002fe20000000000 */
[----:B------:R-:W-:Y:S01]  /*0be0*/  LOP3.LUT R11, R24, R11, RZ, 0xc0, !PT ;  /* 0x0000000b180b7212 */ /* 0x000fe200078ec0ff */
[----:B------:R-:W-:Y:S02]  /*0bf0*/  IMAD.MOV R12, RZ, RZ, -R12 ;  /* 0x000000ffff0c7224 */ /* 0x000fe400078e0a0c */
[----:B------:R-:W-:Y:S01]  /*0c00*/  IMAD.MOV R6, RZ, RZ, -R2 ;  /* 0x000000ffff067224 */ /* 0x000fe200078e0a02 */
[----:B------:R-:W-:Y:S01]  /*0c10*/  LOP3.LUT R16, R16, R3, RZ, 0xc0, !PT ;  /* 0x0000000310107212 */ /* 0x000fe200078ec0ff */
[----:B------:R-:W-:Y:S02]  /*0c20*/  @P2 IMAD R4, R14, R12, R5 ;  /* 0x0000000c0e042224 */ /* 0x000fe400078e0205 */
[----:B------:R-:W-:Y:S02]  /*0c30*/  IMAD R11, R10, R2, R11 ;  /* 0x000000020a0b7224 */ /* 0x000fe400078e020b */
[----:B0-----:R-:W-:-:S02]  /*0c40*/  IMAD R3, R6, R17, R26 ;  /* 0x0000001106037224 */ /* 0x001fc400078e021a */
[----:B------:R-:W-:Y:S02]  /*0c50*/  IMAD R2, R11, R19, R4 ;  /* 0x000000130b027224 */ /* 0x000fe400078e0204 */
[----:B------:R-:W-:Y:S02]  /*0c60*/  IMAD R3, R3, R18, R16 ;  /* 0x0000001203037224 */ /* 0x000fe400078e0210 */
[----:B------:R-:W-:-:S03]  /*0c70*/  IMAD.MOV.U32 R4, RZ, RZ, 0x1 ;  /* 0x00000001ff047424 */ /* 0x000fc600078e00ff */
[----:B------:R-:W-:Y:S02]  /*0c80*/  SEL R5, R3, R2, !P2 ;  /* 0x0000000203057207 */ /* 0x000fe40005000000 */
[----:B------:R-:W-:-:S03]  /*0c90*/  SEL R2, R2, R3, !P2 ;  /* 0x0000000302027207 */ /* 0x000fc60005000000 */
[----:B------:R0:W-:Y:S04]  /*0ca0*/  STL [R1+0xc5c], R5 ;  /* 0x000c5c0501007387 */ /* 0x0001e80000100800 */
[----:B------:R0:W-:Y:S02]  /*0cb0*/  STL [R1+0xc60], R2 ;  /* 0x000c600201007387 */ /* 0x0001e40000100800 */
.L_x_4:
[----:B------:R-:W-:-:S08]  /*0cc0*/  NOP ;  /* 0x0000000000007918 */ /* 0x000fd00000000000 */
[----:B------:R-:W1:Y:S02]  /*0cd0*/  USETMAXREG.TRY_ALLOC.CTAPOOL UP0, 0xf0 ;  /* 0x000000f0000079c8 */ /* 0x000e640008000600 */
[----:B-1----:R-:W-:-:S13]  /*0ce0*/  PLOP3.LUT P0, PT, PT, PT, UP0, 0x80, 0x0 ;  /* 0x000000000000781c */ /* 0x002fda0003f0f008 */
[----:B------:R-:W-:Y:S05]  /*0cf0*/  @!P0 BRA `(.L_x_4) ;  /* 0xfffffffc00f08947 */ /* 0x000fea000383ffff */
[----:B------:R-:W-:Y:S01]  /*0d00*/  ULDC.64 UR4, c[0x0][0x598] ;  /* 0x0001660000047ab9 */ /* 0x000fe20000000a00 */
[----:B------:R-:W-:Y:S01]  /*0d10*/  ULDC.64 UR26, c[0x0][0x208] ;  /* 0x00008200001a7ab9 */ /* 0x000fe20000000a00 */
[----:B------:R-:W-:-:S04]  /*0d20*/  ISETP.NE.U32.AND P0, PT, RZ, UR4, PT ;  /* 0x00000004ff007c0c */ /* 0x000fc8000bf05070 */
[----:B------:R-:W-:-:S13]  /*0d30*/  ISETP.NE.AND.EX P0, PT, RZ, UR5, PT, P0 ;  /* 0x00000005ff007c0c */ /* 0x000fda000bf05300 */
[----:B------:R-:W-:Y:S05]  /*0d40*/  @!P0 BRA `(.L_x_7) ;  /* 0x0000000000208947 */ /* 0x000fea0003800000 */
[----:B0-----:R-:W0:Y:S02]  /*0d50*/  LDC.64 R2, c[0x0][0x598] ;  /* 0x00016600ff027b82 */ /* 0x001e240000000a00 */
[----:B0-----:R-:W2:Y:S02]  /*0d60*/  LDG.E.64 R2, desc[UR26][R2.64] ;  /* 0x0000001a02027981 */ /* 0x001ea4000c1e1b00 */
[----:B--2---:R-:W-:-:S04]  /*0d70*/  ISETP.NE.U32.AND P0, PT, R2, RZ, PT ;  /* 0x000000ff0200720c */ /* 0x004fc80003f05070 */
[----:B------:R-:W-:-:S13]  /*0d80*/  ISETP.NE.AND.EX P0, PT, R3, RZ, PT, P0 ;  /* 0x000000ff0300720c */ /* 0x000fda0003f05300 */
[----:B------:R-:W-:Y:S05]  /*0d90*/  @!P0 BRA `(.L_x_7) ;  /* 0x00000000000c8947 */ /* 0x000fea0003800000 */
[----:B------:R-:W2:Y:S02]  /*0da0*/  LD.E R2, desc[UR26][R2.64] ;  /* 0x0000001a02027980 */ /* 0x000ea4000c101900 */
[----:B--2---:R-:W-:Y:S01]  /*0db0*/  R2UR UR19, R2 ;  /* 0x00000000021372ca */ /* 0x004fe200000e0000 */
[----:B------:R-:W-:-:S14]  /*0dc0*/  BRA `(.L_x_8) ;  /* 0x0000000000247947 */ /* 0x000fdc0003800000 */
.L_x_7:
[----:B------:R-:W-:Y:S02]  /*0dd0*/  ULDC.64 UR4, c[0x0][0x588] ;  /* 0x0001620000047ab9 */ /* 0x000fe40000000a00 */
[----:B------:R-:W-:-:S04]  /*0de0*/  ISETP.NE.U32.AND P0, PT, RZ, UR4, PT ;  /* 0x00000004ff007c0c */ /* 0x000fc8000bf05070 */
[----:B------:R-:W-:-:S13]  /*0df0*/  ISETP.NE.AND.EX P0, PT, RZ, UR5, PT, P0 ;  /* 0x00000005ff007c0c */ /* 0x000fda000bf05300 */
[----:B------:R-:W-:Y:S05]  /*0e00*/  @!P0 BRA `(.L_x_9) ;  /* 0x0000000000108947 */ /* 0x000fea0003800000 */
[----:B0-----:R-:W0:Y:S02]  /*0e10*/  LDC.64 R2, c[0x0][0x588] ;  /* 0x00016200ff027b82 */ /* 0x001e240000000a00 */
[----:B0-----:R-:W2:Y:S02]  /*0e20*/  LDG.E R2, desc[UR26][R2.64] ;  /* 0x0000001a02027981 */ /* 0x001ea4000c1e1900 */
[----:B--2---:R-:W-:Y:S01]  /*0e30*/  R2UR UR19, R2 ;  /* 0x00000000021372ca */ /* 0x004fe200000e0000 */
[----:B------:R-:W-:-:S14]  /*0e40*/  BRA `(.L_x_8) ;  /* 0x0000000000047947 */ /* 0x000fdc0003800000 */
.L_x_9:
[----:B------:R-:W-:-:S05]  /*0e50*/  ULDC UR19, c[0x0][0x580] ;  /* 0x0001600000137ab9 */ /* 0x000fca0000000800 */
.L_x_8:
[----:B------:R-:W-:Y:S02]  /*0e60*/  ULDC.64 UR4, c[0x0][0x5a0] ;  /* 0x0001680000047ab9 */ /* 0x000fe40000000a00 */
        /* <DEDUP_REMOVED lines=11> */
.L_x_10:
        /* <DEDUP_REMOVED lines=8> */
.L_x_12:
[----:B------:R-:W-:-:S05]  /*0fa0*/  ULDC UR18, c[0x0][0x584] ;  /* 0x0001610000127ab9 */ /* 0x000fca0000000800 */
.L_x_11:
[----:B------:R-:W-:-:S13]  /*0fb0*/  LOP3.LUT P0, RZ, R4, 0xff, RZ, 0xc0, !PT ;  /* 0x000000ff04ff7812 */ /* 0x000fda000780c0ff */
[----:B------:R-:W-:Y:S05]  /*0fc0*/  @!P0 EXIT ;  /* 0x000000000000894d */ /* 0x000fea0003800000 */
[----:B------:R-:W-:Y:S01]  /*0fd0*/  ULDC UR4, c[0x0][0x28c] ;  /* 0x0000a30000047ab9 */ /* 0x000fe20000000800 */
[----:B------:R-:W-:Y:S01]  /*0fe0*/  ULDC.64 UR14, c[0x0][0x5c8] ;  /* 0x00017200000e7ab9 */ /* 0x000fe20000000a00 */
[----:B------:R-:W-:Y:S02]  /*0ff0*/  UIADD3 UR4, UR4, 0x3f, URZ ;  /* 0x0000003f04047890 */ /* 0x000fe4000fffe03f */
[----:B------:R-:W-:Y:S02]  /*1000*/  USHF.L.U64.HI UR8, UR14, 0x7, UR15 ;  /* 0x000000070e087899 */ /* 0x000fe4000801020f */
[----:B------:R-:W-:Y:S02]  /*1010*/  USHF.R.S32.HI UR5, URZ, 0x1f, UR4 ;  /* 0x0000001f3f057899 */ /* 0x000fe40008011404 */
[----:B------:R-:W-:Y:S02]  /*1020*/  USHF.L.U32 UR9, UR14, 0x7, URZ ;  /* 0x000000070e097899 */ /* 0x000fe4000800063f */
[----:B------:R-:W-:-:S02]  /*1030*/  ULEA.HI UR5, UR5, UR4, URZ, 0x6 ;  /* 0x0000000405057291 */ /* 0x000fc4000f8f303f */
[----:B------:R-:W-:Y:S02]  /*1040*/  USHF.L.U64.HI UR10, UR14, 0x3, UR15 ;  /* 0x000000030e0a7899 */ /* 0x000fe4000801020f */
[----:B------:R-:W-:Y:S02]  /*1050*/  USHF.L.U32 UR11, UR14, 0x3, URZ ;  /* 0x000000030e0b7899 */ /* 0x000fe4000800063f */
[----:B------:R-:W-:Y:S02]  /*1060*/  USHF.L.U64.HI UR12, UR14, 0x8, UR15 ;  /* 0x000000080e0c7899 */ /* 0x000fe4000801020f */
[----:B------:R-:W-:Y:S02]  /*1070*/  USHF.L.U32 UR13, UR14, 0x8, URZ ;  /* 0x000000080e0d7899 */ /* 0x000fe4000800063f */
[----:B------:R-:W-:Y:S02]  /*1080*/  USHF.R.S32.HI UR17, URZ, 0x6, UR5 ;  /* 0x000000063f117899 */ /* 0x000fe40008011405 */
[----:B------:R-:W-:Y:S01]  /*1090*/  ULOP3.LUT UR14, UR7, 0x1, URZ, 0xfc, !UPT ;  /* 0x00000001070e7892 */ /* 0x000fe2000f8efc3f */
[----:B------:R-:W-:Y:S01]  /*10a0*/  UMOV UR4, URZ ;  /* 0x0000003f00047c82 */ /* 0x000fe20008000000 */
[----:B------:R-:W-:-:S10]  /*10b0*/  UMOV UR5, URZ ;  /* 0x0000003f00057c82 */ /* 0x000fd40008000000 */
.L_x_165:
[----:B------:R-:W-:Y:S01]  /*10c0*/  STL [R1+0xc58], RZ ;  /* 0x000c58ff01007387 */ /* 0x000fe20000100800 */
[----:B-1----:R-:W1:Y:S01]  /*10d0*/  S2UR UR25, SR_CgaCtaId ;  /* 0x00000000001979c3 */ /* 0x002e620000008800 */
[----:B------:R-:W-:Y:S01]  /*10e0*/  UMOV UR23, 0x400 ;  /* 0x0000040000177882 */ /* 0x000fe20000000000 */
[----:B------:R-:W-:Y:S01]  /*10f0*/  UMOV UR6, URZ ;  /* 0x0000003f00067c82 */ /* 0x000fe20008000000 */
[----:B------:R-:W-:Y:S01]  /*1100*/  STL [R1+0xc54], RZ ;  /* 0x000c54ff01007387 */ /* 0x000fe20000100800 */
[----:B------:R-:W-:Y:S01]  /*1110*/  UMOV UR20, URZ ;  /* 0x0000003f00147c82 */ /* 0x000fe20008000000 */
[----:B------:R-:W-:Y:S01]  /*1120*/  UMOV UR21, URZ ;  /* 0x0000003f00157c82 */ /* 0x000fe20008000000 */
[----:B------:R-:W-:Y:S01]  /*1130*/  CS2R R236, SRZ ;  /* 0x0000000000ec7805 */ /* 0x000fe2000001ff00 */
[----:B------:R-:W-:Y:S01]  /*1140*/  STL [R1+0xc50], RZ ;  /* 0x000c50ff01007387 */ /* 0x000fe20000100800 */
[----:B--2---:R-:W2:Y:S01]  /*1150*/  LDC R3, c[0x0][0x28c] ;  /* 0x0000a300ff037b82 */ /* 0x004ea20000000800 */
[----:B------:R-:W-:-:S02]  /*1160*/  CS2R R234, SRZ ;  /* 0x0000000000ea7805 */ /* 0x000fc4000001ff00 */
[----:B------:R-:W-:Y:S01]  /*1170*/  CS2R R232, SRZ ;  /* 0x0000000000e87805 */ /* 0x000fe2000001ff00 */
[----:B------:R-:W-:Y:S01]  /*1180*/  STL [R1+0xc4c], RZ ;  /* 0x000c4cff01007387 */ /* 0x000fe20000100800 */
[----:B------:R-:W-:Y:S02]  /*1190*/  CS2R R230, SRZ ;  /* 0x0000000000e67805 */ /* 0x000fe4000001ff00 */
[----:B------:R-:W-:Y:S02]  /*11a0*/  CS2R R228, SRZ ;  /* 0x0000000000e47805 */ /* 0x000fe4000001ff00 */
[----:B------:R-:W-:Y:S01]  /*11b0*/  CS2R R226, SRZ ;  /* 0x0000000000e27805 */ /* 0x000fe2000001ff00 */
[----:B------:R-:W-:Y:S01]  /*11c0*/  STL [R1+0xc48], RZ ;  /* 0x000c48ff01007387 */ /* 0x000fe20000100800 */
[----:B------:R-:W-:Y:S02]  /*11d0*/  CS2R R224, SRZ ;  /* 0x0000000000e07805 */ /* 0x000fe4000001ff00 */
        /* <DEDUP_REMOVED lines=15> */
[----:B--2---:R-:W-:Y:S02]  /*12d0*/  ISETP.GE.AND P0, PT, R3, 0x1, PT ;  /* 0x000000010300780c */ /* 0x004fe40003f06270 */
        /* <DEDUP_REMOVED lines=44> */
[----:B------:R-:W-:Y:S01]  /*15a0*/  CS2R R6, SRZ ;  /* 0x0000000000067805 */ /* 0x000fe2000001ff00 */
[----:B0-----:R-:W-:Y:S01]  /*15b0*/  IMAD.MOV.U32 R5, RZ, RZ, RZ ;  /* 0x000000ffff057224 */ /* 0x001fe200078e00ff */
[----:B------:R-:W-:Y:S01]  /*15c0*/  STL [R1+0xc08], RZ ;  /* 0x000c08ff01007387 */ /* 0x000fe20000100800 */
[----:B------:R-:W-:Y:S02]  /*15d0*/  CS2R R24, SRZ ;  /* 0x0000000000187805 */ /* 0x000fe4000001ff00 */
[----:B------:R-:W-:Y:S02]  /*15e0*/  CS2R R26, SRZ ;  /* 0x00000000001a7805 */ /* 0x000fe4000001ff00 */
[----:B------:R-:W-:Y:S01]  /*15f0*/  CS2R R28, SRZ ;  /* 0x00000000001c7805 */ /* 0x000fe2000001ff00 */
[----:B------:R-:W-:Y:S01]  /*1600*/  STL [R1+0xc04], RZ ;  /* 0x000c04ff01007387 */ /* 0x000fe20000100800 */
[----:B------:R-:W-:-:S02]  /*1610*/  CS2R R30, SRZ ;  /* 0x00000000001e7805 */ /* 0x000fc4000001ff00 */
[----:B------:R-:W-:Y:S02]  /*1620*/  CS2R R32, SRZ ;  /* 0x0000000000207805 */ /* 0x000fe4000001ff00 */
[----:B------:R-:W-:Y:S01]  /*1630*/  CS2R R34, SRZ ;  /* 0x0000000000227805 */ /* 0x000fe2000001ff00 */
        /* <DEDUP_REMOVED lines=77> */
[----:B------:R-:W-:-:S03]  /*1b10*/  CS2R R150, SRZ ;  /* 0x0000000000967805 */ /* 0x000fc6000001ff00 */
[----:B------:R-:W-:Y:S04]  /*1b20*/  STL [R1+0xbb0], RZ ;  /* 0x000bb0ff01007387 */ /* 0x000fe80000100800 */
        /* <DEDUP_REMOVED lines=620> */
[----:B------:R-:W-:Y:S04]  /*41f0*/  STL [R1], RZ ;  /* 0x000000ff01007387 */ /* 0x000fe80000100800 */
        /* <DEDUP_REMOVED lines=39> */
[----:B------:R-:W-:Y:S01]  /*4470*/  STL [R1+0xa0], RZ ;  /* 0x0000a0ff01007387 */ /* 0x000fe20000100800 */
[----:B------:R-:W0:Y:S03]  /*4480*/  S2R R2, SR_TID.X ;  /* 0x0000000000027919 */ /* 0x000e260000002100 */
        /* <DEDUP_REMOVED lines=8> */
[----:B0-----:R-:W-:-:S03]  /*4510*/  LOP3.LUT R2, R2, 0x80, RZ, 0xc0, !PT ;  /* 0x0000008002027812 */ /* 0x001fc600078ec0ff */
[----:B------:R-:W-:Y:S01]  /*4520*/  STL [R1+0xc4], RZ ;  /* 0x0000c4ff01007387 */ /* 0x000fe20000100800 */
[----:B------:R-:W-:-:S03]  /*4530*/  SHF.R.U32.HI R2, RZ, 0x7, R2 ;  /* 0x00000007ff027819 */ /* 0x000fc60000011602 */
        /* <DEDUP_REMOVED lines=33> */
[----:B------:R-:W0:Y:S04]  /*4750*/  SHFL.IDX PT, R2, R2, RZ, 0x1f ;  /* 0x00001fff02027589 */ /* 0x000e2800000e0000 */
[----:B------:R2:W-:Y:S04]  /*4760*/  STL [R1+0x14c], RZ ;  /* 0x00014cff01007387 */ /* 0x0005e80000100800 */
[----:B------:R2:W-:Y:S04]  /*4770*/  STL [R1+0x150], RZ ;  /* 0x000150ff01007387 */ /* 0x0005e80000100800 */
[----:B------:R2:W-:Y:S04]  /*4780*/  STL [R1+0x154], RZ ;  /* 0x000154ff01007387 */ /* 0x0005e80000100800 */
[----:B------:R2:W-:Y:S04]  /*4790*/  STL [R1+0x158], RZ ;  /* 0x000158ff01007387 */ /* 0x0005e80000100800 */
[----:B------:R2:W-:Y:S04]  /*47a0*/  STL [R1+0x15c], RZ ;  /* 0x00015cff01007387 */ /* 0x0005e80000100800 */
[----:B------:R2:W-:Y:S01]  /*47b0*/  STL [R1+0x160], RZ ;  /* 0x000160ff01007387 */ /* 0x0005e20000100800 */
[----:B0-----:R-:W-:Y:S01]  /*47c0*/  R2UR UR16, R2 ;  /* 0x00000000021072ca */ /* 0x001fe200000e0000 */
[----:B------:R-:W-:-:S02]  /*47d0*/  IMAD.U32 R2, RZ, RZ, UR4 ;  /* 0x00000004ff027e24 */ /* 0x000fc4000f8e00ff */
[----:B------:R2:W-:Y:S04]  /*47e0*/  STL [R1+0x164], RZ ;  /* 0x000164ff01007387 */ /* 0x0005e80000100800 */
[----:B------:R2:W-:Y:S04]  /*47f0*/  STL [R1+0x168], RZ ;  /* 0x000168ff01007387 */ /* 0x0005e80000100800 */
[----:B------:R2:W-:Y:S02]  /*4800*/  STL [R1+0x16c], RZ ;  /* 0x00016cff01007387 */ /* 0x0005e40000100800 */
[----:B------:R-:W-:-:S02]  /*4810*/  ULEA.HI UR15, UR16, UR16, URZ, 0x1 ;  /* 0x00000010100f7291 */ /* 0x000fc4000f8f083f */
[----:B------:R2:W-:Y:S02]  /*4820*/  STL [R1+0x170], RZ ;  /* 0x000170ff01007387 */ /* 0x0005e40000100800 */
[----:B------:R-:W-:Y:S02]  /*4830*/  ULOP3.LUT UR22, UR15, 0xffffe, URZ, 0xc0, !UPT ;  /* 0x000ffffe0f167892 */ /* 0x000fe4000f8ec03f */
[----:B------:R2:W-:Y:S01]  /*4840*/  STL [R1+0x174], RZ ;  /* 0x000174ff01007387 */ /* 0x0005e20000100800 */
[----:B-1----:R-:W-:Y:S02]  /*4850*/  ULEA UR15, UR25, UR23, 0x18 ;  /* 0x00000017190f7291 */ /* 0x002fe4000f8ec03f */
[----:B------:R-:W-:Y:S01]  /*4860*/  UIADD3 UR22, UR16, -UR22, URZ ;  /* 0x8000001610167290 */ /* 0x000fe2000fffe03f */
[----:B------:R2:W-:Y:S01]  /*4870*/  STL [R1+0x178], RZ ;  /* 0x000178ff01007387 */ /* 0x0005e20000100800 */
[----:B------:R-:W-:Y:S02]  /*4880*/  UMOV UR25, UR5 ;  /* 0x0000000500197c82 */ /* 0x000fe40008000000 */
[----:B------:R-:W-:Y:S01]  /*4890*/  ULEA UR22, UR22, UR15, 0xc ;  /* 0x0000000f16167291 */ /* 0x000fe2000f8e603f */
[----:B------:R2:W-:Y:S03]  /*48a0*/  STL [R1+0x17c], RZ ;  /* 0x00017cff01007387 */ /* 0x0005e60000100800 */
[----:B------:R-:W-:Y:S01]  /*48b0*/  UIADD3 UR22, UR22, 0x100, URZ ;  /* 0x0000010016167890 */ /* 0x000fe2000fffe03f */
[----:B------:R2:W-:Y:S03]  /*48c0*/  STL [R1+0x180], RZ ;  /* 0x000180ff01007387 */ /* 0x0005e60000100800 */
[----:B------:R-:W-:Y:S01]  /*48d0*/  USHF.R.U32.HI UR16, URZ, 0x4, UR22 ;  /* 0x000000043f107899 */ /* 0x000fe20008011616 */
[----:B------:R2:W-:Y:S03]  /*48e0*/  STL [R1+0x184], RZ ;  /* 0x000184ff01007387 */ /* 0x0005e60000100800 */
[----:B------:R-:W-:Y:S01]  /*48f0*/  ULOP3.LUT UR16, UR16, 0x3fff, URZ, 0xc0, !UPT ;  /* 0x00003fff10107892 */ /* 0x000fe2000f8ec03f */
[----:B------:R2:W-:Y:S04]  /*4900*/  STL [R1+0x188], RZ ;  /* 0x000188ff01007387 */ /* 0x0005e80000100800 */
        /* <DEDUP_REMOVED lines=28> */
[----:B------:R2:W-:Y:S01]  /*4ad0*/  STL [R1+0x1fc], RZ ;  /* 0x0001fcff01007387 */ /* 0x0005e20000100800 */
[----:B------:R-:W-:Y:S05]  /*4ae0*/  @!P0 BRA `(.L_x_13) ;  /* 0x000000b4009c8947 */ /* 0x000fea0003800000 */
[----:B------:R-:W-:-:S06]  /*4af0*/  UISETP.NE.AND UP0, UPT, UR14, 0x3, UPT ;  /* 0x000000030e00788c */ /* 0x000fcc000bf05270 */
[----:B------:R-:W-:-:S13]  /*4b00*/  PLOP3.LUT P1, PT, PT, PT, UP0, 0x80, 0x0 ;  /* 0x000000000000781c */ /* 0x000fda0003f2f008 */
[----:B------:R-:W-:Y:S05]  /*4b10*/  @!P1 BRA `(.L_x_14) ;  /* 0x0000000000049947 */ /* 0x000fea0003800000 */
[----:B------:R-:W-:Y:S01]  /*4b20*/  BPT.TRAP 0x1 ;  /* 0x000000040000795c */ /* 0x000fe20000300000 */
.L_x_14:
[----:B------:R-:W-:Y:S01]  /*4b30*/  ULEA UR20, UR5, UR15, 0x3 ;  /* 0x0000000f05147291 */ /* 0x000fe2000f8e183f */
[----:B------:R-:W-:-:S05]  /*4b40*/  IMAD.U32 R2, RZ, RZ, UR4 ;  /* 0x00000004ff027e24 */ /* 0x000fca000f8e00ff */
[----:B------:R-:W-:-:S04]  /*4b50*/  SHF.L.U32 R2, R2, 0x1f, RZ ;  /* 0x0000001f02027819 */ /* 0x000fc800000006ff */
[----:B------:R0:W1:Y:S01]  /*4b60*/  SYNCS.PHASECHK.TRANS64.TRYWAIT P0, [UR20], R2 ;  /* 0x00000002ff0075a7 */ /* 0x0000620008000154 */
[----:B------:R-:W-:Y:S05]  /*4b70*/  @!P1 BRA `(.L_x_15) ;  /* 0x0000000000049947 */ /* 0x000fea0003800000 */
[----:B------:R-:W-:Y:S01]  /*4b80*/  BPT.TRAP 0x1 ;  /* 0x000000040000795c */ /* 0x000fe20000300000 */
.L_x_15:
[----:B------:R3:W-:Y:S01]  /*4b90*/  STL [R1+0xc58], RZ ;  /* 0x000c58ff01007387 */ /* 0x0007e20000100800 */
[----:B------:R-:W-:Y:S01]  /*4ba0*/  UMOV UR6, 0x2 ;  /* 0x0000000200067882 */ /* 0x000fe20000000000 */
[----:B-1----:R-:W-:Y:S05]  /*4bb0*/  @P0 BRA `(.L_x_16) ;  /* 0x0000000000080947 */ /* 0x002fea0003800000 */
[----:B------:R-:W1:Y:S02]  /*4bc0*/  SYNCS.PHASECHK.TRANS64.TRYWAIT P0, [UR20], R2 ;  /* 0x00000002ff0075a7 */ /* 0x000e640008000154 */
[----:B-1----:R-:W-:Y:S05]  /*4bd0*/  @!P0 BRA `(.L_x_17) ;  /* 0x000005c000c08947 */ /* 0x002fea0003800000 */
.L_x_16:
[----:B------:R-:W-:Y:S01]  /*4be0*/  UIADD3 UR20, UR15, 0x20100, URZ ;  /* 0x000201000f147890 */ /* 0x000fe2000fffe03f */
[----:B------:R-:W-:Y:S01]  /*4bf0*/  WARPGROUP.ARRIVE ;  /* 0x00000000000079c5 */ /* 0x000fe20000000000 */
[----:B------:R-:W-:Y:S01]  /*4c00*/  ULOP3.LUT UR25, UR16, 0x10000, URZ, 0xfc, !UPT ;  /* 0x0001000010197892 */ /* 0x000fe2000f8efc3f */
[----:B------:R-:W-:Y:S01]  /*4c10*/  STL [R1+0xf20], R0 ;  /* 0x000f200001007387 */ /* 0x000fe20000100800 */
[----:B------:R-:W-:Y:S02]  /*4c20*/  USHF.R.U32.HI UR20, URZ, 0x4, UR20 ;  /* 0x000000043f147899 */ /* 0x000fe40008011614 */
[----:B------:R-:W-:Y:S01]  /*4c30*/  ULEA UR25, UR5, UR25, 0xb ;  /* 0x0000001905197291 */ /* 0x000fe2000f8e583f */
[----:B------:R-:W-:Y:S01]  /*4c40*/  STL [R1+0xc54], RZ ;  /* 0x000c54ff01007387 */ /* 0x000fe20000100800 */
[----:B------:R-:W-:Y:S01]  /*4c50*/  ULOP3.LUT UR20, UR20, 0x3fff, URZ, 0xc0, !UPT ;  /* 0x00003fff14147892 */ /* 0x000fe2000f8ec03f */
[----:B------:R-:W-:Y:S01]  /*4c60*/  UMOV UR21, 0x80000020 ;  /* 0x8000002000157882 */ /* 0x000fe20000000000 */
[----:B------:R-:W-:-:S02]  /*4c70*/  UMOV UR23, 0x80000020 ;  /* 0x8000002000177882 */ /* 0x000fc40000000000 */
[----:B------:R-:W-:Y:S01]  /*4c80*/  ULOP3.LUT UR20, UR20, 0x10000, URZ, 0xfc, !UPT ;  /* 0x0001000014147892 */ /* 0x000fe2000f8efc3f */
[----:B------:R-:W-:Y:S03]  /*4c90*/  STL [R1+0xc50], RZ ;  /* 0x000c50ff01007387 */ /* 0x000fe60000100800 */
[----:B------:R-:W-:Y:S01]  /*4ca0*/  ULEA UR28, UR5, UR20, 0xa ;  /* 0x00000014051c7291 */ /* 0x000fe2000f8e503f */
[----:B------:R-:W-:Y:S02]  /*4cb0*/  STL [R1+0xc4c], RZ ;  /* 0x000c4cff01007387 */ /* 0x000fe40000100800 */
[----:B------:R-:W-:Y:S02]  /*4cc0*/  UMOV UR20, UR25 ;  /* 0x0000001900147c82 */ /* 0x000fe40008000000 */
[----:B------:R-:W-:Y:S02]  /*4cd0*/  STL [R1+0xc48], RZ ;  /* 0x000c48ff01007387 */ /* 0x000fe40000100800 */
[----:B------:R-:W-:-:S02]  /*4ce0*/  UMOV UR22, UR28 ;  /* 0x0000001c00167c82 */ /* 0x000fc40008000000 */
[----:B------:R-:W-:Y:S01]  /*4cf0*/  QGMMA.64x256x32.F32.E4M3.E4M3 R24, gdesc[UR20], RZ, !UPT, gsb0 ;  /* 0x03e00000141879f3 */ /* 0x000fe2000c0008ff */
[----:B------:R-:W-:Y:S01]  /*4d00*/  STL [R1+0xc44], RZ ;  /* 0x000c44ff01007387 */ /* 0x000fe20000100800 */
[----:B------:R-:W-:Y:S01]  /*4d10*/  UIADD3 UR20, UR25, 0x200, URZ ;  /* 0x0000020019147890 */ /* 0x000fe2000fffe03f */
[----:B------:R-:W-:Y:S02]  /*4d20*/  UMOV UR21, 0x80000020 ;  /* 0x8000002000157882 */ /* 0x000fe40000000000 */
        /* <DEDUP_REMOVED lines=65> */
[----:B------:R-:W-:-:S03]  /*5140*/  WARPGROUP.DEPBAR.LE gsb0, 0x0 ;  /* 0x00008000000079c5 */ /* 0x000fc60000010000 */
        /* <DEDUP_REMOVED lines=79> */
[----:B------:R-:W-:Y:S04]  /*5640*/  STL.64 [R1+0x400], R24 ;  /* 0x0004001801007387 */ /* 0x000fe80000100a00 */
        /* <DEDUP_REMOVED lines=62> */
[----:B------:R4:W-:Y:S04]  /*5a30*/  STL.64 [R1+0x5f8], R150 ;  /* 0x0005f89601007387 */ /* 0x0009e80000100a00 */
[----:B------:R-:W-:Y:S04]  /*5a40*/  STL [R1+0xa00], RZ ;  /* 0x000a00ff01007387 */ /* 0x000fe80000100800 */
[----:B------:R-:W-:Y:S01]  /*5a50*/  STL [R1+0x9fc], RZ ;  /* 0x0009fcff01007387 */ /* 0x000fe20000100800 */
[----:B----4-:R-:W-:-:S03]  /*5a60*/  WARPGROUP.ARRIVE ;  /* 0x00000000000079c5 */ /* 0x010fc60000000000 */
[----:B------:R-:W-:Y:S04]  /*5a70*/  STL [R1+0x9f8], RZ ;  /* 0x0009f8ff01007387 */ /* 0x000fe80000100800 */
[----:B------:R-:W-:Y:S01]  /*5a80*/  STL [R1+0x9f4], RZ ;  /* 0x0009f4ff01007387 */ /* 0x000fe20000100800 */
[----:B------:R-:W-:Y:S01]  /*5a90*/  QGMMA.64x256x32.F32.E4M3.E4M3 R24, gdesc[UR20], RZ, !UPT, gsb0 ;  /* 0x03e00000141879f3 */ /* 0x000fe2000c0008ff */
[----:B------:R-:W-:Y:S02]  /*5aa0*/  UIADD3 UR20, UR25, 0x400, URZ ;  /* 0x0000040019147890 */ /* 0x000fe4000fffe03f */
[----:B------:R-:W-:Y:S01]  /*5ab0*/  STL [R1+0x9f0], RZ ;  /* 0x0009f0ff01007387 */ /* 0x000fe20000100800 */
[----:B------:R-:W-:-:S03]  /*5ac0*/  UMOV UR21, 0x80000020 ;  /* 0x8000002000157882 */ /* 0x000fc60000000000 */
        /* <DEDUP_REMOVED lines=19> */
[----:B------:R-:W-:Y:S01]  /*5c00*/  STL.64 [R1+0x200], R24 ;  /* 0x0002001801007387 */ /* 0x000fe20000100a00 */
[----:B------:R-:W-:Y:S02]  /*5c10*/  IMAD.MOV.U32 R0, RZ, RZ, R45 ;  /* 0x000000ffff007224 */ /* 0x000fe400078e002d */
[----:B------:R-:W-:Y:S01]  /*5c20*/  IMAD.MOV.U32 R235, RZ, RZ, R46 ;  /* 0x000000ffffeb7224 */ /* 0x000fe200078e002e */
[----:B------:R-:W-:Y:S01]  /*5c30*/  STL.64 [R1+0x208], R26 ;  /* 0x0002081a01007387 */ /* 0x000fe20000100a00 */
[----:B------:R-:W-:Y:S02]  /*5c40*/  IMAD.MOV.U32 R234, RZ, RZ, R47 ;  /* 0x000000ffffea7224 */ /* 0x000fe400078e002f */
[----:B------:R-:W-:Y:S01]  /*5c50*/  IMAD.MOV.U32 R233, RZ, RZ, R48 ;  /* 0x000000ffffe97224 */ /* 0x000fe200078e0030 */
[----:B------:R-:W-:Y:S01]  /*5c60*/  STL.64 [R1+0x210], R28 ;  /* 0x0002101c01007387 */ /* 0x000fe20000100a00 */
[----:B------:R-:W-:Y:S02]  /*5c70*/  IMAD.MOV.U32 R232, RZ, RZ, R49 ;  /* 0x000000ffffe87224 */ /* 0x000fe400078e0031 */
[----:B------:R-:W-:Y:S01]  /*5c80*/  IMAD.MOV.U32 R231, RZ, RZ, R50 ;  /* 0x000000ffffe77224 */ /* 0x000fe200078e0032 */
[----:B------:R-:W-:Y:S01]  /*5c90*/  STL.64 [R1+0x218], R30 ;  /* 0x0002181e01007387 */ /* 0x000fe20000100a00 */
[----:B------:R-:W-:-:S02]  /*5ca0*/  IMAD.MOV.U32 R230, RZ, RZ, R51 ;  /* 0x000000ffffe67224 */ /* 0x000fc400078e0033 */
        /* <DEDUP_REMOVED lines=19> */
[----:B------:R4:W-:Y:S01]  /*5de0*/  STL [R1+0x250], R44 ;  /* 0x0002502c01007387 */ /* 0x0009e20000100800 */
[----:B------:R-:W-:Y:S02]  /*5df0*/  IMAD.MOV.U32 R216, RZ, RZ, R65 ;  /* 0x000000ffffd87224 */ /* 0x000fe400078e0041 */
[----:B------:R-:W-:Y:S01]  /*5e00*/  IMAD.MOV.U32 R215, RZ, RZ, R66 ;  /* 0x000000ffffd77224 */ /* 0x000fe200078e0042 */
[----:B------:R-:W-:Y:S01]  /*5e10*/  STL [R1+0x9a4], RZ ;  /* 0x0009a4ff01007387 */ /* 0x000fe20000100800 */
[----:B------:R-:W-:Y:S02]  /*5e20*/  IMAD.MOV.U32 R214, RZ, RZ, R67 ;  /* 0x000000ffffd67224 */ /* 0x000fe400078e0043 */
[----:B------:R-:W-:Y:S01]  /*5e30*/  IMAD.MOV.U32 R213, RZ, RZ, R68 ;  /* 0x000000ffffd57224 */ /* 0x000fe200078e0044 */
[----:B------:R-:W-:Y:S01]  /*5e40*/  STL [R1+0x9a0], RZ ;  /* 0x0009a0ff01007387 */ /* 0x000fe20000100800 */
[----:B------:R-:W-:-:S02]  /*5e50*/  IMAD.MOV.U32 R212, RZ, RZ, R69 ;  /* 0x000000ffffd47224 */ /* 0x000fc400078e0045 */
[----:B------:R-:W-:Y:S01]  /*5e60*/  IMAD.MOV.U32 R211, RZ, RZ, R70 ;  /* 0x000000ffffd37224 */ /* 0x000fe200078e0046 */
[----:B------:R-:W-:Y:S01]  /*5e70*/  STL [R1+0x99c], RZ ;  /* 0x00099cff01007387 */ /* 0x000fe20000100800 */
        /* <DEDUP_REMOVED lines=64> */
[----:B------:R-:W-:Y:S02]  /*6280*/  IMAD.MOV.U32 R167, RZ, RZ, R114 ;  /* 0x000000ffffa77224 */ /* 0x000fe400078e0072 */
[----:B------:R-:W-:Y:S02]  /*6290*/  IMAD.MOV.U32 R166, RZ, RZ, R115 ;  /* 0x000000ffffa67224 */ /* 0x000fe400078e0073 */
[----:B------:R-:W-:Y:S02]  /*62a0*/  IMAD.MOV.U32 R165, RZ, RZ, R116 ;  /* 0x000000ffffa57224 */ /* 0x000fe400078e0074 */
[----:B------:R-:W-:-:S02]  /*62b0*/  IMAD.MOV.U32 R164, RZ, RZ, R117 ;  /* 0x000000ffffa47224 */ /* 0x000fc400078e0075 */
[----:B------:R-:W-:Y:S02]  /*62c0*/  IMAD.MOV.U32 R163, RZ, RZ, R118 ;  /* 0x000000ffffa37224 */ /* 0x000fe400078e0076 */
        /* <DEDUP_REMOVED lines=31> */
[----:B-1----:R-:W-:Y:S02]  /*64c0*/  IMAD.MOV.U32 R3, RZ, RZ, R150 ;  /* 0x000000ffff037224 */ /* 0x002fe400078e0096 */
[----:B0-----:R-:W-:Y:S02]  /*64d0*/  IMAD.MOV.U32 R2, RZ, RZ, R151 ;  /* 0x000000ffff027224 */ /* 0x001fe400078e0097 */
[----:B----4-:R-:W-:-:S06]  /*64e0*/  WARPGROUP.ARRIVE ;  /* 0x00000000000079c5 */ /* 0x010fcc0000000000 */
[----:B------:R-:W-:Y:S01]  /*64f0*/  QGMMA.64x256x32.F32.E4M3.E4M3 R24, gdesc[UR20], RZ, !UPT, gsb0 ;  /* 0x03e00000141879f3 */ /* 0x000fe2000c0008ff */
[----:B------:R-:W-:Y:S01]  /*6500*/  UIADD3 UR20, UR25, 0x600, URZ ;  /* 0x0000060019147890 */ /* 0x000fe2000fffe03f */
[----:B------:R-:W-:Y:S01]  /*6510*/  UMOV UR21, 0x80000020 ;  /* 0x8000002000157882 */ /* 0x000fe20000000000 */
[----:B------:R-:W-:Y:S02]  /*6520*/  WARPGROUP.DEPBAR.LE gsb0, 0x0 ;  /* 0x00008000000079c5 */ /* 0x000fe40000010000 */
[----:B------:R-:W-:Y:S04]  /*6530*/  STL.64 [R1], R24 ;  /* 0x0000001801007387 */ /* 0x000fe80000100a00 */
        /* <DEDUP_REMOVED lines=65> */
[----:B0-----:R-:W-:-:S03]  /*6950*/  WARPGROUP.ARRIVE ;  /* 0x00000000000079c5 */ /* 0x001fc60000000000 */
[----:B------:R-:W-:Y:S04]  /*6960*/  STL [R1+0x93c], RZ ;  /* 0x00093cff01007387 */ /* 0x000fe80000100800 */
[----:B------:R-:W-:Y:S01]  /*6970*/  STL [R1+0x938], RZ ;  /* 0x000938ff01007387 */ /* 0x000fe20000100800 */
[----:B------:R-:W-:Y:S03]  /*6980*/  QGMMA.64x256x32.F32.E4M3.E4M3 R24, gdesc[UR20], RZ, !UPT, gsb0 ;  /* 0x03e00000141879f3 */ /* 0x000fe6000c0008ff */
        /* <DEDUP_REMOVED lines=142> */
[----:B0-----:R-:W4:Y:S04]  /*7270*/  LDL.LU R24, [R1+0x400] ;  /* 0x0004000001187983 */ /* 0x001f280000300800 */
[----:B------:R-:W4:Y:S04]  /*7280*/  LDL.LU R25, [R1+0x404] ;  /* 0x0004040001197983 */ /* 0x000f280000300800 */
        /* <DEDUP_REMOVED lines=125> */
[----:B------:R-:W4:Y:S01]  /*7a60*/  LDL.LU R151, [R1+0x5fc] ;  /* 0x0005fc0001977983 */ /* 0x000f220000300800 */
[----:B------:R-:W-:-:S02]  /*7a70*/  UIADD3 UR20, UR25, 0x2, URZ ;  /* 0x0000000219147890 */ /* 0x000fc4000fffe03f */
[----:B------:R-:W-:Y:S01]  /*7a80*/  UIADD3 UR22, UR28, 0x2, URZ ;  /* 0x000000021c167890 */ /* 0x000fe2000fffe03f */
[----:B------:R-:W-:Y:S01]  /*7a90*/  STL [R1+0x800], RZ ;  /* 0x000800ff01007387 */ /* 0x000fe20000100800 */
[----:B------:R-:W-:Y:S01]  /*7aa0*/  UMOV UR21, 0x80000020 ;  /* 0x8000002000157882 */ /* 0x000fe20000000000 */
        /* <DEDUP_REMOVED lines=26> */
[----:B----4-:R-:W-:-:S06]  /*7c50*/  WARPGROUP.ARRIVE ;  /* 0x00000000000079c5 */ /* 0x010fcc0000000000 */
[----:B------:R-:W-:Y:S03]  /*7c60*/  QGMMA.64x256x32.F32.E4M3.E4M3 R24, gdesc[UR20], R24, gsb0 ;  /* 0x03e00000141879f3 */ /* 0x000fe60008000818 */
[----:B------:R-:W-:Y:S02]  /*7c70*/  WARPGROUP.DEPBAR.LE gsb0, 0x0 ;  /* 0x00008000000079c5 */ /* 0x000fe40000010000 */
        /* <DEDUP_REMOVED lines=64> */
[----:B0-----:R-:W3:Y:S04]  /*8080*/  LDL.LU.64 R106, [R1+0x1070] ;  /* 0x00107000016a7983 */ /* 0x001ee80000300a00 */
[----:B------:R-:W3:Y:S04]  /*8090*/  LDL.LU.64 R104, [R1+0x1068] ;  /* 0x0010680001687983 */ /* 0x000ee80000300a00 */
        /* <DEDUP_REMOVED lines=39> */
[----:B------:R-:W3:Y:S01]  /*8310*/  LDL.LU.64 R24, [R1+0xf28] ;  /* 0x000f280001187983 */ /* 0x000ee20000300a00 */
[----:B------:R-:W-:-:S03]  /*8320*/  UIADD3 UR20, UR25, 0x202, URZ ;  /* 0x0000020219147890 */ /* 0x000fc6000fffe03f */
        /* <DEDUP_REMOVED lines=24> */
[----:B-1----:R-:W3:Y:S04]  /*84b0*/  LDL.LU.64 R108, [R1] ;  /* 0x00000000016c7983 */ /* 0x002ee80000300a00 */
[----:B----4-:R-:W4:Y:S04]  /*84c0*/  LDL.LU.64 R110, [R1+0x8] ;  /* 0x00000800016e7983 */ /* 0x010f280000300a00 */
[----:B--2---:R-:W2:Y:S04]  /*84d0*/  LDL.LU.64 R112, [R1+0x10] ;  /* 0x0000100001707983 */ /* 0x004ea80000300a00 */
[----:B---3--:R-:W3:Y:S04]  /*84e0*/  LDL.LU.64 R114, [R1+0x18] ;  /* 0x0000180001727983 */ /* 0x008ee80000300a00 */
[----:B------:R-:W4:Y:S04]  /*84f0*/  LDL.LU.64 R116, [R1+0x20] ;  /* 0x0000200001747983 */ /* 0x000f280000300a00 */
[----:B------:R-:W2:Y:S04]  /*8500*/  LDL.LU.64 R118, [R1+0x28] ;  /* 0x0000280001767983 */ /* 0x000ea80000300a00 */
[----:B------:R-:W3:Y:S04]  /*8510*/  LDL.LU.64 R120, [R1+0x30] ;  /* 0x0000300001787983 */ /* 0x000ee80000300a00 */
        /* <DEDUP_REMOVED lines=15> */
[----:B---3--:R-:W-:Y:S04]  /*8610*/  STL.64 [R1+0xf18], R150 ;  /* 0x000f189601007387 */ /* 0x008fe80000100a00 */
[----:B--2---:R-:W-:Y:S04]  /*8620*/  STL.64 [R1+0xf10], R148 ;  /* 0x000f109401007387 */ /* 0x004fe80000100a00 */
[----:B----4-:R-:W-:Y:S04]  /*8630*/  STL.64 [R1+0xf08], R146 ;  /* 0x000f089201007387 */ /* 0x010fe80000100a00 */
        /* <DEDUP_REMOVED lines=61> */
[----:B0-----:R-:W2:Y:S04]  /*8a10*/  LDL.LU R24, [R1+0x200] ;  /* 0x0002000001187983 */ /* 0x001ea80000300800 */
[----:B------:R-:W2:Y:S04]  /*8a20*/  LDL.LU R25, [R1+0x204] ;  /* 0x0002040001197983 */ /* 0x000ea80000300800 */
        /* <DEDUP_REMOVED lines=18> */
[----:B------:R-:W2:Y:S01]  /*8b50*/  LDL.LU R44, [R1+0x250] ;  /* 0x00025000012c7983 */ /* 0x000ea20000300800 */
[----:B------:R-:W-:-:S02]  /*8b60*/  IMAD.MOV.U32 R45, RZ, RZ, R0 ;  /* 0x000000ffff2d7224 */ /* 0x000fc400078e0000 */
[----:B------:R-:W-:Y:S01]  /*8b70*/  IMAD.MOV.U32 R46, RZ, RZ, R235 ;  /* 0x000000ffff2e7224 */ /* 0x000fe200078e00eb */
[----:B------:R-:W-:Y:S01]  /*8b80*/  UMOV UR21, 0x80000020 ;  /* 0x8000002000157882 */ /* 0x000fe20000000000 */
[----:B------:R-:W-:Y:S01]  /*8b90*/  IMAD.MOV.U32 R47, RZ, RZ, R234 ;  /* 0x000000ffff2f7224 */ /* 0x000fe200078e00ea */
[----:B------:R0:W5:Y:S01]  /*8ba0*/  LDL.LU R0, [R1+0xf20] ;  /* 0x000f200001007983 */ /* 0x0001620000300800 */
        /* <DEDUP_REMOVED lines=82> */
[----:B------:R-:W-:Y:S01]  /*90d0*/  IMAD.MOV.U32 R130, RZ, RZ, R23 ;  /* 0x000000ffff827224 */ /* 0x000fe200078e0017 */
[----:B------:R-:W3:Y:S01]  /*90e0*/  LDL.LU.64 R152, [R1+0xb0] ;  /* 0x0000b00001987983 */ /* 0x000ee20000300a00 */
[----:B------:R-:W-:Y:S02]  /*90f0*/  IMAD.MOV.U32 R131, RZ, RZ, R22 ;  /* 0x000000ffff837224 */ /* 0x000fe400078e0016 */
[----:B------:R-:W-:Y:S01]  /*9100*/  IMAD.MOV.U32 R132, RZ, RZ, R21 ;  /* 0x000000ffff847224 */ /* 0x000fe200078e0015 */
[----:B------:R-:W3:Y:S01]  /*9110*/  LDL.LU.64 R154, [R1+0xb8] ;  /* 0x0000b800019a7983 */ /* 0x000ee20000300a00 */
[----:B------:R-:W-:Y:S02]  /*9120*/  IMAD.MOV.U32 R133, RZ, RZ, R20 ;  /* 0x000000ffff857224 */ /* 0x000fe400078e0014 */
[----:B------:R-:W-:Y:S01]  /*9130*/  IMAD.MOV.U32 R134, RZ, RZ, R19 ;  /* 0x000000ffff867224 */ /* 0x000fe200078e0013 */
[----:B------:R-:W3:Y:S01]  /*9140*/  LDL.LU.64 R156, [R1+0xc0] ;  /* 0x0000c000019c7983 */ /* 0x000ee20000300a00 */
        /* <DEDUP_REMOVED lines=24> */
[----:B------:R-:W-:-:S03]  /*92d0*/  IMAD.MOV.U32 R151, RZ, RZ, R2 ;  /* 0x000000ffff977224 */ /* 0x000fc600078e0002 */
        /* <DEDUP_REMOVED lines=21> */
[----:B--2---:R-:W-:-:S03]  /*9430*/  WARPGROUP.ARRIVE ;  /* 0x00000000000079c5 */ /* 0x004fc60000000000 */
[----:B------:R-:W3:Y:S04]  /*9440*/  LDL.LU.64 R216, [R1+0x1b0] ;  /* 0x0001b00001d87983 */ /* 0x000ee80000300a00 */
[----:B------:R-:W3:Y:S01]  /*9450*/  LDL.LU.64 R218, [R1+0x1b8] ;  /* 0x0001b80001da7983 */ /* 0x000ee20000300a00 */
[----:B------:R-:W-:Y:S03]  /*9460*/  QGMMA.64x256x32.F32.E4M3.E4M3 R24, gdesc[UR20], R24, gsb0 ;  /* 0x03e00000141879f3 */ /* 0x000fe60008000818 */
        /* <DEDUP_REMOVED lines=73> */
[----:B-1----:R-:W3:Y:S04]  /*9900*/  LDL.LU.64 R150, [R1+0xf18] ;  /* 0x000f180001967983 */ /* 0x002ee80000300a00 */
        /* <DEDUP_REMOVED lines=21> */
[----:B------:R-:W-:Y:S01]  /*9a60*/  UIADD3 UR20, UR25, 0x402, URZ ;  /* 0x0000040219147890 */ /* 0x000fe2000fffe03f */
[----:B------:R-:W-:-:S02]  /*9a70*/  UMOV UR21, 0x80000020 ;  /* 0x8000002000157882 */ /* 0x000fc40000000000 */
[----:B------:R-:W2:Y:S04]  /*9a80*/  LDL.LU.64 R106, [R1+0xe68] ;  /* 0x000e6800016a7983 */ /* 0x000ea80000300a00 */
        /* <DEDUP_REMOVED lines=40> */
[----:B------:R-:W2:Y:S01]  /*9d10*/  LDL.LU.64 R24, [R1+0xd20] ;  /* 0x000d200001187983 */ /* 0x000ea20000300a00 */
[----:B---3--:R-:W-:-:S06]  /*9d20*/  WARPGROUP.ARRIVE ;  /* 0x00000000000079c5 */ /* 0x008fcc0000000000 */
[----:B------:R-:W-:Y:S01]  /*9d30*/  QGMMA.64x256x32.F32.E4M3.E4M3 R108, gdesc[UR20], R108, gsb0 ;  /* 0x03e00000146c79f3 */ /* 0x000fe2000800086c */
        /* <DEDUP_REMOVED lines=89> */
[----:B-1----:R-:W2:Y:S04]  /*a2d0*/  LDL.LU.64 R150, [R1+0xd18] ;  /* 0x000d180001967983 */ /* 0x002ea80000300a00 */
        /* <DEDUP_REMOVED lines=21> */
[----:B------:R-:W-:Y:S01]  /*a430*/  UIADD3 UR20, UR25, 0x602, URZ ;  /* 0x0000060219147890 */ /* 0x000fe2000fffe03f */
[----:B------:R-:W-:-:S02]  /*a440*/  UMOV UR21, 0x80000020 ;  /* 0x8000002000157882 */ /* 0x000fc40000000000 */
        /* <DEDUP_REMOVED lines=38> */
[----:B--2---:R-:W-:-:S06]  /*a6b0*/  WARPGROUP.ARRIVE ;  /* 0x00000000000079c5 */ /* 0x004fcc0000000000 */
[----:B------:R-:W-:Y:S01]  /*a6c0*/  QGMMA.64x256x32.F32.E4M3.E4M3 R24, gdesc[UR20], R24, gsb0 ;  /* 0x03e00000141879f3 */ /* 0x000fe20008000818 */
[----:B------:R0:W-:Y:S01]  /*a6d0*/  STL [R1+0x640], RZ ;  /* 0x000640ff01007387 */ /* 0x0001e20000100800 */
[----:B------:R-:W-:-:S03]  /*a6e0*/  ULDC UR20, c[0x0][0x50c] ;  /* 0x0001430000147ab9 */ /* 0x000fc60000000800 */
[----:B------:R0:W-:Y:S04]  /*a6f0*/  STL [R1+0x63c], RZ ;  /* 0x00063cff01007387 */ /* 0x0001e80000100800 */
[----:B------:R0:W-:Y:S04]  /*a700*/  STL [R1+0x638], RZ ;  /* 0x000638ff01007387 */ /* 0x0001e80000100800 */
[----:B------:R0:W-:Y:S04]  /*a710*/  STL [R1+0x634], RZ ;  /* 0x000634ff01007387 */ /* 0x0001e80000100800 */
[----:B------:R0:W-:Y:S04]  /*a720*/  STL [R1+0x630], RZ ;  /* 0x000630ff01007387 */ /* 0x0001e80000100800 */
[----:B------:R0:W-:Y:S04]  /*a730*/  STL [R1+0x62c], RZ ;  /* 0x00062cff01007387 */ /* 0x0001e80000100800 */
[----:B------:R0:W-:Y:S04]  /*a740*/  STL [R1+0x628], RZ ;  /* 0x000628ff01007387 */ /* 0x0001e80000100800 */
[----:B------:R0:W-:Y:S01]  /*a750*/  STL [R1+0x624], RZ ;  /* 0x000624ff01007387 */ /* 0x0001e20000100800 */
[----:B------:R-:W-:-:S03]  /*a760*/  UISETP.NE.AND UP0, UPT, UR20, 0x2, UPT ;  /* 0x000000021400788c */ /* 0x000fc6000bf05270 */
[----:B------:R0:W-:Y:S04]  /*a770*/  STL [R1+0x620], RZ ;  /* 0x000620ff01007387 */ /* 0x0001e80000100800 */
[----:B------:R0:W-:Y:S04]  /*a780*/  STL [R1+0x61c], RZ ;  /* 0x00061cff01007387 */ /* 0x0001e80000100800 */
[----:B------:R0:W-:Y:S04]  /*a790*/  STL [R1+0x618], RZ ;  /* 0x000618ff01007387 */ /* 0x0001e80000100800 */
[----:B------:R0:W-:Y:S01]  /*a7a0*/  STL [R1+0x614], RZ ;  /* 0x000614ff01007387 */ /* 0x0001e20000100800 */
[----:B------:R-:W-:-:S03]  /*a7b0*/  USEL UR20, URZ, 0x1, UP0 ;  /* 0x000000013f147887 */ /* 0x000fc60008000000 */
[----:B------:R0:W-:Y:S04]  /*a7c0*/  STL [R1+0x610], RZ ;  /* 0x000610ff01007387 */ /* 0x0001e80000100800 */
[----:B------:R0:W-:Y:S04]  /*a7d0*/  STL [R1+0x60c], RZ ;  /* 0x00060cff01007387 */ /* 0x0001e80000100800 */
[----:B------:R0:W-:Y:S04]  /*a7e0*/  STL [R1+0x608], RZ ;  /* 0x000608ff01007387 */ /* 0x0001e80000100800 */
[----:B------:R0:W-:Y:S04]  /*a7f0*/  STL [R1+0x604], RZ ;  /* 0x000604ff01007387 */ /* 0x0001e80000100800 */
[----:B------:R0:W-:Y:S01]  /*a800*/  STL [R1+0x600], RZ ;  /* 0x000600ff01007387 */ /* 0x0001e20000100800 */
[----:B------:R-:W-:Y:S01]  /*a810*/  ISETP.NE.AND P0, PT, RZ, UR20, PT ;  /* 0x00000014ff007c0c */ /* 0x000fe2000bf05270 */
[----:B------:R-:W-:Y:S01]  /*a820*/  IMAD.MOV.U32 R4, RZ, RZ, R233 ;  /* 0x000000ffff047224 */ /* 0x000fe200078e00e9 */
[----:B------:R-:W-:Y:S01]  /*a830*/  CS2R R236, SRZ ;  /* 0x0000000000ec7805 */ /* 0x000fe2000001ff00 */
[----:B------:R-:W-:Y:S01]  /*a840*/  IMAD.MOV.U32 R3, RZ, RZ, R234 ;  /* 0x000000ffff037224 */ /* 0x000fe200078e00ea */
[----:B---3--:R-:W-:Y:S01]  /*a850*/  CS2R R232, SRZ ;  /* 0x0000000000e87805 */ /* 0x008fe2000001ff00 */
[----:B------:R-:W-:Y:S01]  /*a860*/  IMAD.MOV.U32 R2, RZ, RZ, R235 ;  /* 0x000000ffff027224 */ /* 0x000fe200078e00eb */
[----:B----4-:R-:W-:-:S02]  /*a870*/  CS2R R234, SRZ ;  /* 0x0000000000ea7805 */ /* 0x010fc4000001ff00 */
[----:B------:R-:W-:Y:S02]  /*a880*/  CS2R R230, SRZ ;  /* 0x0000000000e67805 */ /* 0x000fe4000001ff00 */
[----:B------:R-:W-:Y:S02]  /*a890*/  CS2R R228, SRZ ;  /* 0x0000000000e47805 */ /* 0x000fe4000001ff00 */
[----:B------:R-:W-:Y:S02]  /*a8a0*/  CS2R R226, SRZ ;  /* 0x0000000000e27805 */ /* 0x000fe4000001ff00 */
[----:B------:R-:W-:Y:S02]  /*a8b0*/  CS2R R224, SRZ ;  /* 0x0000000000e07805 */ /* 0x000fe4000001ff00 */
[----:B------:R-:W-:Y:S02]  /*a8c0*/  CS2R R222, SRZ ;  /* 0x0000000000de7805 */ /* 0x000fe4000001ff00 */
[----:B------:R-:W-:-:S02]  /*a8d0*/  CS2R R220, SRZ ;  /* 0x0000000000dc7805 */ /* 0x000fc4000001ff00 */
        /* <DEDUP_REMOVED lines=42> */
[----:B------:R-:W-:Y:S01]  /*ab80*/  CS2R R6, SRZ ;  /* 0x0000000000067805 */ /* 0x000fe2000001ff00 */
[----:B------:R-:W-:Y:S01]  /*ab90*/  IMAD.MOV.U32 R5, RZ, RZ, RZ ;  /* 0x000000ffff057224 */ /* 0x000fe200078e00ff */
[----:B------:R-:W-:Y:S02]  /*aba0*/  WARPGROUP.DEPBAR.LE gsb0, 0x0 ;  /* 0x00008000000079c5 */ /* 0x000fe40000010000 */
[----:B0-----:R-:W-:Y:S05]  /*abb0*/  @!P0 BRA `(.L_x_18) ;  /* 0x00000054004c8947 */ /* 0x001fea0003800000 */
[----:B------:R-:W2:Y:S04]  /*abc0*/  LDL R5, [R1+0x400] ;  /* 0x0004000001057983 */ /* 0x000ea80000100800 */
[----:B------:R-:W3:Y:S04]  /*abd0*/  LDL R6, [R1+0x404] ;  /* 0x0004040001067983 */ /* 0x000ee80000100800 */
[----:B------:R-:W4:Y:S04]  /*abe0*/  LDL R7, [R1+0x408] ;  /* 0x0004080001077983 */ /* 0x000f280000100800 */
        /* <DEDUP_REMOVED lines=100> */
[----:B------:R0:W-:Y:S04]  /*b230*/  STL [R1+0xce8], R122 ;  /* 0x000ce87a01007387 */ /* 0x0001e80000100800 */
[----:B0-----:R-:W2:Y:S04]  /*b240*/  LDL R122, [R1+0x210] ;  /* 0x00021000017a7983 */ /* 0x001ea80000100800 */
[----:B------:R0:W-:Y:S04]  /*b250*/  STL [R1+0xce4], R123 ;  /* 0x000ce47b01007387 */ /* 0x0001e80000100800 */
[----:B0-----:R-:W3:Y:S04]  /*b260*/  LDL R123, [R1+0x20c] ;  /* 0x00020c00017b7983 */ /* 0x001ee80000100800 */
[----:B------:R0:W-:Y:S04]  /*b270*/  STL [R1+0xce0], R124 ;  /* 0x000ce07c01007387 */ /* 0x0001e80000100800 */
[----:B0-----:R-:W4:Y:S04]  /*b280*/  LDL R124, [R1+0x208] ;  /* 0x00020800017c7983 */ /* 0x001f280000100800 */
        /* <DEDUP_REMOVED lines=53> */
[----:B0-----:R-:W4:Y:S01]  /*b5e0*/  LDL R151, [R1+0x59c] ;  /* 0x00059c0001977983 */ /* 0x001f220000100800 */
[----:B---3--:R-:W-:-:S01]  /*b5f0*/  FADD R129, RZ, R129 ;  /* 0x00000081ff817221 */ /* 0x008fc20000000000 */
[----:B--2---:R-:W-:Y:S01]  /*b600*/  FADD R128, RZ, R128 ;  /* 0x00000080ff807221 */ /* 0x004fe20000000000 */
[----:B------:R-:W-:-:S01]  /*b610*/  FADD R126, RZ, R126 ;  /* 0x0000007eff7e7221 */ /* 0x000fc20000000000 */
[----:B-----5:R0:W-:Y:S01]  /*b620*/  STL [R1+0xc70], R0 ;  /* 0x000c700001007387 */ /* 0x0201e20000100800 */
[----:B------:R-:W-:-:S01]  /*b630*/  FADD R125, RZ, R125 ;  /* 0x0000007dff7d7221 */ /* 0x000fc20000000000 */
[----:B------:R-:W-:Y:S01]  /*b640*/  FADD R123, RZ, R123 ;  /* 0x0000007bff7b7221 */ /* 0x000fe20000000000 */
[----:B------:R-:W-:-:S01]  /*b650*/  FADD R122, RZ, R122 ;  /* 0x0000007aff7a7221 */ /* 0x000fc20000000000 */
[----:B------:R-:W-:Y:S01]  /*b660*/  FADD R4, RZ, R4 ;  /* 0x00000004ff047221 */ /* 0x000fe20000000000 */
[----:B------:R-:W-:-:S01]  /*b670*/  FADD R3, RZ, R3 ;  /* 0x00000003ff037221 */ /* 0x000fc20000000000 */
[----:B------:R-:W-:Y:S01]  /*b680*/  FADD R5, RZ, R5 ;  /* 0x00000005ff057221 */ /* 0x000fe20000000000 */
[----:B------:R-:W-:-:S01]  /*b690*/  FADD R6, RZ, R6 ;  /* 0x00000006ff067221 */ /* 0x000fc20000000000 */
[----:B----4-:R-:W-:Y:S01]  /*b6a0*/  FADD R7, RZ, R7 ;  /* 0x00000007ff077221 */ /* 0x010fe20000000000 */
[----:B------:R-:W-:-:S01]  /*b6b0*/  FADD R8, RZ, R8 ;  /* 0x00000008ff087221 */ /* 0x000fc20000000000 */
[----:B------:R-:W-:Y:S01]  /*b6c0*/  FADD R9, RZ, R9 ;  /* 0x00000009ff097221 */ /* 0x000fe20000000000 */
        /* <DEDUP_REMOVED lines=110> */
[----:B0-----:R-:W-:-:S01]  /*bdb0*/  FADD R0, RZ, R148 ;  /* 0x00000094ff007221 */ /* 0x001fc20000000000 */
[----:B------:R-:W-:-:S05]  /*bdc0*/  FADD R149, RZ, R149 ;  /* 0x00000095ff957221 */ /* 0x000fca0000000000 */
[----:B------:R-:W-:Y:S04]  /*bdd0*/  STL [R1+0x600], R149 ;  /* 0x0006009501007387 */ /* 0x000fe80000100800 */
[----:B------:R0:W-:Y:S04]  /*bde0*/  STL [R1+0x604], R0 ;  /* 0x0006040001007387 */ /* 0x0001e80000100800 */
[----:B------:R-:W-:Y:S01]  /*bdf0*/  STL [R1+0x608], R147 ;  /* 0x0006089301007387 */ /* 0x000fe20000100800 */
[----:B------:R-:W-:-:S03]  /*be00*/  FADD R237, RZ, R150 ;  /* 0x00000096ffed7221 */ /* 0x000fc60000000000 */
[----:B------:R-:W-:Y:S01]  /*be10*/  STL [R1+0x60c], R146 ;  /* 0x00060c9201007387 */ /* 0x000fe20000100800 */
[----:B0-----:R-:W-:-:S05]  /*be20*/  FADD R0, RZ, R145 ;  /* 0x00000091ff007221 */ /* 0x001fca0000000000 */
[----:B------:R0:W-:Y:S04]  /*be30*/  STL [R1+0x610], R0 ;  /* 0x0006100001007387 */ /* 0x0001e80000100800 */
[----:B------:R-:W-:Y:S01]  /*be40*/  STL [R1+0x614], R144 ;  /* 0x0006149001007387 */ /* 0x000fe20000100800 */
[----:B------:R-:W-:-:S03]  /*be50*/  FADD R236, RZ, R151 ;  /* 0x00000097ffec7221 */ /* 0x000fc60000000000 */
[----:B------:R-:W-:Y:S01]  /*be60*/  STL [R1+0x618], R143 ;  /* 0x0006188f01007387 */ /* 0x000fe20000100800 */
[----:B0-----:R-:W-:-:S05]  /*be70*/  FADD R0, RZ, R142 ;  /* 0x0000008eff007221 */ /* 0x001fca0000000000 */
[----:B------:R0:W-:Y:S04]  /*be80*/  STL [R1+0x61c], R0 ;  /* 0x00061c0001007387 */ /* 0x0001e80000100800 */
[----:B------:R-:W-:Y:S04]  /*be90*/  STL [R1+0x620], R141 ;  /* 0x0006208d01007387 */ /* 0x000fe80000100800 */
        /* <DEDUP_REMOVED lines=23> */
[----:B0-----:R-:W2:Y:S04]  /*c010*/  LDL R0, [R1+0x214] ;  /* 0x0002140001007983 */ /* 0x001ea80000100800 */
[----:B------:R0:W-:Y:S04]  /*c020*/  STL [R1+0x668], R123 ;  /* 0x0006687b01007387 */ /* 0x0001e80000100800 */
[----:B------:R-:W3:Y:S04]  /*c030*/  LDL R151, [R1+0x218] ;  /* 0x0002180001977983 */ /* 0x000ee80000100800 */
[----:B------:R1:W-:Y:S04]  /*c040*/  STL [R1+0x66c], R122 ;  /* 0x00066c7a01007387 */ /* 0x0003e80000100800 */
        /* <DEDUP_REMOVED lines=27> */
[----:B0-----:R-:W4:Y:S04]  /*c200*/  LDL R123, [R1+0x288] ;  /* 0x00028800017b7983 */ /* 0x001f280000100800 */
[----:B-1----:R-:W4:Y:S01]  /*c210*/  LDL R122, [R1+0x28c] ;  /* 0x00028c00017a7983 */ /* 0x002f220000100800 */
[----:B--2---:R-:W-:-:S05]  /*c220*/  FADD R0, RZ, R0 ;  /* 0x00000000ff007221 */ /* 0x004fca0000000000 */
[----:B------:R3:W-:Y:S02]  /*c230*/  STL [R1+0x670], R0 ;  /* 0x0006700001007387 */ /* 0x0007e40000100800 */
[----:B---3--:R-:W-:-:S01]  /*c240*/  FADD R0, RZ, R151 ;  /* 0x00000097ff007221 */ /* 0x008fc20000000000 */
[----:B----4-:R-:W-:Y:S01]  /*c250*/  FADD R150, RZ, R150 ;  /* 0x00000096ff967221 */ /* 0x010fe20000000000 */
[----:B------:R-:W-:-:S03]  /*c260*/  FADD R149, RZ, R149 ;  /* 0x00000095ff957221 */ /* 0x000fc60000000000 */
[----:B------:R0:W-:Y:S04]  /*c270*/  STL [R1+0x674], R0 ;  /* 0x0006740001007387 */ /* 0x0001e80000100800 */
[----:B------:R-:W-:Y:S01]  /*c280*/  STL [R1+0x678], R150 ;  /* 0x0006789601007387 */ /* 0x000fe20000100800 */
[----:B------:R-:W-:-:S03]  /*c290*/  FADD R147, RZ, R147 ;  /* 0x00000093ff937221 */ /* 0x000fc60000000000 */
[----:B------:R-:W-:Y:S01]  /*c2a0*/  STL [R1+0x67c], R149 ;  /* 0x00067c9501007387 */ /* 0x000fe20000100800 */
[----:B0-----:R-:W-:-:S01]  /*c2b0*/  FADD R0, RZ, R148 ;  /* 0x00000094ff007221 */ /* 0x001fc20000000000 */
[----:B------:R-:W-:-:S04]  /*c2c0*/  FADD R146, RZ, R146 ;  /* 0x00000092ff927221 */ /* 0x000fc80000000000 */
[----:B------:R0:W-:Y:S04]  /*c2d0*/  STL [R1+0x680], R0 ;  /* 0x0006800001007387 */ /* 0x0001e80000100800 */
[----:B------:R-:W-:Y:S01]  /*c2e0*/  STL [R1+0x684], R147 ;  /* 0x0006849301007387 */ /* 0x000fe20000100800 */
[----:B------:R-:W-:-:S03]  /*c2f0*/  FADD R144, RZ, R144 ;  /* 0x00000090ff907221 */ /* 0x000fc60000000000 */
[----:B------:R-:W-:Y:S01]  /*c300*/  STL [R1+0x688], R146 ;  /* 0x0006889201007387 */ /* 0x000fe20000100800 */
[----:B------:R-:W-:-:S01]  /*c310*/  FADD R143, RZ, R143 ;  /* 0x0000008fff8f7221 */ /* 0x000fc20000000000 */
[----:B0-----:R-:W-:-:S05]  /*c320*/  FADD R0, RZ, R145 ;  /* 0x00000091ff007221 */ /* 0x001fca0000000000 */
[----:B------:R0:W-:Y:S01]  /*c330*/  STL [R1+0x68c], R0 ;  /* 0x00068c0001007387 */ /* 0x0001e20000100800 */
[----:B------:R-:W-:-:S03]  /*c340*/  FADD R141, RZ, R141 ;  /* 0x0000008dff8d7221 */ /* 0x000fc60000000000 */
[----:B------:R-:W-:Y:S01]  /*c350*/  STL [R1+0x690], R144 ;  /* 0x0006909001007387 */ /* 0x000fe20000100800 */
[----:B------:R-:W-:-:S03]  /*c360*/  FADD R140, RZ, R140 ;  /* 0x0000008cff8c7221 */ /* 0x000fc60000000000 */
[----:B------:R-:W-:Y:S01]  /*c370*/  STL [R1+0x694], R143 ;  /* 0x0006948f01007387 */ /* 0x000fe20000100800 */
[----:B0-----:R-:W-:-:S01]  /*c380*/  FADD R0, RZ, R142 ;  /* 0x0000008eff007221 */ /* 0x001fc20000000000 */
[----:B------:R-:W-:-:S04]  /*c390*/  FADD R138, RZ, R138 ;  /* 0x0000008aff8a7221 */ /* 0x000fc80000000000 */
[----:B------:R0:W-:Y:S01]  /*c3a0*/  STL [R1+0x698], R0 ;  /* 0x0006980001007387 */ /* 0x0001e20000100800 */
[----:B------:R-:W-:-:S03]  /*c3b0*/  FADD R137, RZ, R137 ;  /* 0x00000089ff897221 */ /* 0x000fc60000000000 */
[----:B------:R-:W-:Y:S04]  /*c3c0*/  STL [R1+0x69c], R141 ;  /* 0x00069c8d01007387 */ /* 0x000fe80000100800 */
[----:B------:R-:W-:Y:S01]  /*c3d0*/  STL [R1+0x6a0], R140 ;  /* 0x0006a08c01007387 */ /* 0x000fe20000100800 */
[----:B0-----:R-:W-:-:S01]  /*c3e0*/  FADD R0, RZ, R139 ;  /* 0x0000008bff007221 */ /* 0x001fc20000000000 */
[----:B------:R-:W-:Y:S01]  /*c3f0*/  FADD R135, RZ, R135 ;  /* 0x00000087ff877221 */ /* 0x000fe20000000000 */
        /* <DEDUP_REMOVED lines=248> */
[----:B-1----:R-:W4:Y:S01]  /*d380*/  LDL R122, [R1] ;  /* 0x00000000017a7983 */ /* 0x002f220000100800 */
        /* <DEDUP_REMOVED lines=280> */
[----:B------:R0:W-:Y:S01]  /*e510*/  STL [R1+0x958], R0 ;  /* 0x0009580001007387 */ /* 0x0001e20000100800 */
[----:B---3--:R-:W-:-:S05]  /*e520*/  FADD R151, RZ, R151 ;  /* 0x00000097ff977221 */ /* 0x008fca0000000000 */
[----:B------:R-:W-:Y:S01]  /*e530*/  STL [R1+0x95c], R151 ;  /* 0x00095c9701007387 */ /* 0x000fe20000100800 */
[----:B----4-:R-:W-:-:S01]  /*e540*/  FADD R150, RZ, R150 ;  /* 0x00000096ff967221 */ /* 0x010fc20000000000 */
[----:B0-----:R-:W-:-:S04]  /*e550*/  FADD R0, RZ, R149 ;  /* 0x00000095ff007221 */ /* 0x001fc80000000000 */
[----:B------:R-:W-:Y:S01]  /*e560*/  STL [R1+0x960], R150 ;  /* 0x0009609601007387 */ /* 0x000fe20000100800 */
[----:B------:R-:W-:-:S03]  /*e570*/  FADD R148, RZ, R148 ;  /* 0x00000094ff947221 */ /* 0x000fc60000000000 */
        /* <DEDUP_REMOVED lines=45> */
[----:B------:R0:W-:Y:S04]  /*e850*/  STL [R1+0x9b8], R0 ;  /* 0x0009b80001007387 */ /* 0x0001e80000100800 */
[----:B------:R-:W-:Y:S04]  /*e860*/  STL [R1+0x9bc], R127 ;  /* 0x0009bc7f01007387 */ /* 0x000fe80000100800 */
[----:B------:R-:W-:Y:S01]  /*e870*/  STL [R1+0x9c0], R126 ;  /* 0x0009c07e01007387 */ /* 0x000fe20000100800 */
[----:B0-----:R-:W-:-:S05]  /*e880*/  FADD R0, RZ, R125 ;  /* 0x0000007dff007221 */ /* 0x001fca0000000000 */
[----:B------:R0:W-:Y:S04]  /*e890*/  STL [R1+0x9c4], R0 ;  /* 0x0009c40001007387 */ /* 0x0001e80000100800 */
[----:B------:R-:W-:Y:S01]  /*e8a0*/  STL [R1+0x9c8], R124 ;  /* 0x0009c87c01007387 */ /* 0x000fe20000100800 */
[----:B0-----:R-:W-:-:S03]  /*e8b0*/  FADD R0, RZ, R122 ;  /* 0x0000007aff007221 */ /* 0x001fc60000000000 */
[----:B------:R-:W2:Y:S04]  /*e8c0*/  LDL R122, [R1+0x178] ;  /* 0x00017800017a7983 */ /* 0x000ea80000100800 */
[----:B------:R0:W-:Y:S04]  /*e8d0*/  STL [R1+0x9cc], R123 ;  /* 0x0009cc7b01007387 */ /* 0x0001e80000100800 */
[----:B0-----:R-:W3:Y:S04]  /*e8e0*/  LDL R123, [R1+0x17c] ;  /* 0x00017c00017b7983 */ /* 0x001ee80000100800 */
        /* <DEDUP_REMOVED lines=29> */
[----:B0-----:R-:W4:Y:S01]  /*eac0*/  LDL R0, [R1+0x1f0] ;  /* 0x0001f00001007983 */ /* 0x001f220000100800 */
[----:B--2---:R-:W-:-:S05]  /*ead0*/  FADD R122, RZ, R122 ;  /* 0x0000007aff7a7221 */ /* 0x004fca0000000000 */
[----:B------:R0:W-:Y:S01]  /*eae0*/  STL [R1+0x9d4], R122 ;  /* 0x0009d47a01007387 */ /* 0x0001e20000100800 */
[----:B---3--:R-:W-:-:S03]  /*eaf0*/  FADD R123, RZ, R123 ;  /* 0x0000007bff7b7221 */ /* 0x008fc60000000000 */
[----:B0-----:R-:W2:Y:S04]  /*eb00*/  LDL.LU R122, [R1+0xce8] ;  /* 0x000ce800017a7983 */ /* 0x001ea80000300800 */
[----:B------:R0:W-:Y:S01]  /*eb10*/  STL [R1+0x9d8], R123 ;  /* 0x0009d87b01007387 */ /* 0x0001e20000100800 */
[----:B----4-:R-:W-:-:S01]  /*eb20*/  FADD R124, RZ, R124 ;  /* 0x0000007cff7c7221 */ /* 0x010fc20000000000 */
[----:B------:R-:W-:Y:S02]  /*eb30*/  FADD R125, RZ, R125 ;  /* 0x0000007dff7d7221 */ /* 0x000fe40000000000 */
[----:B0-----:R-:W3:Y:S01]  /*eb40*/  LDL.LU R123, [R1+0xce4] ;  /* 0x000ce400017b7983 */ /* 0x001ee20000300800 */
[----:B------:R-:W-:-:S03]  /*eb50*/  FADD R126, RZ, R126 ;  /* 0x0000007eff7e7221 */ /* 0x000fc60000000000 */
[----:B------:R0:W-:Y:S01]  /*eb60*/  STL [R1+0x9dc], R124 ;  /* 0x0009dc7c01007387 */ /* 0x0001e20000100800 */
[----:B------:R-:W-:-:S01]  /*eb70*/  FADD R127, RZ, R127 ;  /* 0x0000007fff7f7221 */ /* 0x000fc20000000000 */
[----:B------:R-:W-:Y:S02]  /*eb80*/  FADD R128, RZ, R128 ;  /* 0x00000080ff807221 */ /* 0x000fe40000000000 */
[----:B0-----:R-:W4:Y:S01]  /*eb90*/  LDL.LU R124, [R1+0xce0] ;  /* 0x000ce000017c7983 */ /* 0x001f220000300800 */
[----:B------:R-:W-:-:S03]  /*eba0*/  FADD R129, RZ, R129 ;  /* 0x00000081ff817221 */ /* 0x000fc60000000000 */
[----:B------:R0:W-:Y:S01]  /*ebb0*/  STL [R1+0x9e0], R125 ;  /* 0x0009e07d01007387 */ /* 0x0001e20000100800 */
[----:B------:R-:W-:-:S01]  /*ebc0*/  FADD R130, RZ, R130 ;  /* 0x00000082ff827221 */ /* 0x000fc20000000000 */
[----:B------:R-:W-:Y:S02]  /*ebd0*/  FADD R131, RZ, R131 ;  /* 0x00000083ff837221 */ /* 0x000fe40000000000 */
[----:B0-----:R-:W4:Y:S04]  /*ebe0*/  LDL.LU R125, [R1+0xcdc] ;  /* 0x000cdc00017d7983 */ /* 0x001f280000300800 */
[----:B------:R0:W-:Y:S01]  /*ebf0*/  STL [R1+0x9e4], R126 ;  /* 0x0009e47e01007387 */ /* 0x0001e20000100800 */
[----:B------:R-:W-:-:S01]  /*ec00*/  FADD R132, RZ, R132 ;  /* 0x00000084ff847221 */ /* 0x000fc20000000000 */
[----:B------:R-:W-:-:S02]  /*ec10*/  FADD R133, RZ, R133 ;  /* 0x00000085ff857221 */ /* 0x000fc40000000000 */
[----:B0-----:R-:W4:Y:S04]  /*ec20*/  LDL.LU R126, [R1+0xcd8] ;  /* 0x000cd800017e7983 */ /* 0x001f280000300800 */
[----:B------:R0:W-:Y:S01]  /*ec30*/  STL [R1+0x9e8], R127 ;  /* 0x0009e87f01007387 */ /* 0x0001e20000100800 */
[----:B------:R-:W-:-:S03]  /*ec40*/  FADD R134, RZ, R134 ;  /* 0x00000086ff867221 */ /* 0x000fc60000000000 */
        /* <DEDUP_REMOVED lines=52> */
[----:B------:R0:W-:Y:S04]  /*ef90*/  STL [R1+0xa30], R145 ;  /* 0x000a309101007387 */ /* 0x0001e80000100800 */
        /* <DEDUP_REMOVED lines=12> */
[----:B0-----:R-:W4:Y:S01]  /*f060*/  LDL.LU R151, [R1+0xc74] ;  /* 0x000c740001977983 */ /* 0x001f220000300800 */
[----:B------:R-:W-:-:S05]  /*f070*/  FADD R0, RZ, R0 ;  /* 0x00000000ff007221 */ /* 0x000fca0000000000 */
[----:B------:R0:W-:Y:S04]  /*f080*/  STL [R1+0xa4c], R0 ;  /* 0x000a4c0001007387 */ /* 0x0001e80000100800 */
[----:B0-----:R0:W5:Y:S01]  /*f090*/  LDL.LU R0, [R1+0xc70] ;  /* 0x000c700001007983 */ /* 0x0011620000300800 */
[----:B------:R-:W-:-:S03]  /*f0a0*/  UMOV UR6, URZ ;  /* 0x0000003f00067c82 */ /* 0x000fc60008000000 */
[----:B------:R1:W-:Y:S04]  /*f0b0*/  STL [R1+0xa50], R4 ;  /* 0x000a500401007387 */ /* 0x0003e80000100800 */
[----:B------:R2:W-:Y:S01]  /*f0c0*/  STL [R1+0xa54], R3 ;  /* 0x000a540301007387 */ /* 0x0005e20000100800 */
[----:B-1----:R-:W-:-:S01]  /*f0d0*/  FADD R4, RZ, R2 ;  /* 0x00000002ff047221 */ /* 0x002fc20000000000 */
[----:B------:R-:W-:Y:S01]  /*f0e0*/  FADD R2, RZ, R25 ;  /* 0x00000019ff027221 */ /* 0x000fe20000000000 */
[----:B--2---:R-:W-:-:S03]  /*f0f0*/  FADD R3, RZ, R24 ;  /* 0x00000018ff037221 */ /* 0x004fc60000000000 */
[----:B------:R1:W-:Y:S04]  /*f100*/  STL [R1+0xa58], R4 ;  /* 0x000a580401007387 */ /* 0x0003e80000100800 */
[----:B------:R2:W-:Y:S04]  /*f110*/  STL [R1+0xa5c], R3 ;  /* 0x000a5c0301007387 */ /* 0x0005e80000100800 */
[----:B------:R3:W-:Y:S01]  /*f120*/  STL [R1+0xa60], R2 ;  /* 0x000a600201007387 */ /* 0x0007e20000100800 */
[----:B-1----:R-:W-:-:S01]  /*f130*/  FADD R4, RZ, R26 ;  /* 0x0000001aff047221 */ /* 0x002fc20000000000 */
[----:B--2---:R-:W-:-:S04]  /*f140*/  FADD R3, RZ, R27 ;  /* 0x0000001bff037221 */ /* 0x004fc80000000000 */
[----:B------:R1:W-:Y:S01]  /*f150*/  STL [R1+0xa64], R4 ;  /* 0x000a640401007387 */ /* 0x0003e20000100800 */
[----:B---3--:R-:W-:-:S03]  /*f160*/  FADD R2, RZ, R28 ;  /* 0x0000001cff027221 */ /* 0x008fc60000000000 */
        /* <DEDUP_REMOVED lines=191> */
[----:B----4-:R-:W-:-:S03]  /*fd60*/  FADD R2, RZ, R124 ;  /* 0x0000007cff027221 */ /* 0x010fc60000000000 */
        /* <DEDUP_REMOVED lines=55> */
[----:B------:R0:W-:Y:S02]  /*100e0*/  STL [R1+0xc58], R2 ;  /* 0x000c580201007387 */ /* 0x0001e40000100800 */
.L_x_18:
[----:B------:R-:W-:-:S04]  /*100f0*/  UIADD3 UR25, UR5, 0x1, URZ ;  /* 0x0000000105197890 */ /* 0x000fc8000fffe03f */
[----:B------:R-:W-:-:S04]  /*10100*/  UISETP.NE.AND UP0, UPT, UR25, 0x4, UPT ;  /* 0x000000041900788c */ /* 0x000fc8000bf05270 */
[----:B------:R-:W-:Y:S02]  /*10110*/  USEL UR21, URZ, 0x1, UP0 ;  /* 0x000000013f157887 */ /* 0x000fe40008000000 */
[----:B------:R-:W-:Y:S02]  /*10120*/  USEL UR25, UR25, URZ, UP0 ;  /* 0x0000003f19197287 */ /* 0x000fe40008000000 */
[----:B------:R-:W-:-:S06]  /*10130*/  ULOP3.LUT UR21, UR4, UR21, URZ, 0x3c, !UPT ;  /* 0x0000001504157292 */ /* 0x000fcc000f8e3c3f */
[----:B0-----:R-:W-:Y:S01]  /*10140*/  IMAD.U32 R2, RZ, RZ, UR21 ;  /* 0x00000015ff027e24 */ /* 0x001fe2000f8e00ff */
[----:B------:R-:W-:-:S06]  /*10150*/  UMOV UR21, 0x1 ;  /* 0x0000000100157882 */ /* 0x000fcc0000000000 */
.L_x_13:
[----:B------:R-:W-:-:S04]  /*10160*/  UISETP.LT.AND UP0, UPT, UR17, 0x1, UPT ;  /* 0x000000011100788c */ /* 0x000fc8000bf01270 */
[----:B------:R-:W-:-:S04]  /*10170*/  USEL UR22, UR17, 0x1, UP0 ;  /* 0x0000000111167887 */ /* 0x000fc80008000000 */
[----:B------:R-:W-:-:S04]  /*10180*/  UIADD3 UR22, UR17, -UR22, URZ ;  /* 0x8000001611167290 */ /* 0x000fc8000fffe03f */
[----:B------:R-:W-:-:S06]  /*10190*/  UISETP.GE.AND UP0, UPT, UR22, 0x1, UPT ;  /* 0x000000011600788c */ /* 0x000fcc000bf06270 */
[----:B------:R-:W-:-:S13]  /*101a0*/  PLOP3.LUT P0, PT, PT, PT, UP0, 0x80, 0x0 ;  /* 0x000000000000781c */ /* 0x000fda0003f0f008 */
[----:B------:R-:W-:Y:S05]  /*101b0*/  @!P0 BRA `(.L_x_19) ;  /* 0x000000e000a08947 */ /* 0x000fea0003800000 */
[----:B------:R-:W-:Y:S01]  /*101c0*/  IMAD.U32 R3, RZ, RZ, UR22 ;  /* 0x00000016ff037e24 */ /* 0x000fe2000f8e00ff */
[----:B------:R-:W-:Y:S01]  /*101d0*/  UMOV UR28, UR5 ;  /* 0x00000005001c7c82 */ /* 0x000fe20008000000 */
[----:B------:R-:W-:-:S05]  /*101e0*/  ULDC UR30, c[0x0][0x50c] ;  /* 0x00014300001e7ab9 */ /* 0x000fca0000000800 */
.L_x_27:
[----:B------:R-:W-:-:S06]  /*101f0*/  UISETP.NE.AND UP0, UPT, UR14, 0x3, UPT ;  /* 0x000000030e00788c */ /* 0x000fcc000bf05270 */
[----:B------:R-:W-:-:S13]  /*10200*/  PLOP3.LUT P1, PT, PT, PT, UP0, 0x80, 0x0 ;  /* 0x000000000000781c */ /* 0x000fda0003f2f008 */
[----:B0-----:R-:W-:Y:S05]  /*10210*/  @!P1 BRA `(.L_x_20) ;  /* 0x0000000000049947 */ /* 0x001fea0003800000 */
[----:B------:R-:W-:Y:S01]  /*10220*/  BPT.TRAP 0x1 ;  /* 0x000000040000795c */ /* 0x000fe20000300000 */
.L_x_20:
[----:B------:R-:W0:Y:S01]  /*10230*/  S2UR UR22, SR_CgaCtaId ;  /* 0x00000000001679c3 */ /* 0x000e220000008800 */
[----:B------:R-:W-:Y:S01]  /*10240*/  UMOV UR15, 0x400 ;  /* 0x00000400000f7882 */ /* 0x000fe20000000000 */
[----:B------:R-:W-:Y:S01]  /*10250*/  SHF.L.U32 R4, R2, 0x1f, RZ ;  /* 0x0000001f02047819 */ /* 0x000fe200000006ff */
[----:B0-----:R-:W-:-:S04]  /*10260*/  ULEA UR15, UR22, UR15, 0x18 ;  /* 0x0000000f160f7291 */ /* 0x001fc8000f8ec03f */
[----:B------:R-:W-:-:S09]  /*10270*/  ULEA UR22, UR25, UR15, 0x3 ;  /* 0x0000000f19167291 */ /* 0x000fd2000f8e183f */
[----:B------:R0:W1:Y:S01]  /*10280*/  SYNCS.PHASECHK.TRANS64.TRYWAIT P0, [UR22], R4 ;  /* 0x00000004ff0075a7 */ /* 0x0000620008000156 */
[----:B------:R-:W-:Y:S05]  /*10290*/  @!P1 BRA `(.L_x_21) ;  /* 0x0000000000049947 */ /* 0x000fea0003800000 */
[----:B------:R-:W-:Y:S01]  /*102a0*/  BPT.TRAP 0x1 ;  /* 0x000000040000795c */ /* 0x000fe20000300000 */
.L_x_21:
[----:B-1----:R-:W-:Y:S05]  /*102b0*/  @P0 BRA `(.L_x_22) ;  /* 0x0000000000080947 */ /* 0x002fea0003800000 */
[----:B------:R-:W1:Y:S02]  /*102c0*/  SYNCS.PHASECHK.TRANS64.TRYWAIT P0, [UR22], R4 ;  /* 0x00000004ff0075a7 */ /* 0x000e640008000156 */
[----:B-1----:R-:W-:Y:S05]  /*102d0*/  @!P0 BRA `(.L_x_23) ;  /* 0x0000050c00188947 */ /* 0x002fea0003800000 */
.L_x_22:
        /* <DEDUP_REMOVED lines=128> */
[----:B------:R-:W-:-:S02]  /*10ae0*/  UIADD3 UR22, UR15, 0x20100, URZ ;  /* 0x000201000f167890 */ /* 0x000fc4000fffe03f */
[----:B------:R-:W-:Y:S01]  /*10af0*/  UISETP.NE.AND UP0, UPT, UR20, URZ, UPT ;  /* 0x0000003f1400728c */ /* 0x000fe2000bf05270 */
[----:B------:R-:W-:Y:S01]  /*10b00*/  STL [R1+0x12c4], R23 ;  /* 0x0012c41701007387 */ /* 0x000fe20000100800 */
[----:B------:R-:W-:Y:S02]  /*10b10*/  USHF.R.U32.HI UR22, URZ, 0x4, UR22 ;  /* 0x000000043f167899 */ /* 0x000fe40008011616 */
[----:B------:R-:W-:Y:S01]  /*10b20*/  USEL UR21, UR21, URZ, !UP0 ;  /* 0x0000003f15157287 */ /* 0x000fe2000c000000 */
[----:B------:R-:W-:Y:S01]  /*10b30*/  STL [R1+0x12c0], R22 ;  /* 0x0012c01601007387 */ /* 0x000fe20000100800 */
[----:B------:R-:W-:Y:S02]  /*10b40*/  ULOP3.LUT UR22, UR22, 0x3fff, URZ, 0xc0, !UPT ;  /* 0x00003fff16167892 */ /* 0x000fe4000f8ec03f */
[----:B------:R-:W-:Y:S01]  /*10b50*/  ULOP3.LUT UR29, UR16, 0x10000, URZ, 0xfc, !UPT ;  /* 0x00010000101d7892 */ /* 0x000fe2000f8efc3f */
[----:B------:R-:W-:Y:S01]  /*10b60*/  STL [R1+0x12bc], R21 ;  /* 0x0012bc1501007387 */ /* 0x000fe20000100800 */
[----:B------:R-:W-:-:S02]  /*10b70*/  ULOP3.LUT UR22, UR22, 0x10000, URZ, 0xfc, !UPT ;  /* 0x0001000016167892 */ /* 0x000fc4000f8efc3f */
[----:B------:R-:W-:Y:S01]  /*10b80*/  UISETP.NE.U32.AND UP0, UPT, UR21, URZ, UPT ;  /* 0x0000003f1500728c */ /* 0x000fe2000bf05070 */
[----:B------:R-:W-:Y:S01]  /*10b90*/  STL [R1+0x12b8], R20 ;  /* 0x0012b81401007387 */ /* 0x000fe20000100800 */
[----:B------:R-:W-:Y:S02]  /*10ba0*/  ULEA UR29, UR25, UR29, 0xb ;  /* 0x0000001d191d7291 */ /* 0x000fe4000f8e583f */
[----:B------:R-:W-:Y:S01]  /*10bb0*/  ULEA UR31, UR25, UR22, 0xa ;  /* 0x00000016191f7291 */ /* 0x000fe2000f8e503f */
[----:B------:R-:W-:Y:S01]  /*10bc0*/  STL [R1+0x12b4], R19 ;  /* 0x0012b41301007387 */ /* 0x000fe20000100800 */
[----:B------:R-:W-:Y:S01]  /*10bd0*/  UMOV UR21, 0x80000020 ;  /* 0x8000002000157882 */ /* 0x000fe20000000000 */
[----:B------:R-:W-:Y:S02]  /*10be0*/  UMOV UR23, 0x80000020 ;  /* 0x8000002000177882 */ /* 0x000fe40000000000 */
[----:B------:R-:W-:Y:S01]  /*10bf0*/  UMOV UR20, UR29 ;  /* 0x0000001d00147c82 */ /* 0x000fe20008000000 */
[----:B------:R-:W-:Y:S01]  /*10c00*/  STL [R1+0x12b0], R18 ;  /* 0x0012b01201007387 */ /* 0x000fe20000100800 */
[----:B------:R-:W-:-:S03]  /*10c10*/  UMOV UR22, UR31 ;  /* 0x0000001f00167c82 */ /* 0x000fc60008000000 */
[----:B------:R-:W-:Y:S04]  /*10c20*/  STL [R1+0x12ac], R17 ;  /* 0x0012ac1101007387 */ /* 0x000fe80000100800 */
        /* <DEDUP_REMOVED lines=14> */
[----:B-----5:R-:W-:Y:S01]  /*10d10*/  STL [R1+0x1270], R0 ;  /* 0x0012700001007387 */ /* 0x020fe20000100800 */
[----:B---3--:R-:W-:-:S06]  /*10d20*/  WARPGROUP.ARRIVE ;  /* 0x00000000000079c5 */ /* 0x008fcc0000000000 */
[----:B------:R-:W-:Y:S03]  /*10d30*/  QGMMA.64x256x32.F32.E4M3.E4M3 R108, gdesc[UR20], R108, UP0, gsb0 ;  /* 0x03e00000146c79f3 */ /* 0x000fe6000b80086c */
[----:B------:R-:W-:Y:S02]  /*10d40*/  WARPGROUP.DEPBAR.LE gsb0, 0x0 ;  /* 0x00008000000079c5 */ /* 0x000fe40000010000 */
[----:B------:R1:W-:Y:S01]  /*10d50*/  STL.64 [R1+0x400], R108 ;  /* 0x0004006c01007387 */ /* 0x0003e20000100a00 */
[----:B------:R-:W-:Y:S01]  /*10d60*/  UIADD3 UR20, UR29, 0x200, URZ ;  /* 0x000002001d147890 */ /* 0x000fe2000fffe03f */
[----:B0-----:R-:W-:Y:S02]  /*10d70*/  IMAD.MOV.U32 R4, RZ, RZ, R235 ;  /* 0x000000ffff047224 */ /* 0x001fe400078e00eb */
        /* <DEDUP_REMOVED lines=62> */
[----:B------:R-:W-:Y:S04]  /*11160*/  STL [R1+0x5f8], R234 ;  /* 0x0005f8ea01007387 */ /* 0x000fe80000100800 */
[----:B-1----:R-:W2:Y:S04]  /*11170*/  LDL.LU.64 R108, [R1] ;  /* 0x00000000016c7983 */ /* 0x002ea80000300a00 */
[----:B0-----:R-:W2:Y:S04]  /*11180*/  LDL.LU.64 R110, [R1+0x8] ;  /* 0x00000800016e7983 */ /* 0x001ea80000300a00 */
[----:B---3--:R-:W3:Y:S04]  /*11190*/  LDL.LU.64 R112, [R1+0x10] ;  /* 0x0000100001707983 */ /* 0x008ee80000300a00 */
[----:B----4-:R-:W4:Y:S04]  /*111a0*/  LDL.LU.64 R114, [R1+0x18] ;  /* 0x0000180001727983 */ /* 0x010f280000300a00 */
[----:B--2---:R-:W2:Y:S04]  /*111b0*/  LDL.LU.64 R116, [R1+0x20] ;  /* 0x0000200001747983 */ /* 0x004ea80000300a00 */
        /* <DEDUP_REMOVED lines=17> */
[----:B----4-:R-:W-:Y:S04]  /*112d0*/  STL.64 [R1+0x16c0], R150 ;  /* 0x0016c09601007387 */ /* 0x010fe80000100a00 */
[----:B---3--:R-:W-:Y:S04]  /*112e0*/  STL.64 [R1+0x16b8], R148 ;  /* 0x0016b89401007387 */ /* 0x008fe80000100a00 */
[----:B--2---:R-:W-:Y:S04]  /*112f0*/  STL.64 [R1+0x16b0], R146 ;  /* 0x0016b09201007387 */ /* 0x004fe80000100a00 */
        /* <DEDUP_REMOVED lines=61> */
[----:B0-----:R-:W2:Y:S04]  /*116d0*/  LDL.LU.64 R24, [R1+0x200] ;  /* 0x0002000001187983 */ /* 0x001ea80000300a00 */
        /* <DEDUP_REMOVED lines=63> */
[----:B------:R-:W-:-:S03]  /*11ad0*/  UMOV UR21, 0x80000020 ;  /* 0x8000002000157882 */ /* 0x000fc60000000000 */
        /* <DEDUP_REMOVED lines=42> */
[----:B--2---:R-:W-:-:S06]  /*11d80*/  WARPGROUP.ARRIVE ;  /* 0x00000000000079c5 */ /* 0x004fcc0000000000 */
[----:B------:R-:W-:Y:S03]  /*11d90*/  QGMMA.64x256x32.F32.E4M3.E4M3 R24, gdesc[UR20], R24, UP0, gsb0 ;  /* 0x03e00000141879f3 */ /* 0x000fe6000b800818 */
[----:B------:R-:W-:Y:S02]  /*11da0*/  WARPGROUP.DEPBAR.LE gsb0, 0x0 ;  /* 0x00008000000079c5 */ /* 0x000fe40000010000 */
        /* <DEDUP_REMOVED lines=142> */
[----:B------:R-:W-:Y:S03]  /*12690*/  QGMMA.64x256x32.F32.E4M3.E4M3 R108, gdesc[UR20], R108, UP0, gsb0 ;  /* 0x03e00000146c79f3 */ /* 0x000fe6000b80086c */
        /* <DEDUP_REMOVED lines=65> */
[----:B0-----:R-:W3:Y:S04]  /*12ab0*/  LDL.LU.64 R234, [R1+0x14c0] ;  /* 0x0014c00001ea7983 */ /* 0x001ee80000300a00 */
[----:B------:R-:W4:Y:S04]  /*12ac0*/  LDL.LU.64 R232, [R1+0x14b8] ;  /* 0x0014b80001e87983 */ /* 0x000f280000300a00 */
        /* <DEDUP_REMOVED lines=64> */
[----:B---3--:R-:W-:Y:S04]  /*12ed0*/  STL.64 [R1+0xe68], R234 ;  /* 0x000e68ea01007387 */ /* 0x008fe80000100a00 */
[----:B----4-:R-:W-:Y:S04]  /*12ee0*/  STL.64 [R1+0xe60], R232 ;  /* 0x000e60e801007387 */ /* 0x010fe80000100a00 */
        /* <DEDUP_REMOVED lines=39> */
[----:B------:R-:W-:Y:S01]  /*13160*/  STL.64 [R1+0xd20], R152 ;  /* 0x000d209801007387 */ /* 0x000fe20000100a00 */
[----:B------:R-:W-:-:S06]  /*13170*/  WARPGROUP.ARRIVE ;  /* 0x00000000000079c5 */ /* 0x000fcc0000000000 */
[----:B------:R-:W-:Y:S03]  /*13180*/  QGMMA.64x256x32.F32.E4M3.E4M3 R24, gdesc[UR20], R24, UP0, gsb0 ;  /* 0x03e00000141879f3 */ /* 0x000fe6000b800818 */
        /* <DEDUP_REMOVED lines=23> */
[----:B0-----:R-:W2:Y:S04]  /*13300*/  LDL.LU.64 R108, [R1] ;  /* 0x00000000016c7983 */ /* 0x001ea80000300a00 */
        /* <DEDUP_REMOVED lines=21> */
[----:B--2---:R-:W-:Y:S04]  /*13460*/  STL.64 [R1+0x1068], R150 ;  /* 0x0010689601007387 */ /* 0x004fe80000100a00 */
[----:B----4-:R-:W-:Y:S04]  /*13470*/  STL.64 [R1+0x1060], R148 ;  /* 0x0010609401007387 */ /* 0x010fe80000100a00 */
[----:B---3--:R-:W-:Y:S04]  /*13480*/  STL.64 [R1+0x1058], R146 ;  /* 0x0010589201007387 */ /* 0x008fe80000100a00 */
        /* <DEDUP_REMOVED lines=63> */
[----:B------:R-:W3:Y:S04]  /*13880*/  LDL.LU R26, [R1+0x208] ;  /* 0x00020800011a7983 */ /* 0x000ee80000300800 */
[----:B------:R-:W3:Y:S04]  /*13890*/  LDL.LU R27, [R1+0x20c] ;  /* 0x00020c00011b7983 */ /* 0x000ee80000300800 */
[----:B------:R-:W4:Y:S04]  /*138a0*/  LDL.LU R28, [R1+0x210] ;  /* 0x00021000011c7983 */ /* 0x000f280000300800 */
[----:B------:R-:W4:Y:S04]  /*138b0*/  LDL.LU R29, [R1+0x214] ;  /* 0x00021400011d7983 */ /* 0x000f280000300800 */
[----:B------:R-:W2:Y:S04]  /*138c0*/  LDL.LU R30, [R1+0x218] ;  /* 0x00021800011e7983 */ /* 0x000ea80000300800 */
        /* <DEDUP_REMOVED lines=98> */
[----:B------:R-:W3:Y:S01]  /*13ef0*/  LDL.LU R129, [R1+0x3a4] ;  /* 0x0003a40001817983 */ /* 0x000ee20000300800 */
[----:B------:R-:W-:-:S02]  /*13f00*/  IMAD.MOV.U32 R130, RZ, RZ, R23 ;  /* 0x000000ffff827224 */ /* 0x000fc400078e0017 */
[----:B------:R-:W-:Y:S01]  /*13f10*/  IMAD.MOV.U32 R131, RZ, RZ, R22 ;  /* 0x000000ffff837224 */ /* 0x000fe200078e0016 */
[----:B------:R0:W5:Y:S01]  /*13f20*/  LDL.LU R23, [R1+0x12c4] ;  /* 0x0012c40001177983 */ /* 0x0001620000300800 */
[----:B------:R-:W-:Y:S02]  /*13f30*/  IMAD.MOV.U32 R132, RZ, RZ, R21 ;  /* 0x000000ffff847224 */ /* 0x000fe400078e0015 */
[----:B------:R-:W-:Y:S01]  /*13f40*/  IMAD.MOV.U32 R133, RZ, RZ, R20 ;  /* 0x000000ffff857224 */ /* 0x000fe200078e0014 */
[----:B------:R0:W5:Y:S01]  /*13f50*/  LDL.LU R22, [R1+0x12c0] ;  /* 0x0012c00001167983 */ /* 0x0001620000300800 */
[----:B------:R-:W-:-:S03]  /*13f60*/  IMAD.MOV.U32 R134, RZ, RZ, R19 ;  /* 0x000000ffff867224 */ /* 0x000fc600078e0013 */
        /* <DEDUP_REMOVED lines=27> */
[----:B------:R-:W-:Y:S02]  /*14120*/  IMAD.MOV.U32 R148, RZ, RZ, R5 ;  /* 0x000000ffff947224 */ /* 0x000fe400078e0005 */
[----:B------:R-:W-:Y:S01]  /*14130*/  IMAD.MOV.U32 R150, RZ, RZ, R2 ;  /* 0x000000ffff967224 */ /* 0x000fe200078e0002 */
[----:B------:R0:W5:Y:S01]  /*14140*/  LDL.LU R7, [R1+0x1284] ;  /* 0x0012840001077983 */ /* 0x0001620000300800 */
[----:B------:R-:W-:Y:S02]  /*14150*/  IMAD.MOV.U32 R151, RZ, RZ, R0 ;  /* 0x000000ffff977224 */ /* 0x000fe400078e0000 */
[----:B------:R-:W-:Y:S01]  /*14160*/  IMAD.MOV.U32 R149, RZ, RZ, R3 ;  /* 0x000000ffff957224 */ /* 0x000fe200078e0003 */
[----:B------:R0:W5:Y:S04]  /*14170*/  LDL.LU R6, [R1+0x1280] ;  /* 0x0012800001067983 */ /* 0x0001680000300800 */
[----:B------:R0:W5:Y:S04]  /*14180*/  LDL.LU R5, [R1+0x127c] ;  /* 0x00127c0001057983 */ /* 0x0001680000300800 */
[----:B------:R0:W5:Y:S04]  /*14190*/  LDL.LU R3, [R1+0x1278] ;  /* 0x0012780001037983 */ /* 0x0001680000300800 */
[----:B------:R0:W5:Y:S04]  /*141a0*/  LDL.LU R2, [R1+0x1274] ;  /* 0x0012740001027983 */ /* 0x0001680000300800 */
[----:B------:R0:W5:Y:S04]  /*141b0*/  LDL.LU R0, [R1+0x1270] ;  /* 0x0012700001007983 */ /* 0x0001680000300800 */
        /* <DEDUP_REMOVED lines=64> */
[----:B-1----:R-:W2:Y:S04]  /*145c0*/  LDL.LU R24, [R1+0x400] ;  /* 0x0004000001187983 */ /* 0x002ea80000300800 */
        /* <DEDUP_REMOVED lines=126> */
[----:B------:R-:W-:Y:S01]  /*14db0*/  IMAD.MOV.U32 R151, RZ, RZ, R4 ;  /* 0x000000ffff977224 */ /* 0x000fe200078e0004 */
[----:B------:R-:W-:-:S02]  /*14dc0*/  UIADD3 UR20, UR29, 0x2, URZ ;  /* 0x000000021d147890 */ /* 0x000fc4000fffe03f */
[----:B------:R-:W-:Y:S01]  /*14dd0*/  UIADD3 UR22, UR31, 0x2, URZ ;  /* 0x000000021f167890 */ /* 0x000fe2000fffe03f */
[----:B------:R-:W3:Y:S01]  /*14de0*/  LDL.LU.64 R152, [R1+0xb0] ;  /* 0x0000b00001987983 */ /* 0x000ee20000300a00 */
[----:B------:R-:W-:Y:S01]  /*14df0*/  UMOV UR21, 0x80000020 ;  /* 0x8000002000157882 */ /* 0x000fe20000000000 */
[----:B------:R-:W-:Y:S02]  /*14e00*/  UMOV UR23, 0x80000020 ;  /* 0x8000002000177882 */ /* 0x000fe40000000000 */
        /* <DEDUP_REMOVED lines=173> */
[----:B------:R-:W-:Y:S01]  /*158e0*/  UMOV UR21, 0x80000020 ;  /* 0x8000002000157882 */ /* 0x000fe20000000000 */
[----:B--2---:R-:W-:-:S07]  /*158f0*/  WARPGROUP.ARRIVE ;  /* 0x00000000000079c5 */ /* 0x004fce0000000000 */
        /* <DEDUP_REMOVED lines=133> */
[----:B------:R-:W-:Y:S03]  /*16150*/  QGMMA.64x256x32.F32.E4M3.E4M3 R108, gdesc[UR20], R108, gsb0 ;  /* 0x03e00000146c79f3 */ /* 0x000fe6000800086c */
[----:B------:R-:W-:Y:S02]  /*16160*/  WARPGROUP.DEPBAR.LE gsb0, 0x0 ;  /* 0x00008000000079c5 */ /* 0x000fe40000010000 */
[----:B------:R-:W-:Y:S01]  /*16170*/  STL.64 [R1], R108 ;  /* 0x0000006c01007387 */ /* 0x000fe20000100a00 */
[----:B------:R-:W-:-:S03]  /*16180*/  IMAD.MOV.U32 R4, RZ, RZ, R227 ;  /* 0x000000ffff047224 */ /* 0x000fc600078e00e3 */
        /* <DEDUP_REMOVED lines=63> */
[----:B-1----:R0:W5:Y:S04]  /*16580*/  LDL.LU.64 R234, [R1+0xe68] ;  /* 0x000e680001ea7983 */ /* 0x0021680000300a00 */
[----:B------:R0:W5:Y:S04]  /*16590*/  LDL.LU.64 R232, [R1+0xe60] ;  /* 0x000e600001e87983 */ /* 0x0001680000300a00 */
        /* <DEDUP_REMOVED lines=64> */
[----:B------:R-:W-:-:S04]  /*169a0*/  UIADD3 UR6, UR6, 0x2, URZ ;  /* 0x0000000206067890 */ /* 0x000fc8000fffe03f */
[----:B------:R-:W-:Y:S01]  /*169b0*/  UISETP.NE.AND UP0, UPT, UR6, UR30, UPT ;  /* 0x0000001e0600728c */ /* 0x000fe2000bf05270 */
[----:B--2---:R-:W-:-:S06]  /*169c0*/  WARPGROUP.ARRIVE ;  /* 0x00000000000079c5 */ /* 0x004fcc0000000000 */
[----:B------:R-:W-:Y:S01]  /*169d0*/  QGMMA.64x256x32.F32.E4M3.E4M3 R24, gdesc[UR20], R24, gsb0 ;  /* 0x03e00000141879f3 */ /* 0x000fe20008000818 */
[----:B------:R-:W-:-:S06]  /*169e0*/  USEL UR20, URZ, 0x1, UP0 ;  /* 0x000000013f147887 */ /* 0x000fcc0008000000 */
[----:B------:R-:W-:Y:S01]  /*169f0*/  ISETP.NE.AND P0, PT, RZ, UR20, PT ;  /* 0x00000014ff007c0c */ /* 0x000fe2000bf05270 */
[----:B------:R-:W-:-:S12]  /*16a00*/  WARPGROUP.DEPBAR.LE gsb0, 0x0 ;  /* 0x00008000000079c5 */ /* 0x000fd80000010000 */
[----:B0-----:R-:W-:Y:S05]  /*16a10*/  @!P0 BRA `(.L_x_24) ;  /* 0x0000007800308947 */ /* 0x001fea0003800000 */
        /* <DEDUP_REMOVED lines=99> */
[----:B0-----:R-:W4:Y:S04]  /*17050*/  LDL.LU R93, [R1+0x608] ;  /* 0x00060800015d7983 */ /* 0x001f280000300800 */
        /* <DEDUP_REMOVED lines=116> */
[----:B-----5:R0:W-:Y:S04]  /*177a0*/  STL [R1+0xc78], R3 ;  /* 0x000c780301007387 */ /* 0x0201e80000100800 */
[----:B0-----:R-:W4:Y:S04]  /*177b0*/  LDL R3, [R1+0x4cc] ;  /* 0x0004cc0001037983 */ /* 0x001f280000100800 */
[----:B------:R0:W-:Y:S04]  /*177c0*/  STL [R1+0xc74], R2 ;  /* 0x000c740201007387 */ /* 0x0001e80000100800 */
[----:B0-----:R-:W4:Y:S04]  /*177d0*/  LDL R2, [R1+0x4c8] ;  /* 0x0004c80001027983 */ /* 0x001f280000100800 */
[----:B------:R0:W-:Y:S04]  /*177e0*/  STL [R1+0xc70], R0 ;  /* 0x000c700001007387 */ /* 0x0001e80000100800 */
[----:B0-----:R-:W4:Y:S01]  /*177f0*/  LDL R0, [R1+0x4c4] ;  /* 0x0004c40001007983 */ /* 0x001f220000100800 */
[----:B--2---:R-:W-:-:S01]  /*17800*/  FADD R5, R44, R5 ;  /* 0x000000052c057221 */ /* 0x004fc20000000000 */
[----:B---3--:R-:W-:Y:S01]  /*17810*/  FADD R6, R45, R6 ;  /* 0x000000062d067221 */ /* 0x008fe20000000000 */
[----:B----4-:R-:W-:-:S01]  /*17820*/  FADD R7, R46, R7 ;  /* 0x000000072e077221 */ /* 0x010fc20000000000 */
[----:B------:R-:W2:Y:S01]  /*17830*/  LDL.LU R44, [R1+0xe28] ;  /* 0x000e2800012c7983 */ /* 0x000ea20000300800 */
[----:B------:R-:W-:-:S01]  /*17840*/  FADD R8, R47, R8 ;  /* 0x000000082f087221 */ /* 0x000fc20000000000 */
[----:B------:R-:W-:-:S02]  /*17850*/  FADD R9, R48, R9 ;  /* 0x0000000930097221 */ /* 0x000fc40000000000 */
[----:B------:R-:W3:Y:S01]  /*17860*/  LDL.LU R45, [R1+0xe24] ;  /* 0x000e2400012d7983 */ /* 0x000ee20000300800 */
[----:B------:R-:W-:-:S03]  /*17870*/  FADD R10, R49, R10 ;  /* 0x0000000a310a7221 */ /* 0x000fc60000000000 */
[----:B------:R-:W4:Y:S01]  /*17880*/  LDL.LU R46, [R1+0xe20] ;  /* 0x000e2000012e7983 */ /* 0x000f220000300800 */
        /* <DEDUP_REMOVED lines=80> */
[----:B------:R-:W-:-:S01]  /*17d90*/  FADD R179, R90, R179 ;  /* 0x000000b35ab37221 */ /* 0x000fc20000000000 */
[----:B------:R-:W-:Y:S02]  /*17da0*/  FADD R97, R98, R97 ;  /* 0x0000006162617221 */ /* 0x000fe40000000000 */
[----:B------:R-:W4:Y:S01]  /*17db0*/  LDL.LU R87, [R1+0xd7c] ;  /* 0x000d7c0001577983 */ /* 0x000f220000300800 */
[----:B------:R-:W-:-:S03]  /*17dc0*/  FADD R180, R91, R180 ;  /* 0x000000b45bb47221 */ /* 0x000fc60000000000 */
[----:B------:R-:W4:Y:S01]  /*17dd0*/  LDL.LU R88, [R1+0xd78] ;  /* 0x000d780001587983 */ /* 0x000f220000300800 */
[----:B------:R-:W-:-:S01]  /*17de0*/  FADD R181, R92, R181 ;  /* 0x000000b55cb57221 */ /* 0x000fc20000000000 */
[----:B------:R-:W-:Y:S02]  /*17df0*/  FADD R95, R96, R95 ;  /* 0x0000005f605f7221 */ /* 0x000fe40000000000 */
[----:B------:R-:W4:Y:S01]  /*17e00*/  LDL.LU R89, [R1+0xd74] ;  /* 0x000d740001597983 */ /* 0x000f220000300800 */
[----:B------:R-:W-:-:S03]  /*17e10*/  FADD R93, R94, R93 ;  /* 0x0000005d5e5d7221 */ /* 0x000fc60000000000 */
[----:B------:R-:W4:Y:S04]  /*17e20*/  LDL.LU R90, [R1+0xd70] ;  /* 0x000d7000015a7983 */ /* 0x000f280000300800 */
[----:B------:R-:W4:Y:S04]  /*17e30*/  LDL.LU R91, [R1+0xd6c] ;  /* 0x000d6c00015b7983 */ /* 0x000f280000300800 */
[----:B------:R-:W4:Y:S01]  /*17e40*/  LDL.LU R92, [R1+0xd68] ;  /* 0x000d6800015c7983 */ /* 0x000f220000300800 */
[----:B------:R-:W-:-:S01]  /*17e50*/  FADD R190, R146, R190 ;  /* 0x000000be92be7221 */ /* 0x000fc20000000000 */
[----:B------:R-:W-:Y:S01]  /*17e60*/  FADD R191, R145, R191 ;  /* 0x000000bf91bf7221 */ /* 0x000fe20000000000 */
        /* <DEDUP_REMOVED lines=50> */
[----:B------:R-:W-:-:S02]  /*18190*/  FADD R185, R151, R185 ;  /* 0x000000b997b97221 */ /* 0x000fc40000000000 */
[----:B------:R-:W2:Y:S04]  /*181a0*/  LDL R151, [R1+0x5b0] ;  /* 0x0005b00001977983 */ /* 0x000ea80000100800 */
[----:B------:R0:W-:Y:S04]  /*181b0*/  STL [R1+0x600], R97 ;  /* 0x0006006101007387 */ /* 0x0001e80000100800 */
[----:B------:R-:W2:Y:S04]  /*181c0*/  LDL.LU R150, [R1+0x60c] ;  /* 0x00060c0001967983 */ /* 0x000ea80000300800 */
[----:B------:R1:W-:Y:S01]  /*181d0*/  STL [R1+0x604], R95 ;  /* 0x0006045f01007387 */ /* 0x0003e20000100800 */
[----:B------:R-:W-:-:S03]  /*181e0*/  FADD R184, R3, R184 ;  /* 0x000000b803b87221 */ /* 0x000fc60000000000 */
[----:B------:R-:W3:Y:S04]  /*181f0*/  LDL R149, [R1+0x5b4] ;  /* 0x0005b40001957983 */ /* 0x000ee80000100800 */
[----:B------:R1:W-:Y:S04]  /*18200*/  STL [R1+0x608], R93 ;  /* 0x0006085d01007387 */ /* 0x0003e80000100800 */
[----:B------:R-:W3:Y:S01]  /*18210*/  LDL.LU R148, [R1+0x610] ;  /* 0x0006100001947983 */ /* 0x000ee20000300800 */
[----:B------:R-:W-:-:S03]  /*18220*/  FADD R183, R2, R183 ;  /* 0x000000b702b77221 */ /* 0x000fc60000000000 */
[----:B------:R-:W4:Y:S04]  /*18230*/  LDL R147, [R1+0x5b8] ;  /* 0x0005b80001937983 */ /* 0x000f280000100800 */
[----:B------:R-:W4:Y:S04]  /*18240*/  LDL.LU R146, [R1+0x614] ;  /* 0x0006140001927983 */ /* 0x000f280000300800 */
[----:B------:R-:W4:Y:S04]  /*18250*/  LDL R145, [R1+0x5bc] ;  /* 0x0005bc0001917983 */ /* 0x000f280000100800 */
[----:B------:R-:W4:Y:S01]  /*18260*/  LDL.LU R144, [R1+0x618] ;  /* 0x0006180001907983 */ /* 0x000f220000300800 */
[----:B------:R-:W-:-:S03]  /*18270*/  FADD R182, R0, R182 ;  /* 0x000000b600b67221 */ /* 0x000fc60000000000 */
[----:B------:R-:W4:Y:S04]  /*18280*/  LDL R143, [R1+0x5c0] ;  /* 0x0005c000018f7983 */ /* 0x000f280000100800 */
[----:B------:R-:W4:Y:S04]  /*18290*/  LDL.LU R142, [R1+0x61c] ;  /* 0x00061c00018e7983 */ /* 0x000f280000300800 */
        /* <DEDUP_REMOVED lines=44> */
[----:B0-----:R-:W4:Y:S04]  /*18560*/  LDL R97, [R1+0x21c] ;  /* 0x00021c0001617983 */ /* 0x001f280000100800 */
[----:B------:R-:W4:Y:S04]  /*18570*/  LDL.LU R96, [R1+0x678] ;  /* 0x0006780001607983 */ /* 0x000f280000300800 */
[----:B-1----:R-:W4:Y:S04]  /*18580*/  LDL R95, [R1+0x220] ;  /* 0x00022000015f7983 */ /* 0x002f280000100800 */
[----:B------:R-:W4:Y:S04]  /*18590*/  LDL.LU R3, [R1+0x67c] ;  /* 0x00067c0001037983 */ /* 0x000f280000300800 */
[----:B------:R-:W4:Y:S04]  /*185a0*/  LDL R94, [R1+0x224] ;  /* 0x00022400015e7983 */ /* 0x000f280000100800 */
[----:B------:R-:W4:Y:S04]  /*185b0*/  LDL.LU R2, [R1+0x680] ;  /* 0x0006800001027983 */ /* 0x000f280000300800 */
[----:B------:R-:W4:Y:S04]  /*185c0*/  LDL R93, [R1+0x228] ;  /* 0x00022800015d7983 */ /* 0x000f280000100800 */
[----:B------:R-:W4:Y:S01]  /*185d0*/  LDL.LU R0, [R1+0x684] ;  /* 0x0006840001007983 */ /* 0x000f220000300800 */
[----:B--2---:R-:W-:-:S05]  /*185e0*/  FADD R150, R151, R150 ;  /* 0x0000009697967221 */ /* 0x004fca0000000000 */
[----:B------:R0:W-:Y:S01]  /*185f0*/  STL [R1+0x60c], R150 ;  /* 0x00060c9601007387 */ /* 0x0001e20000100800 */
[----:B---3--:R-:W-:-:S01]  /*18600*/  FADD R148, R149, R148 ;  /* 0x0000009495947221 */ /* 0x008fc20000000000 */
[----:B----4-:R-:W-:-:S04]  /*18610*/  FADD R146, R147, R146 ;  /* 0x0000009293927221 */ /* 0x010fc80000000000 */
[----:B------:R1:W-:Y:S01]  /*18620*/  STL [R1+0x610], R148 ;  /* 0x0006109401007387 */ /* 0x0003e20000100800 */
[----:B------:R-:W-:-:S03]  /*18630*/  FADD R144, R145, R144 ;  /* 0x0000009091907221 */ /* 0x000fc60000000000 */
        /* <DEDUP_REMOVED lines=48> */
[----:B------:R4:W-:Y:S04]  /*18940*/  STL [R1+0x674], R98 ;  /* 0x0006746201007387 */ /* 0x0009e80000100800 */
[----:B------:R4:W-:Y:S01]  /*18950*/  STL [R1+0x678], R96 ;  /* 0x0006786001007387 */ /* 0x0009e20000100800 */
[----:B------:R-:W-:-:S03]  /*18960*/  FADD R3, R95, R3 ;  /* 0x000000035f037221 */ /* 0x000fc60000000000 */
[----:B------:R-:W4:Y:S04]  /*18970*/  LDL R151, [R1+0x22c] ;  /* 0x00022c0001977983 */ /* 0x000f280000100800 */
[----:B------:R4:W-:Y:S01]  /*18980*/  STL [R1+0x67c], R3 ;  /* 0x00067c0301007387 */ /* 0x0009e20000100800 */
[----:B------:R-:W-:-:S03]  /*18990*/  FADD R2, R94, R2 ;  /* 0x000000025e027221 */ /* 0x000fc60000000000 */
[----:B0-----:R-:W4:Y:S04]  /*189a0*/  LDL.LU R150, [R1+0x688] ;  /* 0x0006880001967983 */ /* 0x001f280000300800 */
[----:B------:R0:W-:Y:S01]  /*189b0*/  STL [R1+0x680], R2 ;  /* 0x0006800201007387 */ /* 0x0001e20000100800 */
[----:B------:R-:W-:-:S03]  /*189c0*/  FADD R0, R93, R0 ;  /* 0x000000005d007221 */ /* 0x000fc60000000000 */
[----:B------:R-:W4:Y:S04]  /*189d0*/  LDL R149, [R1+0x230] ;  /* 0x0002300001957983 */ /* 0x000f280000100800 */
[----:B------:R0:W-:Y:S04]  /*189e0*/  STL [R1+0x684], R0 ;  /* 0x0006840001007387 */ /* 0x0001e80000100800 */
[----:B-1----:R-:W4:Y:S04]  /*189f0*/  LDL.LU R148, [R1+0x68c] ;  /* 0x00068c0001947983 */ /* 0x002f280000300800 */
[----:B------:R-:W4:Y:S04]  /*18a00*/  LDL R147, [R1+0x234] ;  /* 0x0002340001937983 */ /* 0x000f280000100800 */
[----:B--2---:R-:W2:Y:S04]  /*18a10*/  LDL.LU R146, [R1+0x690] ;  /* 0x0006900001927983 */ /* 0x004ea80000300800 */
[----:B------:R-:W2:Y:S04]  /*18a20*/  LDL R145, [R1+0x238] ;  /* 0x0002380001917983 */ /* 0x000ea80000100800 */
[----:B---3--:R-:W3:Y:S04]  /*18a30*/  LDL.LU R144, [R1+0x694] ;  /* 0x0006940001907983 */ /* 0x008ee80000300800 */
[----:B------:R-:W3:Y:S04]  /*18a40*/  LDL R143, [R1+0x23c] ;  /* 0x00023c00018f7983 */ /* 0x000ee80000100800 */
[----:B----4-:R-:W4:Y:S04]  /*18a50*/  LDL.LU R142, [R1+0x698] ;  /* 0x00069800018e7983 */ /* 0x010f280000300800 */
        /* <DEDUP_REMOVED lines=49> */
[----:B0-----:R-:W4:Y:S04]  /*18d70*/  LDL.LU R2, [R1+0x6fc] ;  /* 0x0006fc0001027983 */ /* 0x001f280000300800 */
[----:B------:R-:W4:Y:S04]  /*18d80*/  LDL R93, [R1+0x2a4] ;  /* 0x0002a400015d7983 */ /* 0x000f280000100800 */
[----:B------:R-:W4:Y:S01]  /*18d90*/  LDL.LU R0, [R1+0x700] ;  /* 0x0007000001007983 */ /* 0x000f220000300800 */
[----:B------:R-:W-:-:S05]  /*18da0*/  FADD R150, R151, R150 ;  /* 0x0000009697967221 */ /* 0x000fca0000000000 */
[----:B------:R0:W-:Y:S01]  /*18db0*/  STL [R1+0x688], R150 ;  /* 0x0006889601007387 */ /* 0x0001e20000100800 */
[----:B------:R-:W-:-:S01]  /*18dc0*/  FADD R148, R149, R148 ;  /* 0x0000009495947221 */ /* 0x000fc20000000000 */
[----:B--2---:R-:W-:-:S04]  /*18dd0*/  FADD R146, R147, R146 ;  /* 0x0000009293927221 */ /* 0x004fc80000000000 */
[----:B------:R1:W-:Y:S01]  /*18de0*/  STL [R1+0x68c], R148 ;  /* 0x00068c9401007387 */ /* 0x0003e20000100800 */
[----:B---3--:R-:W-:-:S03]  /*18df0*/  FADD R144, R145, R144 ;  /* 0x0000009091907221 */ /* 0x008fc60000000000 */
[----:B------:R2:W-:Y:S01]  /*18e00*/  STL [R1+0x690], R146 ;  /* 0x0006909201007387 */ /* 0x0005e20000100800 */
[----:B----4-:R-:W-:-:S03]  /*18e10*/  FADD R142, R143, R142 ;  /* 0x0000008e8f8e7221 */ /* 0x010fc60000000000 */
        /* <DEDUP_REMOVED lines=241> */
[----:B------:R-:W-:Y:S01]  /*19d30*/  STL [R1+0x780], R150 ;  /* 0x0007809601007387 */ /* 0x000fe20000100800 */
[----:B------:R-:W-:-:S01]  /*19d40*/  FADD R148, R149, R148 ;  /* 0x0000009495947221 */ /* 0x000fc20000000000 */
[----:B--2---:R-:W-:-:S04]  /*19d50*/  FADD R146, R147, R146 ;  /* 0x0000009293927221 */ /* 0x004fc80000000000 */
[----:B------:R-:W-:Y:S01]  /*19d60*/  STL [R1+0x784], R148 ;  /* 0x0007849401007387 */ /* 0x000fe20000100800 */
[----:B---3--:R-:W-:-:S03]  /*19d70*/  FADD R144, R145, R144 ;  /* 0x0000009091907221 */ /* 0x008fc60000000000 */
[----:B------:R-:W-:Y:S01]  /*19d80*/  STL [R1+0x788], R146 ;  /* 0x0007889201007387 */ /* 0x000fe20000100800 */
[----:B----4-:R-:W-:-:S03]  /*19d90*/  FADD R142, R143, R142 ;  /* 0x0000008e8f8e7221 */ /* 0x010fc60000000000 */
[----:B------:R-:W-:Y:S01]  /*19da0*/  STL [R1+0x78c], R144 ;  /* 0x00078c9001007387 */ /* 0x000fe20000100800 */
[----:B------:R-:W-:-:S03]  /*19db0*/  FADD R140, R141, R140 ;  /* 0x0000008c8d8c7221 */ /* 0x000fc60000000000 */
        /* <DEDUP_REMOVED lines=44> */
[----:B------:R-:W-:Y:S04]  /*1a080*/  STL [R1+0x7e8], R98 ;  /* 0x0007e86201007387 */ /* 0x000fe80000100800 */
[----:B------:R0:W-:Y:S01]  /*1a090*/  STL [R1+0x7ec], R96 ;  /* 0x0007ec6001007387 */ /* 0x0001e20000100800 */
[----:B------:R-:W-:-:S01]  /*1a0a0*/  FADD R3, R95, R3 ;  /* 0x000000035f037221 */ /* 0x000fc20000000000 */
[----:B------:R-:W-:Y:S01]  /*1a0b0*/  FADD R2, R94, R2 ;  /* 0x000000025e027221 */ /* 0x000fe20000000000 */
[----:B------:R-:W-:-:S02]  /*1a0c0*/  FADD R0, R93, R0 ;  /* 0x000000005d007221 */ /* 0x000fc40000000000 */
[----:B------:R-:W2:Y:S04]  /*1a0d0*/  LDL R93, [R1+0x3a0] ;  /* 0x0003a000015d7983 */ /* 0x000ea80000100800 */
[----:B------:R1:W-:Y:S04]  /*1a0e0*/  STL [R1+0x7f0], R3 ;  /* 0x0007f00301007387 */ /* 0x0003e80000100800 */
[----:B------:R-:W2:Y:S04]  /*1a0f0*/  LDL.LU R94, [R1+0x7fc] ;  /* 0x0007fc00015e7983 */ /* 0x000ea80000300800 */
[----:B------:R3:W-:Y:S04]  /*1a100*/  STL [R1+0x7f4], R2 ;  /* 0x0007f40201007387 */ /* 0x0007e80000100800 */
[----:B------:R-:W4:Y:S04]  /*1a110*/  LDL R95, [R1+0x3a4] ;  /* 0x0003a400015f7983 */ /* 0x000f280000100800 */
[----:B------:R3:W-:Y:S04]  /*1a120*/  STL [R1+0x7f8], R0 ;  /* 0x0007f80001007387 */ /* 0x0007e80000100800 */
[----:B0-----:R-:W4:Y:S04]  /*1a130*/  LDL.LU R96, [R1+0x800] ;  /* 0x0008000001607983 */ /* 0x001f280000300800 */
        /* <DEDUP_REMOVED lines=44> */
[----:B------:R-:W4:Y:S04]  /*1a400*/  LDL R111, [R1] ;  /* 0x00000000016f7983 */ /* 0x000f280000100800 */
        /* <DEDUP_REMOVED lines=8> */
[----:B-1----:R-:W4:Y:S04]  /*1a490*/  LDL.LU R3, [R1+0x86c] ;  /* 0x00086c0001037983 */ /* 0x002f280000300800 */
[----:B------:R-:W4:Y:S04]  /*1a4a0*/  LDL R102, [R1+0x14] ;  /* 0x0000140001667983 */ /* 0x000f280000100800 */
[----:B---3--:R-:W3:Y:S04]  /*1a4b0*/  LDL.LU R2, [R1+0x870] ;  /* 0x0008700001027983 */ /* 0x008ee80000300800 */
[----:B------:R-:W3:Y:S04]  /*1a4c0*/  LDL R101, [R1+0x18] ;  /* 0x0000180001657983 */ /* 0x000ee80000100800 */
[----:B------:R-:W3:Y:S01]  /*1a4d0*/  LDL.LU R0, [R1+0x874] ;  /* 0x0008740001007983 */ /* 0x000ee20000300800 */
[----:B--2---:R-:W-:-:S03]  /*1a4e0*/  FADD R94, R93, R94 ;  /* 0x0000005e5d5e7221 */ /* 0x004fc60000000000 */
[----:B------:R-:W2:Y:S04]  /*1a4f0*/  LDL.LU R93, [R1+0xd64] ;  /* 0x000d6400015d7983 */ /* 0x000ea80000300800 */
[----:B------:R0:W-:Y:S01]  /*1a500*/  STL [R1+0x7fc], R94 ;  /* 0x0007fc5e01007387 */ /* 0x0001e20000100800 */
[----:B----4-:R-:W-:-:S03]  /*1a510*/  FADD R96, R95, R96 ;  /* 0x000000605f607221 */ /* 0x010fc60000000000 */
[----:B0-----:R-:W4:Y:S04]  /*1a520*/  LDL.LU R94, [R1+0xd60] ;  /* 0x000d6000015e7983 */ /* 0x001f280000300800 */
[----:B------:R-:W4:Y:S01]  /*1a530*/  LDL.LU R95, [R1+0xd5c] ;  /* 0x000d5c00015f7983 */ /* 0x000f220000300800 */
[----:B------:R-:W-:-:S03]  /*1a540*/  FADD R98, R97, R98 ;  /* 0x0000006261627221 */ /* 0x000fc60000000000 */
[----:B------:R0:W-:Y:S01]  /*1a550*/  STL [R1+0x800], R96 ;  /* 0x0008006001007387 */ /* 0x0001e20000100800 */
[----:B------:R-:W-:-:S03]  /*1a560*/  FADD R100, R99, R100 ;  /* 0x0000006463647221 */ /* 0x000fc60000000000 */
[----:B0-----:R-:W4:Y:S04]  /*1a570*/  LDL.LU R96, [R1+0xd58] ;  /* 0x000d580001607983 */ /* 0x001f280000300800 */
[----:B------:R-:W4:Y:S01]  /*1a580*/  LDL.LU R97, [R1+0xd54] ;  /* 0x000d540001617983 */ /* 0x000f220000300800 */
[----:B------:R-:W-:-:S03]  /*1a590*/  FADD R150, R151, R150 ;  /* 0x0000009697967221 */ /* 0x000fc60000000000 */
[----:B------:R0:W-:Y:S01]  /*1a5a0*/  STL [R1+0x804], R98 ;  /* 0x0008046201007387 */ /* 0x0001e20000100800 */
[----:B------:R-:W-:-:S03]  /*1a5b0*/  FADD R148, R149, R148 ;  /* 0x0000009495947221 */ /* 0x000fc60000000000 */
[----:B0-----:R-:W4:Y:S01]  /*1a5c0*/  LDL.LU R98, [R1+0xd50] ;  /* 0x000d500001627983 */ /* 0x001f220000300800 */
[----:B------:R-:W-:-:S03]  /*1a5d0*/  FADD R146, R147, R146 ;  /* 0x0000009293927221 */ /* 0x000fc60000000000 */
[----:B------:R-:W4:Y:S04]  /*1a5e0*/  LDL.LU R99, [R1+0xd4c] ;  /* 0x000d4c0001637983 */ /* 0x000f280000300800 */
[----:B------:R0:W-:Y:S01]  /*1a5f0*/  STL [R1+0x808], R100 ;  /* 0x0008086401007387 */ /* 0x0001e20000100800 */
[----:B------:R-:W-:-:S03]  /*1a600*/  FADD R144, R145, R144 ;  /* 0x0000009091907221 */ /* 0x000fc60000000000 */
[----:B0-----:R-:W4:Y:S01]  /*1a610*/  LDL.LU R100, [R1+0xd48] ;  /* 0x000d480001647983 */ /* 0x001f220000300800 */
[----:B------:R-:W-:-:S03]  /*1a620*/  FADD R142, R143, R142 ;  /* 0x0000008e8f8e7221 */ /* 0x000fc60000000000 */
[----:B------:R-:W-:Y:S04]  /*1a630*/  STL [R1+0x80c], R150 ;  /* 0x00080c9601007387 */ /* 0x000fe80000100800 */
[----:B------:R-:W-:Y:S01]  /*1a640*/  STL [R1+0x810], R148 ;  /* 0x0008109401007387 */ /* 0x000fe20000100800 */
[----:B------:R-:W-:-:S03]  /*1a650*/  FADD R140, R141, R140 ;  /* 0x0000008c8d8c7221 */ /* 0x000fc60000000000 */
[----:B------:R-:W-:Y:S01]  /*1a660*/  STL [R1+0x814], R146 ;  /* 0x0008149201007387 */ /* 0x000fe20000100800 */
[----:B------:R-:W-:-:S03]  /*1a670*/  FADD R138, R139, R138 ;  /* 0x0000008a8b8a7221 */ /* 0x000fc60000000000 */
[----:B------:R-:W-:Y:S04]  /*1a680*/  STL [R1+0x818], R144 ;  /* 0x0008189001007387 */ /* 0x000fe80000100800 */
[----:B------:R-:W-:Y:S01]  /*1a690*/  STL [R1+0x81c], R142 ;  /* 0x00081c8e01007387 */ /* 0x000fe20000100800 */
[----:B------:R-:W-:-:S03]  /*1a6a0*/  FADD R136, R137, R136 ;  /* 0x0000008889887221 */ /* 0x000fc60000000000 */
[----:B------:R-:W-:Y:S04]  /*1a6b0*/  STL [R1+0x820], R140 ;  /* 0x0008208c01007387 */ /* 0x000fe80000100800 */
        /* <DEDUP_REMOVED lines=35> */
[----:B0-----:R-:W2:Y:S04]  /*1a8f0*/  LDL R116, [R1+0x1c] ;  /* 0x00001c0001747983 */ /* 0x001ea80000100800 */
[----:B------:R0:W-:Y:S01]  /*1a900*/  STL [R1+0x86c], R3 ;  /* 0x00086c0301007387 */ /* 0x0001e20000100800 */
[----:B---3--:R-:W-:-:S03]  /*1a910*/  FADD R2, R102, R2 ;  /* 0x0000000266027221 */ /* 0x008fc60000000000 */
[----:B-1----:R-:W2:Y:S04]  /*1a920*/  LDL.LU R114, [R1+0x878] ;  /* 0x0008780001727983 */ /* 0x002ea80000300800 */
[----:B------:R1:W-:Y:S01]  /*1a930*/  STL [R1+0x870], R2 ;  /* 0x0008700201007387 */ /* 0x0003e20000100800 */
[----:B------:R-:W-:-:S03]  /*1a940*/  FADD R0, R101, R0 ;  /* 0x0000000065007221 */ /* 0x000fc60000000000 */
[----:B------:R-:W3:Y:S04]  /*1a950*/  LDL R112, [R1+0x20] ;  /* 0x0000200001707983 */ /* 0x000ee80000100800 */
[----:B------:R1:W-:Y:S04]  /*1a960*/  STL [R1+0x874], R0 ;  /* 0x0008740001007387 */ /* 0x0003e80000100800 */
[----:B------:R-:W3:Y:S04]  /*1a970*/  LDL.LU R110, [R1+0x87c] ;  /* 0x00087c00016e7983 */ /* 0x000ee80000300800 */
[----:B------:R-:W4:Y:S04]  /*1a980*/  LDL R108, [R1+0x24] ;  /* 0x00002400016c7983 */ /* 0x000f280000100800 */
[----:B------:R-:W4:Y:S04]  /*1a990*/  LDL.LU R106, [R1+0x880] ;  /* 0x00088000016a7983 */ /* 0x000f280000300800 */
[----:B------:R-:W4:Y:S04]  /*1a9a0*/  LDL R104, [R1+0x28] ;  /* 0x0000280001687983 */ /* 0x000f280000100800 */
[----:B------:R-:W4:Y:S04]  /*1a9b0*/  LDL.LU R102, [R1+0x884] ;  /* 0x0008840001667983 */ /* 0x000f280000300800 */
        /* <DEDUP_REMOVED lines=31> */
[----:B-1----:R-:W4:Y:S04]  /*1abb0*/  LDL.LU R2, [R1+0x8ec] ;  /* 0x0008ec0001027983 */ /* 0x002f280000300800 */
[----:B------:R-:W4:Y:S04]  /*1abc0*/  LDL R117, [R1+0x94] ;  /* 0x0000940001757983 */ /* 0x000f280000100800 */
[----:B------:R-:W4:Y:S04]  /*1abd0*/  LDL.LU R0, [R1+0x8f0] ;  /* 0x0008f00001007983 */ /* 0x000f280000300800 */
[----:B------:R-:W4:Y:S04]  /*1abe0*/  LDL.LU R128, [R1+0x8d4] ;  /* 0x0008d40001807983 */ /* 0x000f280000300800 */
[----:B------:R-:W4:Y:S01]  /*1abf0*/  LDL.LU R130, [R1+0x8d0] ;  /* 0x0008d00001827983 */ /* 0x000f220000300800 */
[----:B--2---:R-:W-:-:S05]  /*1ac00*/  FADD R114, R116, R114 ;  /* 0x0000007274727221 */ /* 0x004fca0000000000 */
[----:B------:R-:W-:Y:S04]  /*1ac10*/  STL [R1+0x878], R114 ;  /* 0x0008787201007387 */ /* 0x000fe80000100800 */
[----:B------:R-:W2:Y:S01]  /*1ac20*/  LDL.LU R132, [R1+0x8cc] ;  /* 0x0008cc0001847983 */ /* 0x000ea20000300800 */
[----:B---3--:R-:W-:-:S05]  /*1ac30*/  FADD R110, R112, R110 ;  /* 0x0000006e706e7221 */ /* 0x008fca0000000000 */
[----:B------:R-:W-:Y:S01]  /*1ac40*/  STL [R1+0x87c], R110 ;  /* 0x00087c6e01007387 */ /* 0x000fe20000100800 */
[----:B----4-:R-:W-:-:S01]  /*1ac50*/  FADD R106, R108, R106 ;  /* 0x0000006a6c6a7221 */ /* 0x010fc20000000000 */
[----:B------:R-:W-:-:S05]  /*1ac60*/  FADD R102, R104, R102 ;  /* 0x0000006668667221 */ /* 0x000fca0000000000 */
[----:B------:R0:W-:Y:S04]  /*1ac70*/  STL [R1+0x884], R102 ;  /* 0x0008846601007387 */ /* 0x0001e80000100800 */
[----:B------:R1:W-:Y:S04]  /*1ac80*/  STL [R1+0x880], R106 ;  /* 0x0008806a01007387 */ /* 0x0003e80000100800 */
[----:B0-----:R-:W3:Y:S04]  /*1ac90*/  LDL.LU R102, [R1+0x888] ;  /* 0x0008880001667983 */ /* 0x001ee80000300800 */
[----:B------:R-:W4:Y:S04]  /*1aca0*/  LDL.LU R104, [R1+0x88c] ;  /* 0x00088c0001687983 */ /* 0x000f280000300800 */
[----:B-1----:R-:W4:Y:S04]  /*1acb0*/  LDL.LU R106, [R1+0x890] ;  /* 0x00089000016a7983 */ /* 0x002f280000300800 */
        /* <DEDUP_REMOVED lines=23> */
[----:B--2---:R-:W-:Y:S01]  /*1ae30*/  FADD R132, R133, R132 ;  /* 0x0000008485847221 */ /* 0x004fe20000000000 */
[----:B---3--:R-:W-:-:S02]  /*1ae40*/  FADD R102, R101, R102 ;  /* 0x0000006665667221 */ /* 0x008fc40000000000 */
[----:B------:R-:W2:Y:S01]  /*1ae50*/  LDL.LU R101, [R1+0xd44] ;  /* 0x000d440001657983 */ /* 0x000ea20000300800 */
[----:B----4-:R-:W-:-:S03]  /*1ae60*/  FADD R104, R103, R104 ;  /* 0x0000006867687221 */ /* 0x010fc60000000000 */
[----:B------:R0:W-:Y:S01]  /*1ae70*/  STL [R1+0x888], R102 ;  /* 0x0008886601007387 */ /* 0x0001e20000100800 */
[----:B------:R-:W-:-:S01]  /*1ae80*/  FADD R106, R105, R106 ;  /* 0x0000006a696a7221 */ /* 0x000fc20000000000 */
[----:B------:R-:W-:Y:S02]  /*1ae90*/  FADD R108, R107, R108 ;  /* 0x0000006c6b6c7221 */ /* 0x000fe40000000000 */
[----:B0-----:R-:W3:Y:S04]  /*1aea0*/  LDL.LU R102, [R1+0xd40] ;  /* 0x000d400001667983 */ /* 0x001ee80000300800 */
[----:B------:R-:W4:Y:S04]  /*1aeb0*/  LDL.LU R103, [R1+0xd3c] ;  /* 0x000d3c0001677983 */ /* 0x000f280000300800 */
[----:B------:R0:W-:Y:S01]  /*1aec0*/  STL [R1+0x88c], R104 ;  /* 0x00088c6801007387 */ /* 0x0001e20000100800 */
[----:B------:R-:W-:-:S01]  /*1aed0*/  FADD R110, R109, R110 ;  /* 0x0000006e6d6e7221 */ /* 0x000fc20000000000 */
[----:B------:R-:W-:-:S02]  /*1aee0*/  FADD R112, R111, R112 ;  /* 0x000000706f707221 */ /* 0x000fc40000000000 */
[----:B0-----:R-:W4:Y:S04]  /*1aef0*/  LDL.LU R104, [R1+0xd38] ;  /* 0x000d380001687983 */ /* 0x001f280000300800 */
[----:B------:R-:W4:Y:S04]  /*1af00*/  LDL.LU R105, [R1+0xd34] ;  /* 0x000d340001697983 */ /* 0x000f280000300800 */
[----:B------:R0:W-:Y:S01]  /*1af10*/  STL [R1+0x890], R106 ;  /* 0x0008906a01007387 */ /* 0x0001e20000100800 */
[----:B------:R-:W-:-:S03]  /*1af20*/  FADD R114, R113, R114 ;  /* 0x0000007271727221 */ /* 0x000fc60000000000 */
[----:B0-----:R-:W4:Y:S04]  /*1af30*/  LDL.LU R106, [R1+0xd30] ;  /* 0x000d3000016a7983 */ /* 0x001f280000300800 */
[----:B------:R-:W4:Y:S04]  /*1af40*/  LDL.LU R107, [R1+0xd2c] ;  /* 0x000d2c00016b7983 */ /* 0x000f280000300800 */
[----:B------:R0:W-:Y:S01]  /*1af50*/  STL [R1+0x894], R108 ;  /* 0x0008946c01007387 */ /* 0x0001e20000100800 */
[----:B------:R-:W-:-:S01]  /*1af60*/  FADD R116, R115, R116 ;  /* 0x0000007473747221 */ /* 0x000fc20000000000 */
[----:B------:R-:W-:-:S02]  /*1af70*/  FADD R150, R151, R150 ;  /* 0x0000009697967221 */ /* 0x000fc40000000000 */
        /* <DEDUP_REMOVED lines=9> */
[----:B------:R-:W-:Y:S01]  /*1b010*/  FADD R142, R143, R142 ;  /* 0x0000008e8f8e7221 */ /* 0x000fe20000000000 */
[----:B------:R-:W-:-:S01]  /*1b020*/  FADD R140, R141, R140 ;  /* 0x0000008c8d8c7221 */ /* 0x000fc20000000000 */
        /* <DEDUP_REMOVED lines=8> */
[----:B------:R0:W-:Y:S04]  /*1b0b0*/  STL [R1+0x8a4], R116 ;  /* 0x0008a47401007387 */ /* 0x0001e80000100800 */
[----:B0-----:R-:W4:Y:S04]  /*1b0c0*/  LDL.LU R116, [R1+0xd08] ;  /* 0x000d080001747983 */ /* 0x001f280000300800 */
        /* <DEDUP_REMOVED lines=16> */
[----:B------:R-:W2:Y:S04]  /*1b1d0*/  LDL R137, [R1+0x98] ;  /* 0x0000980001897983 */ /* 0x000ea80000100800 */
[----:B------:R-:W-:Y:S04]  /*1b1e0*/  STL [R1+0x8e8], R3 ;  /* 0x0008e80301007387 */ /* 0x000fe80000100800 */
[----:B------:R-:W2:Y:S04]  /*1b1f0*/  LDL.LU R129, [R1+0x8f4] ;  /* 0x0008f40001817983 */ /* 0x000ea80000300800 */
[----:B------:R0:W-:Y:S04]  /*1b200*/  STL [R1+0x8ec], R2 ;  /* 0x0008ec0201007387 */ /* 0x0001e80000100800 */
[----:B------:R-:W3:Y:S04]  /*1b210*/  LDL R131, [R1+0x9c] ;  /* 0x00009c0001837983 */ /* 0x000ee80000100800 */
[----:B------:R1:W-:Y:S04]  /*1b220*/  STL [R1+0x8f0], R0 ;  /* 0x0008f00001007387 */ /* 0x0003e80000100800 */
[----:B0-----:R-:W3:Y:S04]  /*1b230*/  LDL.LU R2, [R1+0x8f8] ;  /* 0x0008f80001027983 */ /* 0x001ee80000300800 */
[----:B------:R-:W4:Y:S04]  /*1b240*/  LDL R133, [R1+0xa0] ;  /* 0x0000a00001857983 */ /* 0x000f280000100800 */
[----:B-1----:R-:W4:Y:S04]  /*1b250*/  LDL.LU R0, [R1+0x8fc] ;  /* 0x0008fc0001007983 */ /* 0x002f280000300800 */
        /* <DEDUP_REMOVED lines=26> */
[----:B------:R-:W4:Y:S01]  /*1b400*/  LDL.LU R139, [R1+0x908] ;  /* 0x00090800018b7983 */ /* 0x000f220000300800 */
[----:B--2---:R-:W-:-:S05]  /*1b410*/  FADD R129, R137, R129 ;  /* 0x0000008189817221 */ /* 0x004fca0000000000 */
[----:B------:R0:W-:Y:S04]  /*1b420*/  STL [R1+0x8f4], R129 ;  /* 0x0008f48101007387 */ /* 0x0001e80000100800 */
[----:B0-----:R-:W2:Y:S01]  /*1b430*/  LDL.LU R129, [R1+0x94c] ;  /* 0x00094c0001817983 */ /* 0x001ea20000300800 */
[----:B---3--:R-:W-:-:S03]  /*1b440*/  FADD R2, R131, R2 ;  /* 0x0000000283027221 */ /* 0x008fc60000000000 */
[----:B------:R-:W3:Y:S01]  /*1b450*/  LDL.LU R131, [R1+0x948] ;  /* 0x0009480001837983 */ /* 0x000ee20000300800 */
[----:B----4-:R-:W-:-:S03]  /*1b460*/  FADD R0, R133, R0 ;  /* 0x0000000085007221 */ /* 0x010fc60000000000 */
[----:B------:R0:W-:Y:S01]  /*1b470*/  STL [R1+0x8f8], R2 ;  /* 0x0008f80201007387 */ /* 0x0001e20000100800 */
[----:B------:R-:W-:-:S03]  /*1b480*/  FADD R122, R135, R122 ;  /* 0x0000007a877a7221 */ /* 0x000fc60000000000 */
[----:B0-----:R-:W4:Y:S04]  /*1b490*/  LDL.LU R2, [R1+0x90c] ;  /* 0x00090c0001027983 */ /* 0x001f280000300800 */
[----:B------:R0:W-:Y:S01]  /*1b4a0*/  STL [R1+0x8fc], R0 ;  /* 0x0008fc0001007387 */ /* 0x0001e20000100800 */
[----:B------:R-:W-:-:S03]  /*1b4b0*/  FADD R118, R120, R118 ;  /* 0x0000007678767221 */ /* 0x000fc60000000000 */
[----:B0-----:R-:W2:Y:S04]  /*1b4c0*/  LDL.LU R0, [R1+0x910] ;  /* 0x0009100001007983 */ /* 0x001ea80000300800 */
[----:B------:R-:W3:Y:S04]  /*1b4d0*/  LDL.LU R133, [R1+0x944] ;  /* 0x0009440001857983 */ /* 0x000ee80000300800 */
[----:B------:R-:W3:Y:S04]  /*1b4e0*/  LDL.LU R135, [R1+0x940] ;  /* 0x0009400001877983 */ /* 0x000ee80000300800 */
[----:B------:R0:W-:Y:S04]  /*1b4f0*/  STL [R1+0x904], R118 ;  /* 0x0009047601007387 */ /* 0x0001e80000100800 */
[----:B------:R1:W-:Y:S04]  /*1b500*/  STL [R1+0x900], R122 ;  /* 0x0009007a01007387 */ /* 0x0003e80000100800 */
[----:B0-----:R-:W3:Y:S04]  /*1b510*/  LDL.LU R118, [R1+0x914] ;  /* 0x0009140001767983 */ /* 0x001ee80000300800 */
[----:B------:R-:W3:Y:S04]  /*1b520*/  LDL.LU R120, [R1+0x918] ;  /* 0x0009180001787983 */ /* 0x000ee80000300800 */
[----:B------:R-:W3:Y:S04]  /*1b530*/  LDL.LU R151, [R1+0x91c] ;  /* 0x00091c0001977983 */ /* 0x000ee80000300800 */
[----:B------:R-:W3:Y:S04]  /*1b540*/  LDL.LU R149, [R1+0x920] ;  /* 0x0009200001957983 */ /* 0x000ee80000300800 */
[----:B-1----:R-:W3:Y:S04]  /*1b550*/  LDL.LU R122, [R1+0x924] ;  /* 0x00092400017a7983 */ /* 0x002ee80000300800 */
[----:B------:R-:W3:Y:S04]  /*1b560*/  LDL.LU R137, [R1+0x93c] ;  /* 0x00093c0001897983 */ /* 0x000ee80000300800 */
[----:B------:R-:W3:Y:S04]  /*1b570*/  LDL.LU R147, [R1+0x928] ;  /* 0x0009280001937983 */ /* 0x000ee80000300800 */
[----:B------:R-:W3:Y:S04]  /*1b580*/  LDL.LU R145, [R1+0x92c] ;  /* 0x00092c0001917983 */ /* 0x000ee80000300800 */
[----:B------:R-:W3:Y:S01]  /*1b590*/  LDL.LU R143, [R1+0x930] ;  /* 0x00093000018f7983 */ /* 0x000ee20000300800 */
[----:B------:R-:W-:-:S05]  /*1b5a0*/  FADD R139, R141, R139 ;  /* 0x0000008b8d8b7221 */ /* 0x000fca0000000000 */
[----:B------:R0:W-:Y:S04]  /*1b5b0*/  STL [R1+0x908], R139 ;  /* 0x0009088b01007387 */ /* 0x0001e80000100800 */
[----:B------:R-:W3:Y:S04]  /*1b5c0*/  LDL.LU R141, [R1+0x934] ;  /* 0x00093400018d7983 */ /* 0x000ee80000300800 */
[----:B0-----:R-:W3:Y:S01]  /*1b5d0*/  LDL.LU R139, [R1+0x938] ;  /* 0x00093800018b7983 */ /* 0x001ee20000300800 */
[----:B------:R-:W-:-:S01]  /*1b5e0*/  FADD R127, R128, R127 ;  /* 0x0000007f807f7221 */ /* 0x000fc20000000000 */
[----:B------:R-:W-:Y:S01]  /*1b5f0*/  FADD R3, R126, R3 ;  /* 0x000000037e037221 */ /* 0x000fe20000000000 */
[----:B----4-:R-:W-:-:S02]  /*1b600*/  FADD R2, R125, R2 ;  /* 0x000000027d027221 */ /* 0x010fc40000000000 */
[----:B------:R-:W4:Y:S04]  /*1b610*/  LDL R125, [R1+0xfc] ;  /* 0x0000fc00017d7983 */ /* 0x000f280000100800 */
[----:B------:R0:W-:Y:S01]  /*1b620*/  STL [R1+0x90c], R2 ;  /* 0x00090c0201007387 */ /* 0x0001e20000100800 */
[----:B--2---:R-:W-:-:S03]  /*1b630*/  FADD R0, R123, R0 ;  /* 0x000000007b007221 */ /* 0x004fc60000000000 */
[----:B0-----:R-:W4:Y:S04]  /*1b640*/  LDL.LU R2, [R1+0x958] ;  /* 0x0009580001027983 */ /* 0x001f280000300800 */
[----:B------:R-:W2:Y:S04]  /*1b650*/  LDL R123, [R1+0x100] ;  /* 0x00010000017b7983 */ /* 0x000ea80000100800 */
[----:B------:R0:W-:Y:S04]  /*1b660*/  STL [R1+0x910], R0 ;  /* 0x0009100001007387 */ /* 0x0001e80000100800 */
[----:B0-----:R-:W2:Y:S01]  /*1b670*/  LDL.LU R0, [R1+0x95c] ;  /* 0x00095c0001007983 */ /* 0x001ea20000300800 */
[----:B---3--:R-:W-:-:S03]  /*1b680*/  FADD R118, R117, R118 ;  /* 0x0000007675767221 */ /* 0x008fc60000000000 */
[----:B------:R-:W3:Y:S01]  /*1b690*/  LDL.LU R117, [R1+0xd04] ;  /* 0x000d040001757983 */ /* 0x000ee20000300800 */
[----:B------:R-:W-:-:S03]  /*1b6a0*/  FADD R120, R119, R120 ;  /* 0x0000007877787221 */ /* 0x000fc60000000000 */
[----:B------:R0:W-:Y:S01]  /*1b6b0*/  STL [R1+0x914], R118 ;  /* 0x0009147601007387 */ /* 0x0001e20000100800 */
[----:B------:R-:W-:-:S01]  /*1b6c0*/  FADD R151, R121, R151 ;  /* 0x0000009779977221 */ /* 0x000fc20000000000 */
[----:B------:R-:W-:Y:S02]  /*1b6d0*/  FADD R149, R150, R149 ;  /* 0x0000009596957221 */ /* 0x000fe40000000000 */
[----:B0-----:R-:W3:Y:S01]  /*1b6e0*/  LDL.LU R118, [R1+0xd00] ;  /* 0x000d000001767983 */ /* 0x001ee20000300800 */
[----:B------:R-:W-:-:S03]  /*1b6f0*/  FADD R122, R124, R122 ;  /* 0x0000007a7c7a7221 */ /* 0x000fc60000000000 */
[----:B------:R-:W3:Y:S04]  /*1b700*/  LDL.LU R119, [R1+0xcfc] ;  /* 0x000cfc0001777983 */ /* 0x000ee80000300800 */
[----:B------:R0:W-:Y:S01]  /*1b710*/  STL [R1+0x918], R120 ;  /* 0x0009187801007387 */ /* 0x0001e20000100800 */
[----:B------:R-:W-:-:S01]  /*1b720*/  FADD R147, R148, R147 ;  /* 0x0000009394937221 */ /* 0x000fc20000000000 */
[----:B------:R-:W-:Y:S02]  /*1b730*/  FADD R145, R146, R145 ;  /* 0x0000009192917221 */ /* 0x000fe40000000000 */
[----:B0-----:R-:W3:Y:S01]  /*1b740*/  LDL.LU R120, [R1+0xcf8] ;  /* 0x000cf80001787983 */ /* 0x001ee20000300800 */
[----:B------:R-:W-:-:S03]  /*1b750*/  FADD R143, R144, R143 ;  /* 0x0000008f908f7221 */ /* 0x000fc60000000000 */
[----:B------:R-:W3:Y:S04]  /*1b760*/  LDL.LU R121, [R1+0xcf4] ;  /* 0x000cf40001797983 */ /* 0x000ee80000300800 */
[----:B------:R-:W3:Y:S04]  /*1b770*/  LDL R124, [R1+0x104] ;  /* 0x00010400017c7983 */ /* 0x000ee80000100800 */
[----:B------:R-:W-:Y:S01]  /*1b780*/  STL [R1+0x91c], R151 ;  /* 0x00091c9701007387 */ /* 0x000fe20000100800 */
[----:B------:R-:W-:-:S03]  /*1b790*/  FADD R137, R138, R137 ;  /* 0x000000898a897221 */ /* 0x000fc60000000000 */
[----:B------:R0:W-:Y:S01]  /*1b7a0*/  STL [R1+0x924], R122 ;  /* 0x0009247a01007387 */ /* 0x0001e20000100800 */
[----:B------:R-:W-:-:S03]  /*1b7b0*/  FADD R135, R136, R135 ;  /* 0x0000008788877221 */ /* 0x000fc60000000000 */
[----:B------:R-:W-:Y:S01]  /*1b7c0*/  STL [R1+0x920], R149 ;  /* 0x0009209501007387 */ /* 0x000fe20000100800 */
[----:B------:R-:W-:-:S01]  /*1b7d0*/  FADD R133, R134, R133 ;  /* 0x0000008586857221 */ /* 0x000fc20000000000 */
[----:B------:R-:W-:Y:S02]  /*1b7e0*/  FADD R131, R132, R131 ;  /* 0x0000008384837221 */ /* 0x000fe40000000000 */
[----:B0-----:R-:W3:Y:S04]  /*1b7f0*/  LDL.LU R122, [R1+0x960] ;  /* 0x00096000017a7983 */ /* 0x001ee80000300800 */
[----:B------:R-:W-:Y:S01]  /*1b800*/  STL [R1+0x928], R147 ;  /* 0x0009289301007387 */ /* 0x000fe20000100800 */
[----:B------:R-:W-:-:S03]  /*1b810*/  FADD R141, R142, R141 ;  /* 0x0000008d8e8d7221 */ /* 0x000fc60000000000 */
[----:B------:R-:W-:Y:S01]  /*1b820*/  STL [R1+0x92c], R145 ;  /* 0x00092c9101007387 */ /* 0x000fe20000100800 */
[----:B------:R-:W-:-:S03]  /*1b830*/  FADD R139, R140, R139 ;  /* 0x0000008b8c8b7221 */ /* 0x000fc60000000000 */
[----:B------:R0:W-:Y:S01]  /*1b840*/  STL [R1+0x930], R143 ;  /* 0x0009308f01007387 */ /* 0x0001e20000100800 */
[----:B------:R-:W-:-:S03]  /*1b850*/  FADD R129, R130, R129 ;  /* 0x0000008182817221 */ /* 0x000fc60000000000 */
[----:B------:R1:W-:Y:S04]  /*1b860*/  STL [R1+0x934], R141 ;  /* 0x0009348d01007387 */ /* 0x0003e80000100800 */
[----:B------:R-:W-:Y:S04]  /*1b870*/  STL [R1+0x938], R139 ;  /* 0x0009388b01007387 */ /* 0x000fe80000100800 */
[----:B------:R1:W-:Y:S04]  /*1b880*/  STL [R1+0x93c], R137 ;  /* 0x00093c8901007387 */ /* 0x0003e80000100800 */
[----:B------:R1:W-:Y:S04]  /*1b890*/  STL [R1+0x940], R135 ;  /* 0x0009408701007387 */ /* 0x0003e80000100800 */
[----:B------:R-:W-:Y:S04]  /*1b8a0*/  STL [R1+0x944], R133 ;  /* 0x0009448501007387 */ /* 0x000fe80000100800 */
[----:B------:R1:W-:Y:S04]  /*1b8b0*/  STL [R1+0x948], R131 ;  /* 0x0009488301007387 */ /* 0x0003e80000100800 */
[----:B0-----:R-:W3:Y:S04]  /*1b8c0*/  LDL R143, [R1+0x108] ;  /* 0x00010800018f7983 */ /* 0x001ee80000100800 */
[----:B------:R0:W-:Y:S04]  /*1b8d0*/  STL [R1+0x94c], R129 ;  /* 0x00094c8101007387 */ /* 0x0001e80000100800 */
[----:B------:R-:W3:Y:S04]  /*1b8e0*/  LDL.LU R132, [R1+0x964] ;  /* 0x0009640001847983 */ /* 0x000ee80000300800 */
[----:B------:R-:W-:Y:S04]  /*1b8f0*/  STL [R1+0x950], R127 ;  /* 0x0009507f01007387 */ /* 0x000fe80000100800 */
[----:B-1----:R-:W3:Y:S04]  /*1b900*/  LDL R141, [R1+0x10c] ;  /* 0x00010c00018d7983 */ /* 0x002ee80000100800 */
[----:B------:R1:W-:Y:S04]  /*1b910*/  STL [R1+0x954], R3 ;  /* 0x0009540301007387 */ /* 0x0003e80000100800 */
[----:B------:R-:W3:Y:S04]  /*1b920*/  LDL.LU R137, [R1+0x968] ;  /* 0x0009680001897983 */ /* 0x000ee80000300800 */
[----:B------:R-:W3:Y:S04]  /*1b930*/  LDL R139, [R1+0x110] ;  /* 0x00011000018b7983 */ /* 0x000ee80000100800 */
[----:B------:R-:W3:Y:S04]  /*1b940*/  LDL.LU R135, [R1+0x96c] ;  /* 0x00096c0001877983 */ /* 0x000ee80000300800 */
[----:B------:R-:W3:Y:S04]  /*1b950*/  LDL R134, [R1+0x114] ;  /* 0x0001140001867983 */ /* 0x000ee80000100800 */
[----:B------:R-:W3:Y:S04]  /*1b960*/  LDL.LU R131, [R1+0x970] ;  /* 0x0009700001837983 */ /* 0x000ee80000300800 */
[----:B0-----:R-:W3:Y:S04]  /*1b970*/  LDL R129, [R1+0x118] ;  /* 0x0001180001817983 */ /* 0x001ee80000100800 */
[----:B-1----:R-:W3:Y:S04]  /*1b980*/  LDL.LU R3, [R1+0x974] ;  /* 0x0009740001037983 */ /* 0x002ee80000300800 */
[----:B------:R-:W3:Y:S04]  /*1b990*/  LDL R130, [R1+0x11c] ;  /* 0x00011c0001827983 */ /* 0x000ee80000100800 */
[----:B------:R-:W3:Y:S01]  /*1b9a0*/  LDL.LU R127, [R1+0x978] ;  /* 0x00097800017f7983 */ /* 0x000ee20000300800 */
[----:B----4-:R-:W-:-:S05]  /*1b9b0*/  FADD R2, R125, R2 ;  /* 0x000000027d027221 */ /* 0x010fca0000000000 */
[----:B------:R0:W-:Y:S04]  /*1b9c0*/  STL [R1+0x958], R2 ;  /* 0x0009580201007387 */ /* 0x0001e80000100800 */
[----:B------:R-:W4:Y:S01]  /*1b9d0*/  LDL R125, [R1+0x120] ;  /* 0x00012000017d7983 */ /* 0x000f220000100800 */
[----:B--2---:R-:W-:-:S05]  /*1b9e0*/  FADD R0, R123, R0 ;  /* 0x000000007b007221 */ /* 0x004fca0000000000 */
[----:B------:R1:W-:Y:S04]  /*1b9f0*/  STL [R1+0x95c], R0 ;  /* 0x00095c0001007387 */ /* 0x0003e80000100800 */
[----:B0-----:R-:W4:Y:S04]  /*1ba00*/  LDL.LU R2, [R1+0x97c] ;  /* 0x00097c0001027983 */ /* 0x001f280000300800 */
[----:B------:R-:W2:Y:S04]  /*1ba10*/  LDL R123, [R1+0x124] ;  /* 0x00012400017b7983 */ /* 0x000ea80000100800 */
[----:B-1----:R-:W2:Y:S04]  /*1ba20*/  LDL.LU R0, [R1+0x980] ;  /* 0x0009800001007983 */ /* 0x002ea80000300800 */
[----:B------:R-:W2:Y:S04]  /*1ba30*/  LDL R149, [R1+0x128] ;  /* 0x0001280001957983 */ /* 0x000ea80000100800 */
[----:B------:R-:W2:Y:S04]  /*1ba40*/  LDL R133, [R1+0x12c] ;  /* 0x00012c0001857983 */ /* 0x000ea80000100800 */
[----:B------:R-:W2:Y:S01]  /*1ba50*/  LDL R148, [R1+0x130] ;  /* 0x0001300001947983 */ /* 0x000ea20000100800 */
[----:B---3--:R-:W-:-:S05]  /*1ba60*/  FADD R122, R124, R122 ;  /* 0x0000007a7c7a7221 */ /* 0x008fca0000000000 */
[----:B------:R0:W-:Y:S04]  /*1ba70*/  STL [R1+0x960], R122 ;  /* 0x0009607a01007387 */ /* 0x0001e80000100800 */
[----:B------:R-:W3:Y:S04]  /*1ba80*/  LDL R146, [R1+0x134] ;  /* 0x0001340001927983 */ /* 0x000ee80000100800 */
[----:B------:R-:W3:Y:S04]  /*1ba90*/  LDL R144, [R1+0x138] ;  /* 0x0001380001907983 */ /* 0x000ee80000100800 */
[----:B------:R-:W3:Y:S04]  /*1baa0*/  LDL R142, [R1+0x13c] ;  /* 0x00013c00018e7983 */ /* 0x000ee80000100800 */
[----:B------:R-:W3:Y:S04]  /*1bab0*/  LDL R140, [R1+0x140] ;  /* 0x00014000018c7983 */ /* 0x000ee80000100800 */
[----:B------:R-:W3:Y:S04]  /*1bac0*/  LDL R138, [R1+0x144] ;  /* 0x00014400018a7983 */ /* 0x000ee80000100800 */
[----:B------:R-:W3:Y:S04]  /*1bad0*/  LDL R136, [R1+0x148] ;  /* 0x0001480001887983 */ /* 0x000ee80000100800 */
[----:B------:R-:W3:Y:S04]  /*1bae0*/  LDL R128, [R1+0x14c] ;  /* 0x00014c0001807983 */ /* 0x000ee80000100800 */
[----:B------:R-:W3:Y:S04]  /*1baf0*/  LDL.LU R126, [R1+0x9a8] ;  /* 0x0009a800017e7983 */ /* 0x000ee80000300800 */
[----:B------:R-:W3:Y:S04]  /*1bb00*/  LDL R124, [R1+0x150] ;  /* 0x00015000017c7983 */ /* 0x000ee80000100800 */
[----:B0-----:R-:W3:Y:S01]  /*1bb10*/  LDL.LU R122, [R1+0x9ac] ;  /* 0x0009ac00017a7983 */ /* 0x001ee20000300800 */
[----:B------:R-:W-:-:S05]  /*1bb20*/  FADD R132, R143, R132 ;  /* 0x000000848f847221 */ /* 0x000fca0000000000 */
[----:B------:R0:W-:Y:S04]  /*1bb30*/  STL [R1+0x964], R132 ;  /* 0x0009648401007387 */ /* 0x0001e80000100800 */
[----:B0-----:R-:W3:Y:S01]  /*1bb40*/  LDL.LU R132, [R1+0x9a4] ;  /* 0x0009a40001847983 */ /* 0x001ee20000300800 */
[----:B------:R-:W-:-:S05]  /*1bb50*/  FADD R137, R141, R137 ;  /* 0x000000898d897221 */ /* 0x000fca0000000000 */
[----:B------:R0:W-:Y:S01]  /*1bb60*/  STL [R1+0x968], R137 ;  /* 0x0009688901007387 */ /* 0x0001e20000100800 */
[----:B------:R-:W-:-:S03]  /*1bb70*/  FADD R135, R139, R135 ;  /* 0x000000878b877221 */ /* 0x000fc60000000000 */
[----:B0-----:R-:W3:Y:S01]  /*1bb80*/  LDL.LU R137, [R1+0x9a0] ;  /* 0x0009a00001897983 */ /* 0x001ee20000300800 */
[----:B------:R-:W-:-:S03]  /*1bb90*/  FADD R131, R134, R131 ;  /* 0x0000008386837221 */ /* 0x000fc60000000000 */
[----:B------:R-:W3:Y:S04]  /*1bba0*/  LDL.LU R139, [R1+0x99c] ;  /* 0x00099c00018b7983 */ /* 0x000ee80000300800 */
[----:B------:R-:W3:Y:S01]  /*1bbb0*/  LDL.LU R141, [R1+0x998] ;  /* 0x00099800018d7983 */ /* 0x000ee20000300800 */
[----:B------:R-:W-:-:S03]  /*1bbc0*/  FADD R3, R129, R3 ;  /* 0x0000000381037221 */ /* 0x000fc60000000000 */
[----:B------:R-:W-:Y:S04]  /*1bbd0*/  STL [R1+0x96c], R135 ;  /* 0x00096c8701007387 */ /* 0x000fe80000100800 */
[----:B------:R0:W-:Y:S04]  /*1bbe0*/  STL [R1+0x974], R3 ;  /* 0x0009740301007387 */ /* 0x0001e80000100800 */
[----:B------:R1:W-:Y:S04]  /*1bbf0*/  STL [R1+0x970], R131 ;  /* 0x0009708301007387 */ /* 0x0003e80000100800 */
[----:B0-----:R-:W3:Y:S04]  /*1bc00*/  LDL.LU R3, [R1+0x984] ;  /* 0x0009840001037983 */ /* 0x001ee80000300800 */
[----:B------:R-:W3:Y:S04]  /*1bc10*/  LDL.LU R129, [R1+0x988] ;  /* 0x0009880001817983 */ /* 0x000ee80000300800 */
[----:B------:R-:W3:Y:S04]  /*1bc20*/  LDL.LU R143, [R1+0x994] ;  /* 0x00099400018f7983 */ /* 0x000ee80000300800 */
[----:B------:R-:W3:Y:S04]  /*1bc30*/  LDL.LU R147, [R1+0x98c] ;  /* 0x00098c0001937983 */ /* 0x000ee80000300800 */
[----:B------:R-:W3:Y:S01]  /*1bc40*/  LDL.LU R145, [R1+0x990] ;  /* 0x0009900001917983 */ /* 0x000ee20000300800 */
[----:B------:R-:W-:-:S05]  /*1bc50*/  FADD R127, R130, R127 ;  /* 0x0000007f827f7221 */ /* 0x000fca0000000000 */
[----:B------:R0:W-:Y:S04]  /*1bc60*/  STL [R1+0x978], R127 ;  /* 0x0009787f01007387 */ /* 0x0001e80000100800 */
[----:B------:R-:W3:Y:S04]  /*1bc70*/  LDL R135, [R1+0x154] ;  /* 0x0001540001877983 */ /* 0x000ee80000100800 */
[----:B------:R-:W3:Y:S01]  /*1bc80*/  LDL.LU R130, [R1+0x9b0] ;  /* 0x0009b00001827983 */ /* 0x000ee20000300800 */
[----:B----4-:R-:W-:-:S05]  /*1bc90*/  FADD R2, R125, R2 ;  /* 0x000000027d027221 */ /* 0x010fca0000000000 */
[----:B------:R4:W-:Y:S01]  /*1bca0*/  STL [R1+0x97c], R2 ;  /* 0x00097c0201007387 */ /* 0x0009e20000100800 */
[----:B--2---:R-:W-:-:S03]  /*1bcb0*/  FADD R0, R123, R0 ;  /* 0x000000007b007221 */ /* 0x004fc60000000000 */
[----:B------:R-:W2:Y:S04]  /*1bcc0*/  LDL R134, [R1+0x158] ;  /* 0x0001580001867983 */ /* 0x000ea80000100800 */
[----:B------:R4:W-:Y:S04]  /*1bcd0*/  STL [R1+0x980], R0 ;  /* 0x0009800001007387 */ /* 0x0009e80000100800 */
[----:B-1----:R-:W2:Y:S04]  /*1bce0*/  LDL R131, [R1+0x15c] ;  /* 0x00015c0001837983 */ /* 0x002ea80000100800 */
[----:B0-----:R-:W2:Y:S04]  /*1bcf0*/  LDL R127, [R1+0x160] ;  /* 0x00016000017f7983 */ /* 0x001ea80000100800 */
[----:B------:R-:W2:Y:S04]  /*1bd00*/  LDL R125, [R1+0x164] ;  /* 0x00016400017d7983 */ /* 0x000ea80000100800 */
[----:B----4-:R-:W2:Y:S04]  /*1bd10*/  LDL.LU R2, [R1+0x9c0] ;  /* 0x0009c00001027983 */ /* 0x010ea80000300800 */
[----:B------:R-:W4:Y:S04]  /*1bd20*/  LDL R123, [R1+0x168] ;  /* 0x00016800017b7983 */ /* 0x000f280000100800 */
[----:B------:R-:W4:Y:S01]  /*1bd30*/  LDL.LU R0, [R1+0x9c4] ;  /* 0x0009c40001007983 */ /* 0x000f220000300800 */
[----:B---3--:R-:W-:-:S01]  /*1bd40*/  FADD R126, R128, R126 ;  /* 0x0000007e807e7221 */ /* 0x008fc20000000000 */
[----:B------:R-:W-:Y:S01]  /*1bd50*/  FADD R122, R124, R122 ;  /* 0x0000007a7c7a7221 */ /* 0x000fe20000000000 */
[----:B------:R-:W-:-:S01]  /*1bd60*/  FADD R132, R136, R132 ;  /* 0x0000008488847221 */ /* 0x000fc20000000000 */
[----:B------:R-:W-:Y:S01]  /*1bd70*/  FADD R137, R138, R137 ;  /* 0x000000898a897221 */ /* 0x000fe20000000000 */
[----:B------:R-:W-:-:S01]  /*1bd80*/  FADD R139, R140, R139 ;  /* 0x0000008b8c8b7221 */ /* 0x000fc20000000000 */
[----:B------:R-:W-:Y:S01]  /*1bd90*/  FADD R141, R142, R141 ;  /* 0x0000008d8e8d7221 */ /* 0x000fe20000000000 */
[----:B------:R-:W-:-:S01]  /*1bda0*/  FADD R3, R149, R3 ;  /* 0x0000000395037221 */ /* 0x000fc20000000000 */
[----:B------:R-:W-:-:S04]  /*1bdb0*/  FADD R129, R133, R129 ;  /* 0x0000008185817221 */ /* 0x000fc80000000000 */
[----:B------:R0:W-:Y:S01]  /*1bdc0*/  STL [R1+0x984], R3 ;  /* 0x0009840301007387 */ /* 0x0001e20000100800 */
[----:B------:R-:W-:-:S01]  /*1bdd0*/  FADD R143, R144, R143 ;  /* 0x0000008f908f7221 */ /* 0x000fc20000000000 */
[----:B------:R-:W-:Y:S02]  /*1bde0*/  FADD R147, R148, R147 ;  /* 0x0000009394937221 */ /* 0x000fe40000000000 */
[----:B0-----:R-:W3:Y:S01]  /*1bdf0*/  LDL.LU R3, [R1+0x9bc] ;  /* 0x0009bc0001037983 */ /* 0x001ee20000300800 */
[----:B------:R-:W-:-:S03]  /*1be00*/  FADD R145, R146, R145 ;  /* 0x0000009192917221 */ /* 0x000fc60000000000 */
[----:B------:R-:W3:Y:S04]  /*1be10*/  LDL.LU R133, [R1+0x9b4] ;  /* 0x0009b40001857983 */ /* 0x000ee80000300800 */
[----:B------:R0:W-:Y:S04]  /*1be20*/  STL [R1+0x988], R129 ;  /* 0x0009888101007387 */ /* 0x0001e80000100800 */
[----:B0-----:R-:W3:Y:S04]  /*1be30*/  LDL.LU R129, [R1+0x9b8] ;  /* 0x0009b80001817983 */ /* 0x001ee80000300800 */
[----:B------:R-:W-:Y:S04]  /*1be40*/  STL [R1+0x98c], R147 ;  /* 0x00098c9301007387 */ /* 0x000fe80000100800 */
[----:B------:R-:W-:Y:S04]  /*1be50*/  STL [R1+0x990], R145 ;  /* 0x0009909101007387 */ /* 0x000fe80000100800 */
[----:B------:R0:W-:Y:S04]  /*1be60*/  STL [R1+0x994], R143 ;  /* 0x0009948f01007387 */ /* 0x0001e80000100800 */
[----:B------:R-:W-:Y:S04]  /*1be70*/  STL [R1+0x998], R141 ;  /* 0x0009988d01007387 */ /* 0x000fe80000100800 */
[----:B------:R-:W-:Y:S04]  /*1be80*/  STL [R1+0x99c], R139 ;  /* 0x00099c8b01007387 */ /* 0x000fe80000100800 */
[----:B------:R-:W-:Y:S04]  /*1be90*/  STL [R1+0x9a0], R137 ;  /* 0x0009a08901007387 */ /* 0x000fe80000100800 */
[----:B------:R-:W3:Y:S04]  /*1bea0*/  LDL R144, [R1+0x16c] ;  /* 0x00016c0001907983 */ /* 0x000ee80000100800 */
[----:B------:R1:W-:Y:S04]  /*1beb0*/  STL [R1+0x9a4], R132 ;  /* 0x0009a48401007387 */ /* 0x0003e80000100800 */
[----:B0-----:R-:W3:Y:S04]  /*1bec0*/  LDL R143, [R1+0x170] ;  /* 0x00017000018f7983 */ /* 0x001ee80000100800 */
[----:B------:R0:W-:Y:S04]  /*1bed0*/  STL [R1+0x9a8], R126 ;  /* 0x0009a87e01007387 */ /* 0x0001e80000100800 */
[----:B------:R-:W3:Y:S04]  /*1bee0*/  LDL R142, [R1+0x174] ;  /* 0x00017400018e7983 */ /* 0x000ee80000100800 */
[----:B------:R0:W-:Y:S04]  /*1bef0*/  STL [R1+0x9ac], R122 ;  /* 0x0009ac7a01007387 */ /* 0x0001e80000100800 */
[----:B------:R-:W3:Y:S04]  /*1bf00*/  LDL R138, [R1+0x178] ;  /* 0x00017800018a7983 */ /* 0x000ee80000100800 */
[----:B-1----:R-:W3:Y:S04]  /*1bf10*/  LDL R132, [R1+0x17c] ;  /* 0x00017c0001847983 */ /* 0x002ee80000100800 */
[----:B------:R-:W3:Y:S04]  /*1bf20*/  LDL R128, [R1+0x180] ;  /* 0x0001800001807983 */ /* 0x000ee80000100800 */
[----:B0-----:R-:W3:Y:S04]  /*1bf30*/  LDL.LU R126, [R1+0x9dc] ;  /* 0x0009dc00017e7983 */ /* 0x001ee80000300800 */
[----:B------:R-:W3:Y:S04]  /*1bf40*/  LDL R124, [R1+0x184] ;  /* 0x00018400017c7983 */ /* 0x000ee80000100800 */
[----:B------:R-:W3:Y:S04]  /*1bf50*/  LDL.LU R122, [R1+0x9e0] ;  /* 0x0009e000017a7983 */ /* 0x000ee80000300800 */
[----:B------:R-:W3:Y:S04]  /*1bf60*/  LDL.LU R136, [R1+0x9c8] ;  /* 0x0009c80001887983 */ /* 0x000ee80000300800 */
[----:B------:R-:W3:Y:S01]  /*1bf70*/  LDL.LU R139, [R1+0x9cc] ;  /* 0x0009cc00018b7983 */ /* 0x000ee20000300800 */
[----:B------:R-:W-:-:S03]  /*1bf80*/  FADD R130, R135, R130 ;  /* 0x0000008287827221 */ /* 0x000fc60000000000 */
[----:B------:R-:W3:Y:S04]  /*1bf90*/  LDL.LU R140, [R1+0x9d0] ;  /* 0x0009d000018c7983 */ /* 0x000ee80000300800 */
[----:B------:R0:W-:Y:S04]  /*1bfa0*/  STL [R1+0x9b0], R130 ;  /* 0x0009b08201007387 */ /* 0x0001e80000100800 */
[----:B0-----:R-:W3:Y:S01]  /*1bfb0*/  LDL.LU R130, [R1+0x9d8] ;  /* 0x0009d80001827983 */ /* 0x001ee20000300800 */
[----:B--2---:R-:W-:-:S01]  /*1bfc0*/  FADD R2, R125, R2 ;  /* 0x000000027d027221 */ /* 0x004fc20000000000 */
[----:B----4-:R-:W-:Y:S01]  /*1bfd0*/  FADD R0, R123, R0 ;  /* 0x000000007b007221 */ /* 0x010fe20000000000 */
[----:B---3--:R-:W-:-:S01]  /*1bfe0*/  FADD R3, R127, R3 ;  /* 0x000000037f037221 */ /* 0x008fc20000000000 */
[----:B------:R-:W-:-:S02]  /*1bff0*/  FADD R133, R134, R133 ;  /* 0x0000008586857221 */ /* 0x000fc40000000000 */
[----:B------:R-:W2:Y:S04]  /*1c000*/  LDL.LU R134, [R1+0x9d4] ;  /* 0x0009d40001867983 */ /* 0x000ea80000300800 */
[----:B------:R0:W-:Y:S01]  /*1c010*/  STL [R1+0x9b4], R133 ;  /* 0x0009b48501007387 */ /* 0x0001e20000100800 */
[----:B------:R-:W-:-:S05]  /*1c020*/  FADD R129, R131, R129 ;  /* 0x0000008183817221 */ /* 0x000fca0000000000 */
[----:B------:R-:W-:Y:S04]  /*1c030*/  STL [R1+0x9b8], R129 ;  /* 0x0009b88101007387 */ /* 0x000fe80000100800 */
[----:B------:R-:W3:Y:S04]  /*1c040*/  LDL R147, [R1+0x188] ;  /* 0x0001880001937983 */ /* 0x000ee80000100800 */
[----:B------:R-:W-:Y:S04]  /*1c050*/  STL [R1+0x9bc], R3 ;  /* 0x0009bc0301007387 */ /* 0x000fe80000100800 */
[----:B------:R-:W4:Y:S04]  /*1c060*/  LDL R145, [R1+0x18c] ;  /* 0x00018c0001917983 */ /* 0x000f280000100800 */
[----:B------:R-:W-:Y:S04]  /*1c070*/  STL [R1+0x9c0], R2 ;  /* 0x0009c00201007387 */ /* 0x000fe80000100800 */
[----:B------:R-:W3:Y:S04]  /*1c080*/  LDL R141, [R1+0x190] ;  /* 0x00019000018d7983 */ /* 0x000ee80000100800 */
[----:B------:R1:W-:Y:S04]  /*1c090*/  STL [R1+0x9c4], R0 ;  /* 0x0009c40001007387 */ /* 0x0003e80000100800 */
[----:B------:R-:W4:Y:S04]  /*1c0a0*/  LDL R137, [R1+0x194] ;  /* 0x0001940001897983 */ /* 0x000f280000100800 */
[----:B------:R-:W3:Y:S04]  /*1c0b0*/  LDL R135, [R1+0x198] ;  /* 0x0001980001877983 */ /* 0x000ee80000100800 */
        /* <DEDUP_REMOVED lines=8> */
[----:B------:R-:W4:Y:S01]  /*1c140*/  LDL.LU R123, [R1+0xa04] ;  /* 0x000a0400017b7983 */ /* 0x000f220000300800 */
[----:B------:R-:W-:-:S01]  /*1c150*/  FADD R136, R144, R136 ;  /* 0x0000008890887221 */ /* 0x000fc20000000000 */
[----:B------:R-:W-:-:S04]  /*1c160*/  FADD R139, R143, R139 ;  /* 0x0000008b8f8b7221 */ /* 0x000fc80000000000 */
[----:B------:R0:W-:Y:S04]  /*1c170*/  STL [R1+0x9c8], R136 ;  /* 0x0009c88801007387 */ /* 0x0001e80000100800 */
[----:B0-----:R-:W4:Y:S04]  /*1c180*/  LDL.LU R136, [R1+0x9f0] ;  /* 0x0009f00001887983 */ /* 0x001f280000300800 */
[----:B------:R0:W-:Y:S04]  /*1c190*/  STL [R1+0x9cc], R139 ;  /* 0x0009cc8b01007387 */ /* 0x0001e80000100800 */
[----:B0-----:R-:W4:Y:S04]  /*1c1a0*/  LDL.LU R139, [R1+0x9ec] ;  /* 0x0009ec00018b7983 */ /* 0x001f280000300800 */
[----:B------:R-:W4:Y:S04]  /*1c1b0*/  LDL.LU R146, [R1+0x9e4] ;  /* 0x0009e40001927983 */ /* 0x000f280000300800 */
[----:B------:R-:W4:Y:S01]  /*1c1c0*/  LDL.LU R143, [R1+0x9e8] ;  /* 0x0009e800018f7983 */ /* 0x000f220000300800 */
[----:B------:R-:W-:-:S01]  /*1c1d0*/  FADD R140, R142, R140 ;  /* 0x0000008c8e8c7221 */ /* 0x000fc20000000000 */
[----:B------:R-:W-:Y:S01]  /*1c1e0*/  FADD R122, R124, R122 ;  /* 0x0000007a7c7a7221 */ /* 0x000fe20000000000 */
[----:B------:R-:W-:-:S01]  /*1c1f0*/  FADD R130, R132, R130 ;  /* 0x0000008284827221 */ /* 0x000fc20000000000 */
[----:B------:R-:W-:-:S02]  /*1c200*/  FADD R126, R128, R126 ;  /* 0x0000007e807e7221 */ /* 0x000fc40000000000 */
[----:B------:R-:W-:Y:S01]  /*1c210*/  STL [R1+0x9d0], R140 ;  /* 0x0009d08c01007387 */ /* 0x000fe20000100800 */
[----:B--2---:R-:W-:-:S05]  /*1c220*/  FADD R134, R138, R134 ;  /* 0x000000868a867221 */ /* 0x004fca0000000000 */
[----:B------:R-:W-:Y:S04]  /*1c230*/  STL [R1+0x9d4], R134 ;  /* 0x0009d48601007387 */ /* 0x000fe80000100800 */
[----:B------:R0:W-:Y:S04]  /*1c240*/  STL [R1+0x9e0], R122 ;  /* 0x0009e07a01007387 */ /* 0x0001e80000100800 */
[----:B------:R-:W-:Y:S04]  /*1c250*/  STL [R1+0x9d8], R130 ;  /* 0x0009d88201007387 */ /* 0x000fe80000100800 */
[----:B0-----:R-:W2:Y:S04]  /*1c260*/  LDL R122, [R1+0x1ac] ;  /* 0x0001ac00017a7983 */ /* 0x001ea80000100800 */
[----:B------:R0:W-:Y:S04]  /*1c270*/  STL [R1+0x9dc], R126 ;  /* 0x0009dc7e01007387 */ /* 0x0001e80000100800 */
[----:B------:R-:W2:Y:S04]  /*1c280*/  LDL R124, [R1+0x1b0] ;  /* 0x0001b000017c7983 */ /* 0x000ea80000100800 */
[----:B------:R-:W2:Y:S04]  /*1c290*/  LDL R128, [R1+0x1b8] ;  /* 0x0001b80001807983 */ /* 0x000ea80000100800 */
[----:B0-----:R-:W2:Y:S04]  /*1c2a0*/  LDL R126, [R1+0x1b4] ;  /* 0x0001b400017e7983 */ /* 0x001ea80000100800 */
[----:B------:R-:W2:Y:S04]  /*1c2b0*/  LDL R130, [R1+0x1bc] ;  /* 0x0001bc0001827983 */ /* 0x000ea80000100800 */
[----:B------:R-:W2:Y:S04]  /*1c2c0*/  LDL R148, [R1+0x1c0] ;  /* 0x0001c00001947983 */ /* 0x000ea80000100800 */
[----:B------:R-:W2:Y:S04]  /*1c2d0*/  LDL R144, [R1+0x1c4] ;  /* 0x0001c40001907983 */ /* 0x000ea80000100800 */
[----:B------:R-:W2:Y:S01]  /*1c2e0*/  LDL R142, [R1+0x1c8] ;  /* 0x0001c800018e7983 */ /* 0x000ea20000100800 */
[----:B---3--:R-:W-:-:S03]  /*1c2f0*/  FADD R133, R135, R133 ;  /* 0x0000008587857221 */ /* 0x008fc60000000000 */
[----:B------:R-:W3:Y:S04]  /*1c300*/  LDL R140, [R1+0x1cc] ;  /* 0x0001cc00018c7983 */ /* 0x000ee80000100800 */
[----:B------:R-:W3:Y:S01]  /*1c310*/  LDL R138, [R1+0x1d0] ;  /* 0x0001d000018a7983 */ /* 0x000ee20000100800 */
[----:B----4-:R-:W-:-:S03]  /*1c320*/  FADD R0, R131, R0 ;  /* 0x0000000083007221 */ /* 0x010fc60000000000 */
[----:B------:R-:W4:Y:S04]  /*1c330*/  LDL R134, [R1+0x1d4] ;  /* 0x0001d40001867983 */ /* 0x000f280000100800 */
[----:B------:R-:W2:Y:S01]  /*1c340*/  LDL R132, [R1+0x1d8] ;  /* 0x0001d80001847983 */ /* 0x000ea20000100800 */
[----:B------:R-:W-:-:S01]  /*1c350*/  FADD R2, R129, R2 ;  /* 0x0000000281027221 */ /* 0x000fc20000000000 */
[----:B------:R-:W-:Y:S01]  /*1c360*/  FADD R3, R127, R3 ;  /* 0x000000037f037221 */ /* 0x000fe20000000000 */
[----:B------:R-:W-:-:S01]  /*1c370*/  FADD R123, R125, R123 ;  /* 0x0000007b7d7b7221 */ /* 0x000fc20000000000 */
[----:B------:R-:W-:Y:S01]  /*1c380*/  FADD R136, R137, R136 ;  /* 0x0000008889887221 */ /* 0x000fe20000000000 */
[----:B------:R-:W-:-:S01]  /*1c390*/  FADD R139, R141, R139 ;  /* 0x0000008b8d8b7221 */ /* 0x000fc20000000000 */
[----:B------:R-:W-:Y:S01]  /*1c3a0*/  FADD R146, R147, R146 ;  /* 0x0000009293927221 */ /* 0x000fe20000000000 */
[----:B------:R-:W-:-:S04]  /*1c3b0*/  FADD R143, R145, R143 ;  /* 0x0000008f918f7221 */ /* 0x000fc80000000000 */
[----:B------:R-:W-:Y:S04]  /*1c3c0*/  STL [R1+0x9e4], R146 ;  /* 0x0009e49201007387 */ /* 0x000fe80000100800 */
[----:B------:R-:W-:Y:S04]  /*1c3d0*/  STL [R1+0x9e8], R143 ;  /* 0x0009e88f01007387 */ /* 0x000fe80000100800 */
[----:B------:R-:W-:Y:S04]  /*1c3e0*/  STL [R1+0x9ec], R139 ;  /* 0x0009ec8b01007387 */ /* 0x000fe80000100800 */
[----:B------:R0:W-:Y:S04]  /*1c3f0*/  STL [R1+0x9f8], R0 ;  /* 0x0009f80001007387 */ /* 0x0001e80000100800 */
[----:B------:R-:W-:Y:S04]  /*1c400*/  STL [R1+0x9f0], R136 ;  /* 0x0009f08801007387 */ /* 0x000fe80000100800 */
[----:B0-----:R-:W3:Y:S04]  /*1c410*/  LDL.LU R0, [R1+0xa38] ;  /* 0x000a380001007983 */ /* 0x001ee80000300800 */
[----:B------:R-:W-:Y:S04]  /*1c420*/  STL [R1+0x9f4], R133 ;  /* 0x0009f48501007387 */ /* 0x000fe80000100800 */
[----:B------:R0:W-:Y:S04]  /*1c430*/  STL [R1+0x9fc], R2 ;  /* 0x0009fc0201007387 */ /* 0x0001e80000100800 */
[----:B0-----:R-:W2:Y:S04]  /*1c440*/  LDL.LU R2, [R1+0xa34] ;  /* 0x000a340001027983 */ /* 0x001ea80000300800 */
[----:B------:R0:W-:Y:S04]  /*1c450*/  STL [R1+0xa00], R3 ;  /* 0x000a000301007387 */ /* 0x0001e80000100800 */
[----:B0-----:R-:W4:Y:S04]  /*1c460*/  LDL.LU R3, [R1+0xa30] ;  /* 0x000a300001037983 */ /* 0x001f280000300800 */
[----:B------:R0:W-:Y:S04]  /*1c470*/  STL [R1+0xa04], R123 ;  /* 0x000a047b01007387 */ /* 0x0001e80000100800 */
        /* <DEDUP_REMOVED lines=17> */
[----:B------:R-:W4:Y:S01]  /*1c590*/  LDL R145, [R1+0x1fc] ;  /* 0x0001fc0001917983 */ /* 0x000f220000100800 */
[----:B---3--:R-:W-:-:S01]  /*1c5a0*/  FADD R0, R4, R0 ;  /* 0x0000000004007221 */ /* 0x008fc20000000000 */
[----:B--2---:R-:W-:Y:S01]  /*1c5b0*/  FADD R2, R132, R2 ;  /* 0x0000000284027221 */ /* 0x004fe20000000000 */
[----:B----4-:R-:W-:-:S02]  /*1c5c0*/  FADD R123, R122, R123 ;  /* 0x0000007b7a7b7221 */ /* 0x010fc40000000000 */
[----:B------:R-:W2:Y:S01]  /*1c5d0*/  LDL.LU R122, [R1+0xcf0] ;  /* 0x000cf000017a7983 */ /* 0x000ea20000300800 */
[----:B------:R-:W-:-:S03]  /*1c5e0*/  FADD R125, R124, R125 ;  /* 0x0000007d7c7d7221 */ /* 0x000fc60000000000 */
[----:B------:R0:W-:Y:S01]  /*1c5f0*/  STL [R1+0xa08], R123 ;  /* 0x000a087b01007387 */ /* 0x0001e20000100800 */
[----:B------:R-:W-:-:S01]  /*1c600*/  FADD R127, R126, R127 ;  /* 0x0000007f7e7f7221 */ /* 0x000fc20000000000 */
[----:B------:R-:W-:Y:S02]  /*1c610*/  FADD R129, R128, R129 ;  /* 0x0000008180817221 */ /* 0x000fe40000000000 */
[----:B0-----:R-:W3:Y:S04]  /*1c620*/  LDL.LU R123, [R1+0xcec] ;  /* 0x000cec00017b7983 */ /* 0x001ee80000300800 */
[----:B------:R-:W4:Y:S04]  /*1c630*/  LDL.LU R124, [R1+0xce8] ;  /* 0x000ce800017c7983 */ /* 0x000f280000300800 */
[----:B------:R0:W-:Y:S01]  /*1c640*/  STL [R1+0xa0c], R125 ;  /* 0x000a0c7d01007387 */ /* 0x0001e20000100800 */
[----:B------:R-:W-:-:S01]  /*1c650*/  FADD R150, R130, R150 ;  /* 0x0000009682967221 */ /* 0x000fc20000000000 */
[----:B------:R-:W-:Y:S01]  /*1c660*/  FADD R146, R148, R146 ;  /* 0x0000009294927221 */ /* 0x000fe20000000000 */
[----:B------:R-:W-:-:S01]  /*1c670*/  FADD R143, R144, R143 ;  /* 0x0000008f908f7221 */ /* 0x000fc20000000000 */
[----:B------:R-:W-:Y:S01]  /*1c680*/  FADD R141, R142, R141 ;  /* 0x0000008d8e8d7221 */ /* 0x000fe20000000000 */
        /* <DEDUP_REMOVED lines=11> */
[----:B------:R-:W-:Y:S04]  /*1c740*/  STL [R1+0xa18], R150 ;  /* 0x000a189601007387 */ /* 0x000fe80000100800 */
[----:B------:R-:W-:Y:S04]  /*1c750*/  STL [R1+0xa1c], R146 ;  /* 0x000a1c9201007387 */ /* 0x000fe80000100800 */
[----:B------:R-:W-:Y:S04]  /*1c760*/  STL [R1+0xa20], R143 ;  /* 0x000a208f01007387 */ /* 0x000fe80000100800 */
[----:B------:R-:W-:Y:S04]  /*1c770*/  STL [R1+0xa24], R141 ;  /* 0x000a248d01007387 */ /* 0x000fe80000100800 */
[----:B------:R-:W-:Y:S04]  /*1c780*/  STL [R1+0xa28], R139 ;  /* 0x000a288b01007387 */ /* 0x000fe80000100800 */
[----:B------:R0:W-:Y:S04]  /*1c790*/  STL [R1+0xa2c], R136 ;  /* 0x000a2c8801007387 */ /* 0x0001e80000100800 */
[----:B------:R-:W2:Y:S04]  /*1c7a0*/  LDL.LU R132, [R1+0xa3c] ;  /* 0x000a3c0001847983 */ /* 0x000ea80000300800 */
[----:B------:R1:W-:Y:S04]  /*1c7b0*/  STL [R1+0xa30], R3 ;  /* 0x000a300301007387 */ /* 0x0003e80000100800 */
[----:B------:R-:W3:Y:S04]  /*1c7c0*/  LDL.LU R134, [R1+0xa40] ;  /* 0x000a400001867983 */ /* 0x000ee80000300800 */
[----:B------:R1:W-:Y:S04]  /*1c7d0*/  STL [R1+0xa34], R2 ;  /* 0x000a340201007387 */ /* 0x0003e80000100800 */
[----:B0-----:R-:W4:Y:S04]  /*1c7e0*/  LDL.LU R136, [R1+0xa44] ;  /* 0x000a440001887983 */ /* 0x001f280000300800 */
[----:B------:R0:W-:Y:S04]  /*1c7f0*/  STL [R1+0xa38], R0 ;  /* 0x000a380001007387 */ /* 0x0001e80000100800 */
        /* <DEDUP_REMOVED lines=11> */
[----:B-1----:R-:W4:Y:S04]  /*1c8b0*/  LDL.LU R3, [R1+0xa74] ;  /* 0x000a740001037983 */ /* 0x002f280000300800 */
[----:B------:R-:W4:Y:S04]  /*1c8c0*/  LDL.LU R2, [R1+0xa78] ;  /* 0x000a780001027983 */ /* 0x000f280000300800 */
[----:B0-----:R-:W4:Y:S01]  /*1c8d0*/  LDL.LU R0, [R1+0xa7c] ;  /* 0x000a7c0001007983 */ /* 0x001f220000300800 */
[----:B--2---:R-:W-:-:S03]  /*1c8e0*/  FADD R132, R131, R132 ;  /* 0x0000008483847221 */ /* 0x004fc60000000000 */
[----:B------:R-:W2:Y:S04]  /*1c8f0*/  LDL.LU R131, [R1+0xccc] ;  /* 0x000ccc0001837983 */ /* 0x000ea80000300800 */
[----:B------:R0:W-:Y:S01]  /*1c900*/  STL [R1+0xa3c], R132 ;  /* 0x000a3c8401007387 */ /* 0x0001e20000100800 */
[----:B---3--:R-:W-:-:S03]  /*1c910*/  FADD R134, R133, R134 ;  /* 0x0000008685867221 */ /* 0x008fc60000000000 */
[----:B0-----:R-:W3:Y:S01]  /*1c920*/  LDL.LU R132, [R1+0xcc8] ;  /* 0x000cc80001847983 */ /* 0x001ee20000300800 */
[----:B----4-:R-:W-:-:S03]  /*1c930*/  FADD R136, R135, R136 ;  /* 0x0000008887887221 */ /* 0x010fc60000000000 */
[----:B------:R-:W4:Y:S04]  /*1c940*/  LDL.LU R133, [R1+0xcc4] ;  /* 0x000cc40001857983 */ /* 0x000f280000300800 */
[----:B------:R0:W-:Y:S01]  /*1c950*/  STL [R1+0xa40], R134 ;  /* 0x000a408601007387 */ /* 0x0001e20000100800 */
[----:B------:R-:W-:-:S01]  /*1c960*/  FADD R138, R137, R138 ;  /* 0x0000008a898a7221 */ /* 0x000fc20000000000 */
[----:B------:R-:W-:Y:S02]  /*1c970*/  FADD R150, R151, R150 ;  /* 0x0000009697967221 */ /* 0x000fe40000000000 */
[----:B0-----:R-:W4:Y:S01]  /*1c980*/  LDL.LU R134, [R1+0xcc0] ;  /* 0x000cc00001867983 */ /* 0x001f220000300800 */
[----:B------:R-:W-:-:S03]  /*1c990*/  FADD R148, R149, R148 ;  /* 0x0000009495947221 */ /* 0x000fc60000000000 */
[----:B------:R-:W4:Y:S01]  /*1c9a0*/  LDL.LU R135, [R1+0xcbc] ;  /* 0x000cbc0001877983 */ /* 0x000f220000300800 */
[----:B------:R-:W-:-:S03]  /*1c9b0*/  FADD R146, R147, R146 ;  /* 0x0000009293927221 */ /* 0x000fc60000000000 */
[----:B------:R0:W-:Y:S01]  /*1c9c0*/  STL [R1+0xa44], R136 ;  /* 0x000a448801007387 */ /* 0x0001e20000100800 */
[----:B------:R-:W-:-:S01]  /*1c9d0*/  FADD R144, R145, R144 ;  /* 0x0000009091907221 */ /* 0x000fc20000000000 */
[----:B------:R-:W-:Y:S01]  /*1c9e0*/  FADD R143, R24, R143 ;  /* 0x0000008f188f7221 */ /* 0x000fe20000000000 */
[----:B------:R-:W-:-:S01]  /*1c9f0*/  FADD R142, R25, R142 ;  /* 0x0000008e198e7221 */ /* 0x000fc20000000000 */
[----:B0-----:R-:W4:Y:S04]  /*1ca00*/  LDL.LU R136, [R1+0xcb8] ;  /* 0x000cb80001887983 */ /* 0x001f280000300800 */
[----:B------:R-:W4:Y:S01]  /*1ca10*/  LDL.LU R137, [R1+0xcb4] ;  /* 0x000cb40001897983 */ /* 0x000f220000300800 */
[----:B------:R-:W-:-:S03]  /*1ca20*/  FADD R141, R26, R141 ;  /* 0x0000008d1a8d7221 */ /* 0x000fc60000000000 */
[----:B------:R0:W-:Y:S01]  /*1ca30*/  STL [R1+0xa48], R138 ;  /* 0x000a488a01007387 */ /* 0x0001e20000100800 */
[----:B------:R-:W-:-:S01]  /*1ca40*/  FADD R140, R27, R140 ;  /* 0x0000008c1b8c7221 */ /* 0x000fc20000000000 */
[----:B------:R-:W-:Y:S01]  /*1ca50*/  FADD R139, R28, R139 ;  /* 0x0000008b1c8b7221 */ /* 0x000fe20000000000 */
[----:B------:R-:W-:-:S01]  /*1ca60*/  FADD R4, R29, R4 ;  /* 0x000000041d047221 */ /* 0x000fc20000000000 */
[----:B0-----:R-:W4:Y:S04]  /*1ca70*/  LDL.LU R138, [R1+0xcb0] ;  /* 0x000cb000018a7983 */ /* 0x001f280000300800 */
[----:B------:R0:W-:Y:S04]  /*1ca80*/  STL [R1+0xa4c], R150 ;  /* 0x000a4c9601007387 */ /* 0x0001e80000100800 */
[----:B------:R1:W-:Y:S04]  /*1ca90*/  STL [R1+0xa50], R148 ;  /* 0x000a509401007387 */ /* 0x0003e80000100800 */
[----:B------:R1:W-:Y:S01]  /*1caa0*/  STL [R1+0xa54], R146 ;  /* 0x000a549201007387 */ /* 0x0003e20000100800 */
[----:B------:R-:W-:-:S03]  /*1cab0*/  FADD R3, R30, R3 ;  /* 0x000000031e037221 */ /* 0x000fc60000000000 */
[----:B------:R1:W-:Y:S04]  /*1cac0*/  STL [R1+0xa58], R144 ;  /* 0x000a589001007387 */ /* 0x0003e80000100800 */
[----:B------:R1:W-:Y:S01]  /*1cad0*/  STL [R1+0xa5c], R143 ;  /* 0x000a5c8f01007387 */ /* 0x0003e20000100800 */
[----:B------:R-:W-:-:S03]  /*1cae0*/  FADD R2, R31, R2 ;  /* 0x000000021f027221 */ /* 0x000fc60000000000 */
[----:B------:R1:W-:Y:S04]  /*1caf0*/  STL [R1+0xa60], R142 ;  /* 0x000a608e01007387 */ /* 0x0003e80000100800 */
[----:B------:R1:W-:Y:S01]  /*1cb00*/  STL [R1+0xa64], R141 ;  /* 0x000a648d01007387 */ /* 0x0003e20000100800 */
[----:B------:R-:W-:-:S03]  /*1cb10*/  FADD R0, R32, R0 ;  /* 0x0000000020007221 */ /* 0x000fc60000000000 */
[----:B------:R1:W-:Y:S04]  /*1cb20*/  STL [R1+0xa68], R140 ;  /* 0x000a688c01007387 */ /* 0x0003e80000100800 */
[----:B------:R1:W-:Y:S04]  /*1cb30*/  STL [R1+0xa6c], R139 ;  /* 0x000a6c8b01007387 */ /* 0x0003e80000100800 */
[----:B------:R1:W-:Y:S04]  /*1cb40*/  STL [R1+0xa70], R4 ;  /* 0x000a700401007387 */ /* 0x0003e80000100800 */
[----:B------:R-:W2:Y:S04]  /*1cb50*/  LDL.LU R151, [R1+0xa80] ;  /* 0x000a800001977983 */ /* 0x000ea80000300800 */
[----:B------:R1:W-:Y:S04]  /*1cb60*/  STL [R1+0xa74], R3 ;  /* 0x000a740301007387 */ /* 0x0003e80000100800 */
[----:B0-----:R-:W3:Y:S04]  /*1cb70*/  LDL.LU R150, [R1+0xa84] ;  /* 0x000a840001967983 */ /* 0x001ee80000300800 */
[----:B------:R0:W-:Y:S04]  /*1cb80*/  STL [R1+0xa78], R2 ;  /* 0x000a780201007387 */ /* 0x0001e80000100800 */
[----:B------:R-:W4:Y:S04]  /*1cb90*/  LDL.LU R149, [R1+0xa88] ;  /* 0x000a880001957983 */ /* 0x000f280000300800 */
[----:B------:R0:W-:Y:S04]  /*1cba0*/  STL [R1+0xa7c], R0 ;  /* 0x000a7c0001007387 */ /* 0x0001e80000100800 */
        /* <DEDUP_REMOVED lines=12> */
[----:B0-----:R-:W4:Y:S04]  /*1cc70*/  LDL.LU R2, [R1+0xabc] ;  /* 0x000abc0001027983 */ /* 0x001f280000300800 */
[----:B------:R-:W4:Y:S01]  /*1cc80*/  LDL.LU R0, [R1+0xac0] ;  /* 0x000ac00001007983 */ /* 0x000f220000300800 */
[----:B--2---:R-:W-:-:S01]  /*1cc90*/  FADD R151, R33, R151 ;  /* 0x0000009721977221 */ /* 0x004fc20000000000 */
[----:B---3--:R-:W-:-:S04]  /*1cca0*/  FADD R150, R34, R150 ;  /* 0x0000009622967221 */ /* 0x008fc80000000000 */
        /* <DEDUP_REMOVED lines=28> */
[----:B0-----:R-:W4:Y:S01]  /*1ce70*/  LDL.LU R151, [R1+0xac4] ;  /* 0x000ac40001977983 */ /* 0x001f220000300800 */
[----:B------:R-:W-:-:S03]  /*1ce80*/  FADD R0, R49, R0 ;  /* 0x0000000031007221 */ /* 0x000fc60000000000 */
[----:B------:R0:W-:Y:S04]  /*1ce90*/  STL [R1+0xab8], R3 ;  /* 0x000ab80301007387 */ /* 0x0001e80000100800 */
[----:B-1----:R-:W4:Y:S04]  /*1cea0*/  LDL.LU R150, [R1+0xac8] ;  /* 0x000ac80001967983 */ /* 0x002f280000300800 */
[----:B------:R1:W-:Y:S04]  /*1ceb0*/  STL [R1+0xabc], R2 ;  /* 0x000abc0201007387 */ /* 0x0003e80000100800 */
[----:B--2---:R-:W2:Y:S04]  /*1cec0*/  LDL.LU R149, [R1+0xacc] ;  /* 0x000acc0001957983 */ /* 0x004ea80000300800 */
[----:B------:R1:W-:Y:S04]  /*1ced0*/  STL [R1+0xac0], R0 ;  /* 0x000ac00001007387 */ /* 0x0003e80000100800 */
[----:B---3--:R-:W3:Y:S04]  /*1cee0*/  LDL.LU R148, [R1+0xad0] ;  /* 0x000ad00001947983 */ /* 0x008ee80000300800 */
[----:B----4-:R-:W4:Y:S04]  /*1cef0*/  LDL.LU R147, [R1+0xad4] ;  /* 0x000ad40001937983 */ /* 0x010f280000300800 */
        /* <DEDUP_REMOVED lines=10> */
[----:B-1----:R-:W4:Y:S04]  /*1cfa0*/  LDL.LU R2, [R1+0xb00] ;  /* 0x000b000001027983 */ /* 0x002f280000300800 */
[----:B------:R-:W4:Y:S01]  /*1cfb0*/  LDL.LU R0, [R1+0xb04] ;  /* 0x000b040001007983 */ /* 0x000f220000300800 */
[----:B------:R-:W-:-:S01]  /*1cfc0*/  FADD R151, R50, R151 ;  /* 0x0000009732977221 */ /* 0x000fc20000000000 */
[----:B------:R-:W-:-:S04]  /*1cfd0*/  FADD R150, R51, R150 ;  /* 0x0000009633967221 */ /* 0x000fc80000000000 */
[----:B------:R0:W-:Y:S01]  /*1cfe0*/  STL [R1+0xac4], R151 ;  /* 0x000ac49701007387 */ /* 0x0001e20000100800 */
[----:B--2---:R-:W-:-:S03]  /*1cff0*/  FADD R149, R52, R149 ;  /* 0x0000009534957221 */ /* 0x004fc60000000000 */
        /* <DEDUP_REMOVED lines=202> */
[----:B------:R-:W-:Y:S01]  /*1dca0*/  STL [R1+0xbd4], R151 ;  /* 0x000bd49701007387 */ /* 0x000fe20000100800 */
[----:B--2---:R-:W-:-:S03]  /*1dcb0*/  FADD R149, R120, R149 ;  /* 0x0000009578957221 */ /* 0x004fc60000000000 */
        /* <DEDUP_REMOVED lines=22> */
[----:B------:R0:W-:Y:S04]  /*1de20*/  STL [R1+0xc04], R139 ;  /* 0x000c048b01007387 */ /* 0x0001e80000100800 */
[----:B------:R-:W-:Y:S04]  /*1de30*/  STL [R1+0xc08], R4 ;  /* 0x000c080401007387 */ /* 0x000fe80000100800 */
[----:B0-----:R-:W2:Y:S01]  /*1de40*/  LDL.LU R139, [R1+0xc18] ;  /* 0x000c1800018b7983 */ /* 0x001ea20000300800 */
[----:B------:R-:W-:-:S01]  /*1de50*/  FADD R3, R132, R3 ;  /* 0x0000000384037221 */ /* 0x000fc20000000000 */
[----:B------:R-:W-:Y:S01]  /*1de60*/  FADD R2, R133, R2 ;  /* 0x0000000285027221 */ /* 0x000fe20000000000 */
[----:B------:R-:W-:-:S03]  /*1de70*/  FADD R0, R134, R0 ;  /* 0x0000000086007221 */ /* 0x000fc60000000000 */
[----:B------:R0:W-:Y:S04]  /*1de80*/  STL [R1+0xc0c], R3 ;  /* 0x000c0c0301007387 */ /* 0x0001e80000100800 */
[----:B------:R-:W3:Y:S04]  /*1de90*/  LDL.LU R140, [R1+0xc1c] ;  /* 0x000c1c00018c7983 */ /* 0x000ee80000300800 */
[----:B------:R1:W-:Y:S04]  /*1dea0*/  STL [R1+0xc10], R2 ;  /* 0x000c100201007387 */ /* 0x0003e80000100800 */
[----:B------:R-:W4:Y:S04]  /*1deb0*/  LDL.LU R141, [R1+0xc20] ;  /* 0x000c2000018d7983 */ /* 0x000f280000300800 */
        /* <DEDUP_REMOVED lines=13> */
[----:B------:R-:W4:Y:S04]  /*1df90*/  LDL.LU R0, [R1+0xc54] ;  /* 0x000c540001007983 */ /* 0x000f280000300800 */
[----:B------:R-:W4:Y:S01]  /*1dfa0*/  LDL.LU R4, [R1+0xc58] ;  /* 0x000c580001047983 */ /* 0x000f220000300800 */
[----:B--2---:R-:W-:-:S05]  /*1dfb0*/  FADD R139, R135, R139 ;  /* 0x0000008b878b7221 */ /* 0x004fca0000000000 */
[----:B------:R0:W-:Y:S04]  /*1dfc0*/  STL [R1+0xc18], R139 ;  /* 0x000c188b01007387 */ /* 0x0001e80000100800 */
[----:B0-----:R-:W2:Y:S01]  /*1dfd0*/  LDL.LU R139, [R1+0xcac] ;  /* 0x000cac00018b7983 */ /* 0x001ea20000300800 */
[----:B---3--:R-:W-:-:S01]  /*1dfe0*/  FADD R140, R136, R140 ;  /* 0x0000008c888c7221 */ /* 0x008fc20000000000 */
[----:B----4-:R-:W-:-:S04]  /*1dff0*/  FADD R141, R137, R141 ;  /* 0x0000008d898d7221 */ /* 0x010fc80000000000 */
[----:B------:R0:W-:Y:S01]  /*1e000*/  STL [R1+0xc1c], R140 ;  /* 0x000c1c8c01007387 */ /* 0x0001e20000100800 */
[----:B------:R-:W-:-:S03]  /*1e010*/  FADD R142, R138, R142 ;  /* 0x0000008e8a8e7221 */ /* 0x000fc60000000000 */
[----:B0-----:R-:W3:Y:S04]  /*1e020*/  LDL.LU R140, [R1+0xca8] ;  /* 0x000ca800018c7983 */ /* 0x001ee80000300800 */
[----:B------:R0:W-:Y:S04]  /*1e030*/  STL [R1+0xc20], R141 ;  /* 0x000c208d01007387 */ /* 0x0001e80000100800 */
[----:B0-----:R-:W4:Y:S04]  /*1e040*/  LDL.LU R141, [R1+0xca4] ;  /* 0x000ca400018d7983 */ /* 0x001f280000300800 */
[----:B------:R0:W-:Y:S04]  /*1e050*/  STL [R1+0xc24], R142 ;  /* 0x000c248e01007387 */ /* 0x0001e80000100800 */
[----:B0-----:R-:W4:Y:S01]  /*1e060*/  LDL.LU R142, [R1+0xca0] ;  /* 0x000ca000018e7983 */ /* 0x001f220000300800 */
[----:B--2---:R-:W-:-:S05]  /*1e070*/  FADD R143, R139, R143 ;  /* 0x0000008f8b8f7221 */ /* 0x004fca0000000000 */
[----:B------:R0:W-:Y:S04]  /*1e080*/  STL [R1+0xc28], R143 ;  /* 0x000c288f01007387 */ /* 0x0001e80000100800 */
[----:B0-----:R-:W2:Y:S01]  /*1e090*/  LDL.LU R143, [R1+0xc9c] ;  /* 0x000c9c00018f7983 */ /* 0x001ea20000300800 */
[----:B---3--:R-:W-:-:S05]  /*1e0a0*/  FADD R144, R140, R144 ;  /* 0x000000908c907221 */ /* 0x008fca0000000000 */
[----:B------:R0:W-:Y:S01]  /*1e0b0*/  STL [R1+0xc2c], R144 ;  /* 0x000c2c9001007387 */ /* 0x0001e20000100800 */
[----:B----4-:R-:W-:-:S03]  /*1e0c0*/  FADD R145, R141, R145 ;  /* 0x000000918d917221 */ /* 0x010fc60000000000 */
[----:B0-----:R-:W3:Y:S04]  /*1e0d0*/  LDL.LU R144, [R1+0xc98] ;  /* 0x000c980001907983 */ /* 0x001ee80000300800 */
[----:B------:R0:W-:Y:S01]  /*1e0e0*/  STL [R1+0xc30], R145 ;  /* 0x000c309101007387 */ /* 0x0001e20000100800 */
[----:B------:R-:W-:-:S03]  /*1e0f0*/  FADD R146, R142, R146 ;  /* 0x000000928e927221 */ /* 0x000fc60000000000 */
        /* <DEDUP_REMOVED lines=21> */
[----:B0-----:R0:W5:Y:S04]  /*1e250*/  LDL.LU R3, [R1+0xc78] ;  /* 0x000c780001037983 */ /* 0x0011680000300800 */
[----:B------:R1:W-:Y:S01]  /*1e260*/  STL [R1+0xc50], R2 ;  /* 0x000c500201007387 */ /* 0x0003e20000100800 */
[----:B------:R-:W-:-:S03]  /*1e270*/  FADD R0, R150, R0 ;  /* 0x0000000096007221 */ /* 0x000fc60000000000 */
[----:B-1----:R0:W5:Y:S04]  /*1e280*/  LDL.LU R2, [R1+0xc74] ;  /* 0x000c740001027983 */ /* 0x0021680000300800 */
[----:B------:R1:W-:Y:S04]  /*1e290*/  STL [R1+0xc54], R0 ;  /* 0x000c540001007387 */ /* 0x0003e80000100800 */
[----:B-1----:R0:W5:Y:S01]  /*1e2a0*/  LDL.LU R0, [R1+0xc70] ;  /* 0x000c700001007983 */ /* 0x0021620000300800 */
[----:B------:R-:W-:Y:S01]  /*1e2b0*/  UMOV UR6, URZ ;  /* 0x0000003f00067c82 */ /* 0x000fe20008000000 */
[----:B--2---:R-:W-:-:S05]  /*1e2c0*/  FADD R4, R4, R151 ;  /* 0x0000009704047221 */ /* 0x004fca0000000000 */
[----:B------:R0:W-:Y:S02]  /*1e2d0*/  STL [R1+0xc58], R4 ;  /* 0x000c580401007387 */ /* 0x0001e40000100800 */
.L_x_24:
[----:B------:R-:W-:Y:S05]  /*1e2e0*/  @!P1 BRA `(.L_x_25) ;  /* 0x0000000000049947 */ /* 0x000fea0003800000 */
[----:B------:R-:W-:Y:S01]  /*1e2f0*/  BPT.TRAP 0x1 ;  /* 0x000000040000795c */ /* 0x000fe20000300000 */
.L_x_25:
[----:B------:R-:W-:Y:S02]  /*1e300*/  UISETP.GT.U32.AND UP0, UPT, UR7, 0x1, UPT ;  /* 0x000000010700788c */ /* 0x000fe4000bf04070 */
[----:B------:R-:W-:-:S04]  /*1e310*/  ULEA UR21, UR28, UR15, 0x3 ;  /* 0x0000000f1c157291 */ /* 0x000fc8000f8e183f */
[----:B------:R-:W-:Y:S01]  /*1e320*/  UIADD3 UR21, UR21, 0x20, URZ ;  /* 0x0000002015157890 */ /* 0x000fe2000fffe03f */
[----:B------:R-:W-:-:S03]  /*1e330*/  PLOP3.LUT P0, PT, PT, PT, UP0, 0x80, 0x0 ;  /* 0x000000000000781c */ /* 0x000fc60003f0f008 */
[----:B------:R-:W-:-:S09]  /*1e340*/  UPRMT UR21, URZ, 0x654, UR21 ;  /* 0x000006543f157896 */ /* 0x000fd20008000015 */
[----:B------:R-:W-:Y:S01]  /*1e350*/  SYNCS.ARRIVE.TRANS64.RED.A1T0 RZ, [UR21], RZ ;  /* 0x000000ffffff79a7 */ /* 0x000fe20008100415 */
[----:B------:R-:W-:Y:S05]  /*1e360*/  @P0 BRA `(.L_x_26) ;  /* 0x0000000000040947 */ /* 0x000fea0003800000 */
[----:B------:R-:W-:Y:S01]  /*1e370*/  BPT.TRAP 0x1 ;  /* 0x000000040000795c */ /* 0x000fe20000300000 */
.L_x_26:
[----:B------:R-:W-:Y:S01]  /*1e380*/  UIADD3 UR25, UR25, 0x1, URZ ;  /* 0x0000000119197890 */ /* 0x000fe2000fffe03f */
[C---:B-----5:R-:W-:Y:S01]  /*1e390*/  ISETP.GT.AND P0, PT, R3.reuse, 0x1, PT ;  /* 0x000000010300780c */ /* 0x060fe20003f04270 */
[----:B------:R-:W-:Y:S01]  /*1e3a0*/  UIADD3 UR28, UR28, 0x1, URZ ;  /* 0x000000011c1c7890 */ /* 0x000fe2000fffe03f */
[----:B------:R-:W-:Y:S01]  /*1e3b0*/  VIADD R3, R3, 0xffffffff ;  /* 0xffffffff03037836 */ /* 0x000fe20000000000 */
[----:B------:R-:W-:Y:S02]  /*1e3c0*/  UISETP.NE.AND UP0, UPT, UR25, 0x4, UPT ;  /* 0x000000041900788c */ /* 0x000fe4000bf05270 */
[----:B------:R-:W-:Y:S02]  /*1e3d0*/  UISETP.NE.AND UP1, UPT, UR28, 0x4, UPT ;  /* 0x000000041c00788c */ /* 0x000fe4000bf25270 */
[----:B------:R-:W-:Y:S02]  /*1e3e0*/  USEL UR21, URZ, 0x1, UP0 ;  /* 0x000000013f157887 */ /* 0x000fe40008000000 */
[----:B------:R-:W-:-:S02]  /*1e3f0*/  USEL UR25, UR25, URZ, UP0 ;  /* 0x0000003f19197287 */ /* 0x000fc40008000000 */
[----:B------:R-:W-:Y:S02]  /*1e400*/  USEL UR28, UR28, URZ, UP1 ;  /* 0x0000003f1c1c7287 */ /* 0x000fe40008800000 */
[----:B------:R-:W-:Y:S01]  /*1e410*/  LOP3.LUT R2, R2, UR21, RZ, 0x3c, !PT ;  /* 0x0000001502027c12 */ /* 0x000fe2000f8e3cff */
[----:B------:R-:W-:Y:S01]  /*1e420*/  UMOV UR21, 0x1 ;  /* 0x0000000100157882 */ /* 0x000fe20000000000 */
[----:B------:R-:W-:Y:S08]  /*1e430*/  @P0 BRA `(.L_x_27) ;  /* 0xffffff1c006c0947 */ /* 0x000ff0000383ffff */
.L_x_19:
[----:B------:R-:W-:-:S04]  /*1e440*/  UISETP.NE.AND UP0, UPT, UR6, URZ, UPT ;  /* 0x0000003f0600728c */ /* 0x000fc8000bf05270 */
[----:B------:R-:W-:-:S06]  /*1e450*/  USEL UR6, URZ, 0x1, !UP0 ;  /* 0x000000013f067887 */ /* 0x000fcc000c000000 */
[----:B------:R-:W-:-:S13]  /*1e460*/  ISETP.NE.AND P0, PT, RZ, UR6, PT ;  /* 0x00000006ff007c0c */ /* 0x000fda000bf05270 */
[----:B------:R-:W-:Y:S05]  /*1e470*/  @!P0 BRA `(.L_x_28) ;  /* 0x0000007800a88947 */ /* 0x000fea0003800000 */
[----:B------:R1:W-:Y:S04]  /*1e480*/  STL [R1+0xe64], R27 ;  /* 0x000e641b01007387 */ /* 0x0003e80000100800 */
[----:B-1----:R-:W3:Y:S04]  /*1e490*/  LDL.LU R27, [R1+0x400] ;  /* 0x00040000011b7983 */ /* 0x002ee80000300800 */
[----:B------:R1:W-:Y:S04]  /*1e4a0*/  STL [R1+0xe60], R28 ;  /* 0x000e601c01007387 */ /* 0x0003e80000100800 */
[----:B-1----:R-:W4:Y:S04]  /*1e4b0*/  LDL.LU R28, [R1+0x404] ;  /* 0x00040400011c7983 */ /* 0x002f280000300800 */
[----:B------:R1:W-:Y:S04]  /*1e4c0*/  STL [R1+0xe5c], R29 ;  /* 0x000e5c1d01007387 */ /* 0x0003e80000100800 */
[----:B-1----:R-:W2:Y:S04]  /*1e4d0*/  LDL.LU R29, [R1+0x408] ;  /* 0x00040800011d7983 */ /* 0x002ea80000300800 */
        /* <DEDUP_REMOVED lines=128> */
[----:B------:R-:W2:Y:S04]  /*1ece0*/  LDL.LU R2, [R1+0x628] ;  /* 0x0006280001027983 */ /* 0x000ea80000300800 */
[----:B------:R-:W2:Y:S04]  /*1ecf0*/  LDL.LU R3, [R1+0x5d0] ;  /* 0x0005d00001037983 */ /* 0x000ea80000300800 */
[----:B0-----:R-:W2:Y:S04]  /*1ed00*/  LDL.LU R4, [R1+0x62c] ;  /* 0x00062c0001047983 */ /* 0x001ea80000300800 */
[----:B------:R0:W-:Y:S04]  /*1ed10*/  STL [R1+0xd58], R94 ;  /* 0x000d585e01007387 */ /* 0x0001e80000100800 */
        /* <DEDUP_REMOVED lines=115> */
[----:B-----5:R0:W-:Y:S04]  /*1f450*/  STL [R1+0xc70], R0 ;  /* 0x000c700001007387 */ /* 0x0201e80000100800 */
[----:B0-----:R-:W2:Y:S01]  /*1f460*/  LDL.LU R0, [R1+0x50c] ;  /* 0x00050c0001007983 */ /* 0x001ea20000300800 */
[----:B---3--:R-:W-:Y:S01]  /*1f470*/  FADD R5, R27, R5 ;  /* 0x000000051b057221 */ /* 0x008fe20000000000 */
[----:B----4-:R-:W-:Y:S01]  /*1f480*/  FADD R6, R28, R6 ;  /* 0x000000061c067221 */ /* 0x010fe20000000000 */
[----:B--2---:R-:W-:Y:S01]  /*1f490*/  FADD R7, R29, R7 ;  /* 0x000000071d077221 */ /* 0x004fe20000000000 */
[----:B------:R-:W2:Y:S01]  /*1f4a0*/  LDL.LU R27, [R1+0xe64] ;  /* 0x000e6400011b7983 */ /* 0x000ea20000300800 */
[----:B------:R-:W-:Y:S01]  /*1f4b0*/  FADD R8, R30, R8 ;  /* 0x000000081e087221 */ /* 0x000fe20000000000 */
        /* <DEDUP_REMOVED lines=118> */
[----:B------:R-:W-:Y:S01]  /*1fc20*/  FADD R196, R90, R196 ;  /* 0x000000c45ac47221 */ /* 0x000fe20000000000 */
[----:B------:R-:W-:Y:S02]  /*1fc30*/  FADD R113, R114, R113 ;  /* 0x0000007172717221 */ /* 0x000fe40000000000 */
[----:B------:R-:W4:Y:S01]  /*1fc40*/  LDL.LU R87, [R1+0xd74] ;  /* 0x000d740001577983 */ /* 0x000f220000300800 */
[----:B------:R-:W-:Y:S01]  /*1fc50*/  FADD R197, R91, R197 ;  /* 0x000000c55bc57221 */ /* 0x000fe20000000000 */
[----:B------:R-:W-:Y:S02]  /*1fc60*/  FADD R111, R112, R111 ;  /* 0x0000006f706f7221 */ /* 0x000fe40000000000 */
[----:B------:R-:W4:Y:S01]  /*1fc70*/  LDL.LU R88, [R1+0xd70] ;  /* 0x000d700001587983 */ /* 0x000f220000300800 */
[----:B------:R-:W-:Y:S01]  /*1fc80*/  FADD R198, R92, R198 ;  /* 0x000000c65cc67221 */ /* 0x000fe20000000000 */
[----:B------:R-:W-:-:S02]  /*1fc90*/  FADD R109, R110, R109 ;  /* 0x0000006d6e6d7221 */ /* 0x000fc40000000000 */
[----:B------:R-:W4:Y:S01]  /*1fca0*/  LDL.LU R89, [R1+0xd6c] ;  /* 0x000d6c0001597983 */ /* 0x000f220000300800 */
[----:B------:R-:W-:Y:S01]  /*1fcb0*/  FADD R199, R93, R199 ;  /* 0x000000c75dc77221 */ /* 0x000fe20000000000 */
[----:B------:R-:W-:Y:S02]  /*1fcc0*/  FADD R107, R108, R107 ;  /* 0x0000006b6c6b7221 */ /* 0x000fe40000000000 */
        /* <DEDUP_REMOVED lines=8> */
[----:B------:R-:W-:Y:S01]  /*1fd50*/  FADD R97, R98, R97 ;  /* 0x0000006162617221 */ /* 0x000fe20000000000 */
[----:B------:R-:W-:Y:S01]  /*1fd60*/  FADD R95, R96, R95 ;  /* 0x0000005f605f7221 */ /* 0x000fe20000000000 */
[----:B------:R0:W-:Y:S01]  /*1fd70*/  STL [R1+0x600], R113 ;  /* 0x0006007101007387 */ /* 0x0001e20000100800 */
        /* <DEDUP_REMOVED lines=52> */
[----:B------:R-:W-:-:S03]  /*200c0*/  FADD R237, R115, R237 ;  /* 0x000000ed73ed7221 */ /* 0x000fc60000000000 */
        /* <DEDUP_REMOVED lines=38> */
[----:B------:R-:W4:Y:S04]  /*20330*/  LDL.LU R112, [R1+0x224] ;  /* 0x0002240001707983 */ /* 0x000f280000300800 */
[----:B-1----:R-:W4:Y:S04]  /*20340*/  LDL.LU R111, [R1+0x680] ;  /* 0x00068000016f7983 */ /* 0x002f280000300800 */
[----:B------:R-:W4:Y:S04]  /*20350*/  LDL.LU R110, [R1+0x228] ;  /* 0x00022800016e7983 */ /* 0x000f280000300800 */
[----:B------:R-:W4:Y:S04]  /*20360*/  LDL.LU R109, [R1+0x684] ;  /* 0x00068400016d7983 */ /* 0x000f280000300800 */
[----:B------:R-:W4:Y:S04]  /*20370*/  LDL.LU R108, [R1+0x22c] ;  /* 0x00022c00016c7983 */ /* 0x000f280000300800 */
[----:B--2---:R-:W2:Y:S04]  /*20380*/  LDL.LU R107, [R1+0x688] ;  /* 0x00068800016b7983 */ /* 0x004ea80000300800 */
[----:B------:R-:W2:Y:S04]  /*20390*/  LDL.LU R106, [R1+0x230] ;  /* 0x00023000016a7983 */ /* 0x000ea80000300800 */
[----:B------:R-:W2:Y:S04]  /*203a0*/  LDL.LU R105, [R1+0x68c] ;  /* 0x00068c0001697983 */ /* 0x000ea80000300800 */
[----:B------:R-:W2:Y:S04]  /*203b0*/  LDL.LU R104, [R1+0x234] ;  /* 0x0002340001687983 */ /* 0x000ea80000300800 */
[----:B---3--:R-:W3:Y:S04]  /*203c0*/  LDL.LU R103, [R1+0x690] ;  /* 0x0006900001677983 */ /* 0x008ee80000300800 */
[----:B------:R-:W3:Y:S04]  /*203d0*/  LDL.LU R102, [R1+0x238] ;  /* 0x0002380001667983 */ /* 0x000ee80000300800 */
        /* <DEDUP_REMOVED lines=10> */
[----:B------:R-:W3:Y:S01]  /*20480*/  LDL.LU R4, [R1+0x6a8] ;  /* 0x0006a80001047983 */ /* 0x000ee20000300800 */
[----:B----4-:R-:W-:-:S05]  /*20490*/  FADD R151, R0, R151 ;  /* 0x0000009700977221 */ /* 0x010fca0000000000 */
[----:B------:R0:W-:Y:S01]  /*204a0*/  STL [R1+0x630], R151 ;  /* 0x0006309701007387 */ /* 0x0001e20000100800 */
[----:B------:R-:W-:Y:S01]  /*204b0*/  FADD R149, R150, R149 ;  /* 0x0000009596957221 */ /* 0x000fe20000000000 */
[----:B------:R-:W-:-:S04]  /*204c0*/  FADD R147, R148, R147 ;  /* 0x0000009394937221 */ /* 0x000fc80000000000 */
        /* <DEDUP_REMOVED lines=39> */
[----:B--2---:R-:W-:-:S03]  /*20740*/  FADD R107, R108, R107 ;  /* 0x0000006b6c6b7221 */ /* 0x004fc60000000000 */
[----:B------:R2:W-:Y:S01]  /*20750*/  STL [R1+0x684], R109 ;  /* 0x0006846d01007387 */ /* 0x0005e20000100800 */
[----:B------:R-:W-:-:S03]  /*20760*/  FADD R105, R106, R105 ;  /* 0x000000696a697221 */ /* 0x000fc60000000000 */
[----:B------:R2:W-:Y:S01]  /*20770*/  STL [R1+0x688], R107 ;  /* 0x0006886b01007387 */ /* 0x0005e20000100800 */
[----:B---3--:R-:W-:-:S03]  /*20780*/  FADD R103, R104, R103 ;  /* 0x0000006768677221 */ /* 0x008fc60000000000 */
        /* <DEDUP_REMOVED lines=9> */
[----:B------:R-:W3:Y:S04]  /*20820*/  LDL.LU R0, [R1+0x250] ;  /* 0x0002500001007983 */ /* 0x000ee80000300800 */
[----:B------:R3:W-:Y:S01]  /*20830*/  STL [R1+0x6a0], R95 ;  /* 0x0006a05f01007387 */ /* 0x0007e20000100800 */
[----:B------:R-:W-:-:S03]  /*20840*/  FADD R2, R94, R2 ;  /* 0x000000025e027221 */ /* 0x000fc60000000000 */
[----:B0-----:R-:W3:Y:S04]  /*20850*/  LDL.LU R151, [R1+0x6ac] ;  /* 0x0006ac0001977983 */ /* 0x001ee80000300800 */
[----:B------:R0:W-:Y:S01]  /*20860*/  STL [R1+0x6a4], R2 ;  /* 0x0006a40201007387 */ /* 0x0001e20000100800 */
[----:B------:R-:W-:-:S03]  /*20870*/  FADD R4, R3, R4 ;  /* 0x0000000403047221 */ /* 0x000fc60000000000 */
[----:B------:R-:W3:Y:S04]  /*20880*/  LDL.LU R150, [R1+0x254] ;  /* 0x0002540001967983 */ /* 0x000ee80000300800 */
[----:B------:R0:W-:Y:S04]  /*20890*/  STL [R1+0x6a8], R4 ;  /* 0x0006a80401007387 */ /* 0x0001e80000100800 */
[----:B-1----:R-:W3:Y:S04]  /*208a0*/  LDL.LU R149, [R1+0x6b0] ;  /* 0x0006b00001957983 */ /* 0x002ee80000300800 */
[----:B------:R-:W3:Y:S04]  /*208b0*/  LDL.LU R148, [R1+0x258] ;  /* 0x0002580001947983 */ /* 0x000ee80000300800 */
        /* <DEDUP_REMOVED lines=54> */
[----:B0-----:R-:W3:Y:S04]  /*20c20*/  LDL.LU R2, [R1+0x720] ;  /* 0x0007200001027983 */ /* 0x001ee80000300800 */
[----:B------:R-:W3:Y:S04]  /*20c30*/  LDL.LU R3, [R1+0x2c8] ;  /* 0x0002c80001037983 */ /* 0x000ee80000300800 */
[----:B------:R-:W3:Y:S01]  /*20c40*/  LDL.LU R4, [R1+0x724] ;  /* 0x0007240001047983 */ /* 0x000ee20000300800 */
[----:B------:R-:W-:-:S05]  /*20c50*/  FADD R151, R0, R151 ;  /* 0x0000009700977221 */ /* 0x000fca0000000000 */
[----:B------:R0:W-:Y:S01]  /*20c60*/  STL [R1+0x6ac], R151 ;  /* 0x0006ac9701007387 */ /* 0x0001e20000100800 */
[----:B------:R-:W-:Y:S01]  /*20c70*/  FADD R149, R150, R149 ;  /* 0x0000009596957221 */ /* 0x000fe20000000000 */
        /* <DEDUP_REMOVED lines=337> */
[----:B------:R-:W4:Y:S04]  /*22190*/  LDL.LU R122, [R1] ;  /* 0x00000000017a7983 */ /* 0x000f280000300800 */
        /* <DEDUP_REMOVED lines=280> */
[----:B------:R-:W-:Y:S01]  /*23320*/  STL [R1+0x918], R151 ;  /* 0x0009189701007387 */ /* 0x000fe20000100800 */
[----:B------:R-:W-:Y:S01]  /*23330*/  FADD R149, R150, R149 ;  /* 0x0000009596957221 */ /* 0x000fe20000000000 */
[----:B----4-:R-:W-:-:S04]  /*23340*/  FADD R147, R148, R147 ;  /* 0x0000009394937221 */ /* 0x010fc80000000000 */
        /* <DEDUP_REMOVED lines=27> */
[----:B--2---:R-:W-:-:S03]  /*23500*/  FADD R119, R120, R119 ;  /* 0x0000007778777221 */ /* 0x004fc60000000000 */
[----:B------:R-:W-:Y:S01]  /*23510*/  STL [R1+0x954], R121 ;  /* 0x0009547901007387 */ /* 0x000fe20000100800 */
[----:B------:R-:W-:-:S03]  /*23520*/  FADD R117, R118, R117 ;  /* 0x0000007576757221 */ /* 0x000fc60000000000 */
[----:B------:R-:W-:Y:S01]  /*23530*/  STL [R1+0x958], R119 ;  /* 0x0009587701007387 */ /* 0x000fe20000100800 */
[----:B---3--:R-:W-:-:S03]  /*23540*/  FADD R115, R116, R115 ;  /* 0x0000007374737221 */ /* 0x008fc60000000000 */
        /* <DEDUP_REMOVED lines=19> */
[----:B------:R-:W-:Y:S01]  /*23680*/  STL [R1+0x984], R97 ;  /* 0x0009846101007387 */ /* 0x000fe20000100800 */
[----:B------:R-:W-:Y:S01]  /*23690*/  FADD R95, R96, R95 ;  /* 0x0000005f605f7221 */ /* 0x000fe20000000000 */
[----:B------:R-:W-:Y:S02]  /*236a0*/  FADD R2, R94, R2 ;  /* 0x000000025e027221 */ /* 0x000fe40000000000 */
[----:B------:R-:W2:Y:S04]  /*236b0*/  LDL.LU R94, [R1+0x138] ;  /* 0x00013800015e7983 */ /* 0x000ea80000300800 */
[----:B------:R0:W-:Y:S01]  /*236c0*/  STL [R1+0x988], R95 ;  /* 0x0009885f01007387 */ /* 0x0001e20000100800 */
[----:B------:R-:W-:-:S03]  /*236d0*/  FADD R4, R3, R4 ;  /* 0x0000000403047221 */ /* 0x000fc60000000000 */
[----:B0-----:R-:W2:Y:S04]  /*236e0*/  LDL.LU R95, [R1+0x994] ;  /* 0x00099400015f7983 */ /* 0x001ea80000300800 */
[----:B------:R0:W-:Y:S04]  /*236f0*/  STL [R1+0x98c], R2 ;  /* 0x00098c0201007387 */ /* 0x0001e80000100800 */
[----:B------:R-:W3:Y:S04]  /*23700*/  LDL.LU R96, [R1+0x13c] ;  /* 0x00013c0001607983 */ /* 0x000ee80000300800 */
[----:B------:R1:W-:Y:S04]  /*23710*/  STL [R1+0x990], R4 ;  /* 0x0009900401007387 */ /* 0x0003e80000100800 */
[----:B------:R-:W3:Y:S04]  /*23720*/  LDL.LU R97, [R1+0x998] ;  /* 0x0009980001617983 */ /* 0x000ee80000300800 */
        /* <DEDUP_REMOVED lines=57> */
[----:B-1----:R-:W4:Y:S01]  /*23ac0*/  LDL.LU R4, [R1+0xa0c] ;  /* 0x000a0c0001047983 */ /* 0x002f220000300800 */
[----:B--2---:R-:W-:-:S03]  /*23ad0*/  FADD R95, R94, R95 ;  /* 0x0000005f5e5f7221 */ /* 0x004fc60000000000 */
[----:B------:R-:W2:Y:S04]  /*23ae0*/  LDL.LU R94, [R1+0xd58] ;  /* 0x000d5800015e7983 */ /* 0x000ea80000300800 */
[----:B------:R0:W-:Y:S01]  /*23af0*/  STL [R1+0x994], R95 ;  /* 0x0009945f01007387 */ /* 0x0001e20000100800 */
[----:B---3--:R-:W-:-:S03]  /*23b00*/  FADD R97, R96, R97 ;  /* 0x0000006160617221 */ /* 0x008fc60000000000 */
[----:B0-----:R-:W3:Y:S04]  /*23b10*/  LDL.LU R95, [R1+0xd54] ;  /* 0x000d5400015f7983 */ /* 0x001ee80000300800 */
[----:B------:R-:W3:Y:S01]  /*23b20*/  LDL.LU R96, [R1+0xd50] ;  /* 0x000d500001607983 */ /* 0x000ee20000300800 */
[----:B----4-:R-:W-:-:S03]  /*23b30*/  FADD R99, R98, R99 ;  /* 0x0000006362637221 */ /* 0x010fc60000000000 */
[----:B------:R0:W-:Y:S01]  /*23b40*/  STL [R1+0x998], R97 ;  /* 0x0009986101007387 */ /* 0x0001e20000100800 */
[----:B------:R-:W-:-:S03]  /*23b50*/  FADD R101, R100, R101 ;  /* 0x0000006564657221 */ /* 0x000fc60000000000 */
[----:B0-----:R-:W4:Y:S04]  /*23b60*/  LDL.LU R97, [R1+0xd4c] ;  /* 0x000d4c0001617983 */ /* 0x001f280000300800 */
[----:B------:R-:W4:Y:S01]  /*23b70*/  LDL.LU R98, [R1+0xd48] ;  /* 0x000d480001627983 */ /* 0x000f220000300800 */
[----:B------:R-:W-:-:S03]  /*23b80*/  FADD R103, R102, R103 ;  /* 0x0000006766677221 */ /* 0x000fc60000000000 */
[----:B------:R0:W-:Y:S01]  /*23b90*/  STL [R1+0x99c], R99 ;  /* 0x00099c6301007387 */ /* 0x0001e20000100800 */
[----:B------:R-:W-:-:S03]  /*23ba0*/  FADD R105, R104, R105 ;  /* 0x0000006968697221 */ /* 0x000fc60000000000 */
[----:B0-----:R-:W4:Y:S04]  /*23bb0*/  LDL.LU R99, [R1+0xd44] ;  /* 0x000d440001637983 */ /* 0x001f280000300800 */
[----:B------:R-:W4:Y:S04]  /*23bc0*/  LDL.LU R100, [R1+0xd40] ;  /* 0x000d400001647983 */ /* 0x000f280000300800 */
[----:B------:R0:W-:Y:S01]  /*23bd0*/  STL [R1+0x9a0], R101 ;  /* 0x0009a06501007387 */ /* 0x0001e20000100800 */
[----:B------:R-:W-:Y:S01]  /*23be0*/  FADD R107, R106, R107 ;  /* 0x0000006b6a6b7221 */ /* 0x000fe20000000000 */
        /* <DEDUP_REMOVED lines=27> */
[----:B------:R-:W-:Y:S01]  /*23da0*/  FADD R143, R144, R143 ;  /* 0x0000008f908f7221 */ /* 0x000fe20000000000 */
[----:B------:R-:W-:Y:S01]  /*23db0*/  FADD R141, R142, R141 ;  /* 0x0000008d8e8d7221 */ /* 0x000fe20000000000 */
        /* <DEDUP_REMOVED lines=13> */
[----:B------:R-:W-:Y:S04]  /*23e90*/  STL [R1+0x9c4], R151 ;  /* 0x0009c49701007387 */ /* 0x000fe80000100800 */
[----:B------:R-:W-:Y:S04]  /*23ea0*/  STL [R1+0x9c8], R149 ;  /* 0x0009c89501007387 */ /* 0x000fe80000100800 */
        /* <DEDUP_REMOVED lines=13> */
[----:B------:R-:W-:Y:S04]  /*23f80*/  STL [R1+0x9ec], R131 ;  /* 0x0009ec8301007387 */ /* 0x000fe80000100800 */
[----:B------:R-:W-:Y:S01]  /*23f90*/  STL [R1+0x9f0], R129 ;  /* 0x0009f08101007387 */ /* 0x000fe20000100800 */
[----:B------:R-:W-:-:S03]  /*23fa0*/  FADD R2, R118, R2 ;  /* 0x0000000276027221 */ /* 0x000fc60000000000 */
[----:B------:R-:W-:Y:S04]  /*23fb0*/  STL [R1+0x9f4], R127 ;  /* 0x0009f47f01007387 */ /* 0x000fe80000100800 */
[----:B------:R-:W-:Y:S04]  /*23fc0*/  STL [R1+0x9f8], R125 ;  /* 0x0009f87d01007387 */ /* 0x000fe80000100800 */
[----:B------:R-:W-:Y:S04]  /*23fd0*/  STL [R1+0x9fc], R123 ;  /* 0x0009fc7b01007387 */ /* 0x000fe80000100800 */
[----:B------:R-:W-:Y:S04]  /*23fe0*/  STL [R1+0xa00], R121 ;  /* 0x000a007901007387 */ /* 0x000fe80000100800 */
[----:B------:R-:W2:Y:S04]  /*23ff0*/  LDL.LU R118, [R1+0x1b4] ;  /* 0x0001b40001767983 */ /* 0x000ea80000300800 */
[----:B------:R0:W-:Y:S04]  /*24000*/  STL [R1+0xa04], R119 ;  /* 0x000a047701007387 */ /* 0x0001e80000100800 */
[----:B------:R-:W2:Y:S01]  /*24010*/  LDL.LU R150, [R1+0xa10] ;  /* 0x000a100001967983 */ /* 0x000ea20000300800 */
[----:B------:R-:W-:-:S03]  /*24020*/  FADD R4, R3, R4 ;  /* 0x0000000403047221 */ /* 0x000fc60000000000 */
[----:B------:R1:W-:Y:S04]  /*24030*/  STL [R1+0xa08], R2 ;  /* 0x000a080201007387 */ /* 0x0003e80000100800 */
[----:B0-----:R-:W3:Y:S04]  /*24040*/  LDL.LU R119, [R1+0x1b8] ;  /* 0x0001b80001777983 */ /* 0x001ee80000300800 */
[----:B------:R0:W-:Y:S04]  /*24050*/  STL [R1+0xa0c], R4 ;  /* 0x000a0c0401007387 */ /* 0x0001e80000100800 */
[----:B-1----:R-:W3:Y:S04]  /*24060*/  LDL.LU R2, [R1+0xa14] ;  /* 0x000a140001027983 */ /* 0x002ee80000300800 */
[----:B------:R-:W4:Y:S04]  /*24070*/  LDL.LU R120, [R1+0x1bc] ;  /* 0x0001bc0001787983 */ /* 0x000f280000300800 */
[----:B------:R-:W4:Y:S04]  /*24080*/  LDL.LU R3, [R1+0xa18] ;  /* 0x000a180001037983 */ /* 0x000f280000300800 */
[----:B------:R-:W4:Y:S04]  /*24090*/  LDL.LU R121, [R1+0x1c0] ;  /* 0x0001c00001797983 */ /* 0x000f280000300800 */
        /* <DEDUP_REMOVED lines=31> */
[----:B--2---:R-:W-:-:S03]  /*24290*/  FADD R150, R118, R150 ;  /* 0x0000009676967221 */ /* 0x004fc60000000000 */
[----:B------:R-:W2:Y:S04]  /*242a0*/  LDL.LU R118, [R1+0xcf8] ;  /* 0x000cf80001767983 */ /* 0x000ea80000300800 */
        /* <DEDUP_REMOVED lines=8> */
[----:B------:R-:W3:Y:S01]  /*24330*/  LDL.LU R120, [R1+0xcf0] ;  /* 0x000cf00001787983 */ /* 0x000ee20000300800 */
[----:B------:R-:W-:-:S03]  /*24340*/  FADD R123, R122, R123 ;  /* 0x0000007b7a7b7221 */ /* 0x000fc60000000000 */
[----:B------:R0:W-:Y:S01]  /*24350*/  STL [R1+0xa18], R3 ;  /* 0x000a180301007387 */ /* 0x0001e20000100800 */
[----:B------:R-:W-:-:S03]  /*24360*/  FADD R125, R124, R125 ;  /* 0x0000007d7c7d7221 */ /* 0x000fc60000000000 */
[----:B0-----:R-:W3:Y:S04]  /*24370*/  LDL.LU R3, [R1+0xa64] ;  /* 0x000a640001037983 */ /* 0x001ee80000300800 */
[----:B------:R-:W3:Y:S04]  /*24380*/  LDL.LU R121, [R1+0xcec] ;  /* 0x000cec0001797983 */ /* 0x000ee80000300800 */
[----:B------:R0:W-:Y:S01]  /*24390*/  STL [R1+0xa1c], R4 ;  /* 0x000a1c0401007387 */ /* 0x0001e20000100800 */
[----:B------:R-:W-:Y:S01]  /*243a0*/  FADD R127, R126, R127 ;  /* 0x0000007f7e7f7221 */ /* 0x000fe20000000000 */
[----:B------:R-:W-:-:S02]  /*243b0*/  FADD R129, R128, R129 ;  /* 0x0000008180817221 */ /* 0x000fc40000000000 */
[----:B0-----:R-:W3:Y:S04]  /*243c0*/  LDL.LU R4, [R1+0xa68] ;  /* 0x000a680001047983 */ /* 0x001ee80000300800 */
[----:B------:R-:W3:Y:S04]  /*243d0*/  LDL.LU R122, [R1+0xce8] ;  /* 0x000ce800017a7983 */ /* 0x000ee80000300800 */
[----:B------:R0:W-:Y:S01]  /*243e0*/  STL [R1+0xa20], R123 ;  /* 0x000a207b01007387 */ /* 0x0001e20000100800 */
[----:B------:R-:W-:-:S03]  /*243f0*/  FADD R131, R130, R131 ;  /* 0x0000008382837221 */ /* 0x000fc60000000000 */
        /* <DEDUP_REMOVED lines=42> */
[----:B------:R0:W-:Y:S04]  /*246a0*/  STL [R1+0xa4c], R146 ;  /* 0x000a4c9201007387 */ /* 0x0001e80000100800 */
[----:B0-----:R-:W3:Y:S04]  /*246b0*/  LDL.LU R146, [R1+0xa80] ;  /* 0x000a800001927983 */ /* 0x001ee80000300800 */
[----:B------:R-:W3:Y:S04]  /*246c0*/  LDL.LU R140, [R1+0xca0] ;  /* 0x000ca000018c7983 */ /* 0x000ee80000300800 */
[----:B------:R0:W-:Y:S04]  /*246d0*/  STL [R1+0xa50], R147 ;  /* 0x000a509301007387 */ /* 0x0001e80000100800 */
[----:B0-----:R-:W3:Y:S04]  /*246e0*/  LDL.LU R147, [R1+0xa84] ;  /* 0x000a840001937983 */ /* 0x001ee80000300800 */
[----:B------:R0:W-:Y:S01]  /*246f0*/  STL [R1+0xa54], R148 ;  /* 0x000a549401007387 */ /* 0x0001e20000100800 */
[----:B--2---:R-:W-:-:S03]  /*24700*/  FADD R150, R24, R150 ;  /* 0x0000009618967221 */ /* 0x004fc60000000000 */
[----:B0-----:R-:W2:Y:S04]  /*24710*/  LDL.LU R148, [R1+0xa88] ;  /* 0x000a880001947983 */ /* 0x001ea80000300800 */
[----:B------:R0:W-:Y:S04]  /*24720*/  STL [R1+0xa58], R149 ;  /* 0x000a589501007387 */ /* 0x0001e80000100800 */
[----:B0-----:R-:W2:Y:S04]  /*24730*/  LDL.LU R149, [R1+0xa8c] ;  /* 0x000a8c0001957983 */ /* 0x001ea80000300800 */
[----:B------:R0:W-:Y:S04]  /*24740*/  STL [R1+0xa5c], R150 ;  /* 0x000a5c9601007387 */ /* 0x0001e80000100800 */
[----:B0-----:R-:W2:Y:S04]  /*24750*/  LDL.LU R150, [R1+0xa90] ;  /* 0x000a900001967983 */ /* 0x001ea80000300800 */
[----:B------:R-:W2:Y:S04]  /*24760*/  LDL.LU R151, [R1+0xa94] ;  /* 0x000a940001977983 */ /* 0x000ea80000300800 */
[----:B------:R-:W2:Y:S01]  /*24770*/  LDL.LU R0, [R1+0xa98] ;  /* 0x000a980001007983 */ /* 0x000ea20000300800 */
[----:B----4-:R-:W-:Y:S01]  /*24780*/  FADD R2, R25, R2 ;  /* 0x0000000219027221 */ /* 0x010fe20000000000 */
[----:B---3--:R-:W-:-:S04]  /*24790*/  FADD R3, R26, R3 ;  /* 0x000000031a037221 */ /* 0x008fc80000000000 */
[----:B------:R0:W-:Y:S01]  /*247a0*/  STL [R1+0xa60], R2 ;  /* 0x000a600201007387 */ /* 0x0001e20000100800 */
[----:B------:R-:W-:-:S03]  /*247b0*/  FADD R4, R27, R4 ;  /* 0x000000041b047221 */ /* 0x000fc60000000000 */
[----:B------:R-:W3:Y:S04]  /*247c0*/  LDL.LU R27, [R1+0xacc] ;  /* 0x000acc00011b7983 */ /* 0x000ee80000300800 */
[----:B------:R1:W-:Y:S04]  /*247d0*/  STL [R1+0xa64], R3 ;  /* 0x000a640301007387 */ /* 0x0003e80000100800 */
[----:B------:R-:W4:Y:S04]  /*247e0*/  LDL.LU R26, [R1+0xad0] ;  /* 0x000ad000011a7983 */ /* 0x000f280000300800 */
[----:B------:R-:W4:Y:S04]  /*247f0*/  LDL.LU R25, [R1+0xad4] ;  /* 0x000ad40001197983 */ /* 0x000f280000300800 */
[----:B------:R1:W-:Y:S04]  /*24800*/  STL [R1+0xa68], R4 ;  /* 0x000a680401007387 */ /* 0x0003e80000100800 */
[----:B------:R-:W4:Y:S04]  /*24810*/  LDL.LU R24, [R1+0xad8] ;  /* 0x000ad80001187983 */ /* 0x000f280000300800 */
[----:B0-----:R-:W4:Y:S04]  /*24820*/  LDL.LU R2, [R1+0xadc] ;  /* 0x000adc0001027983 */ /* 0x001f280000300800 */
[----:B-1----:R-:W4:Y:S04]  /*24830*/  LDL.LU R3, [R1+0xae0] ;  /* 0x000ae00001037983 */ /* 0x002f280000300800 */
[----:B------:R-:W4:Y:S01]  /*24840*/  LDL.LU R4, [R1+0xae4] ;  /* 0x000ae40001047983 */ /* 0x000f220000300800 */
[----:B------:R-:W-:-:S05]  /*24850*/  FADD R141, R28, R141 ;  /* 0x0000008d1c8d7221 */ /* 0x000fca0000000000 */
[----:B------:R0:W-:Y:S04]  /*24860*/  STL [R1+0xa6c], R141 ;  /* 0x000a6c8d01007387 */ /* 0x0001e80000100800 */
[----:B0-----:R-:W4:Y:S01]  /*24870*/  LDL.LU R141, [R1+0xc9c] ;  /* 0x000c9c00018d7983 */ /* 0x001f220000300800 */
[----:B------:R-:W-:-:S03]  /*24880*/  FADD R142, R29, R142 ;  /* 0x0000008e1d8e7221 */ /* 0x000fc60000000000 */
[----:B------:R-:W4:Y:S04]  /*24890*/  LDL.LU R28, [R1+0xac8] ;  /* 0x000ac800011c7983 */ /* 0x000f280000300800 */
        /* <DEDUP_REMOVED lines=20> */
[----:B------:R0:W-:Y:S01]  /*249e0*/  STL [R1+0xa84], R147 ;  /* 0x000a849301007387 */ /* 0x0001e20000100800 */
[----:B--2---:R-:W-:-:S03]  /*249f0*/  FADD R148, R35, R148 ;  /* 0x0000009423947221 */ /* 0x004fc60000000000 */
[----:B0-----:R-:W2:Y:S04]  /*24a00*/  LDL.LU R147, [R1+0xc84] ;  /* 0x000c840001937983 */ /* 0x001ea80000300800 */
[----:B------:R-:W2:Y:S04]  /*24a10*/  LDL.LU R34, [R1+0xab0] ;  /* 0x000ab00001227983 */ /* 0x000ea80000300800 */
[----:B------:R0:W-:Y:S01]  /*24a20*/  STL [R1+0xa88], R148 ;  /* 0x000a889401007387 */ /* 0x0001e20000100800 */
[----:B------:R-:W-:-:S03]  /*24a30*/  FADD R149, R36, R149 ;  /* 0x0000009524957221 */ /* 0x000fc60000000000 */
[----:B0-----:R-:W2:Y:S04]  /*24a40*/  LDL.LU R148, [R1+0xc80] ;  /* 0x000c800001947983 */ /* 0x001ea80000300800 */
[----:B------:R-:W2:Y:S01]  /*24a50*/  LDL.LU R35, [R1+0xaac] ;  /* 0x000aac0001237983 */ /* 0x000ea20000300800 */
[----:B------:R-:W-:-:S03]  /*24a60*/  FADD R150, R37, R150 ;  /* 0x0000009625967221 */ /* 0x000fc60000000000 */
[----:B------:R0:W-:Y:S01]  /*24a70*/  STL [R1+0xa8c], R149 ;  /* 0x000a8c9501007387 */ /* 0x0001e20000100800 */
[----:B------:R-:W-:Y:S01]  /*24a80*/  FADD R151, R38, R151 ;  /* 0x0000009726977221 */ /* 0x000fe20000000000 */
[----:B------:R-:W-:Y:S02]  /*24a90*/  FADD R0, R39, R0 ;  /* 0x0000000027007221 */ /* 0x000fe40000000000 */
[----:B0-----:R-:W2:Y:S04]  /*24aa0*/  LDL.LU R149, [R1+0xc7c] ;  /* 0x000c7c0001957983 */ /* 0x001ea80000300800 */
[----:B------:R-:W2:Y:S04]  /*24ab0*/  LDL.LU R36, [R1+0xaa8] ;  /* 0x000aa80001247983 */ /* 0x000ea80000300800 */
[----:B------:R0:W-:Y:S04]  /*24ac0*/  STL [R1+0xa90], R150 ;  /* 0x000a909601007387 */ /* 0x0001e80000100800 */
[----:B0-----:R-:W2:Y:S04]  /*24ad0*/  LDL.LU R150, [R1+0xc78] ;  /* 0x000c780001967983 */ /* 0x001ea80000300800 */
[----:B------:R-:W2:Y:S04]  /*24ae0*/  LDL.LU R37, [R1+0xaa4] ;  /* 0x000aa40001257983 */ /* 0x000ea80000300800 */
[----:B------:R0:W-:Y:S04]  /*24af0*/  STL [R1+0xa94], R151 ;  /* 0x000a949701007387 */ /* 0x0001e80000100800 */
[----:B0-----:R-:W2:Y:S04]  /*24b00*/  LDL.LU R151, [R1+0xc74] ;  /* 0x000c740001977983 */ /* 0x001ea80000300800 */
[----:B------:R-:W2:Y:S04]  /*24b10*/  LDL.LU R38, [R1+0xaa0] ;  /* 0x000aa00001267983 */ /* 0x000ea80000300800 */
[----:B------:R0:W-:Y:S04]  /*24b20*/  STL [R1+0xa98], R0 ;  /* 0x000a980001007387 */ /* 0x0001e80000100800 */
[----:B0-----:R1:W5:Y:S04]  /*24b30*/  LDL.LU R0, [R1+0xc70] ;  /* 0x000c700001007983 */ /* 0x0013680000300800 */
[----:B------:R-:W2:Y:S01]  /*24b40*/  LDL.LU R39, [R1+0xa9c] ;  /* 0x000a9c0001277983 */ /* 0x000ea20000300800 */
[----:B---3--:R-:W-:Y:S01]  /*24b50*/  FADD R27, R52, R27 ;  /* 0x0000001b341b7221 */ /* 0x008fe20000000000 */
[----:B----4-:R-:W-:Y:S01]  /*24b60*/  FADD R26, R53, R26 ;  /* 0x0000001a351a7221 */ /* 0x010fe20000000000 */
[----:B------:R-:W-:Y:S01]  /*24b70*/  FADD R25, R54, R25 ;  /* 0x0000001936197221 */ /* 0x000fe20000000000 */
        /* <DEDUP_REMOVED lines=10> */
[----:B--2---:R-:W-:Y:S01]  /*24c20*/  FADD R34, R45, R34 ;  /* 0x000000222d227221 */ /* 0x004fe20000000000 */
[----:B------:R-:W-:Y:S01]  /*24c30*/  FADD R35, R44, R35 ;  /* 0x000000232c237221 */ /* 0x000fe20000000000 */
[----:B------:R-:W-:Y:S01]  /*24c40*/  FADD R36, R43, R36 ;  /* 0x000000242b247221 */ /* 0x000fe20000000000 */
[----:B------:R-:W-:Y:S01]  /*24c50*/  FADD R37, R42, R37 ;  /* 0x000000252a257221 */ /* 0x000fe20000000000 */
[----:B------:R-:W-:Y:S01]  /*24c60*/  FADD R38, R41, R38 ;  /* 0x0000002629267221 */ /* 0x000fe20000000000 */
[----:B------:R-:W-:-:S05]  /*24c70*/  FADD R39, R40, R39 ;  /* 0x0000002728277221 */ /* 0x000fca0000000000 */
[----:B------:R0:W-:Y:S04]  /*24c80*/  STL [R1+0xa9c], R39 ;  /* 0x000a9c2701007387 */ /* 0x0001e80000100800 */
        /* <DEDUP_REMOVED lines=15> */
[----:B------:R-:W4:Y:S04]  /*24d80*/  LDL.LU R51, [R1+0xae8] ;  /* 0x000ae80001337983 */ /* 0x000f280000300800 */
[----:B------:R1:W-:Y:S04]  /*24d90*/  STL [R1+0xadc], R2 ;  /* 0x000adc0201007387 */ /* 0x0003e80000100800 */
[----:B------:R-:W4:Y:S04]  /*24da0*/  LDL.LU R50, [R1+0xaec] ;  /* 0x000aec0001327983 */ /* 0x000f280000300800 */
        /* <DEDUP_REMOVED lines=13> */
[----:B--2---:R-:W2:Y:S04]  /*24e80*/  LDL.LU R38, [R1+0xb1c] ;  /* 0x000b1c0001267983 */ /* 0x004ea80000300800 */
[----:B---3--:R-:W3:Y:S04]  /*24e90*/  LDL.LU R37, [R1+0xb20] ;  /* 0x000b200001257983 */ /* 0x008ee80000300800 */
[----:B----4-:R-:W4:Y:S04]  /*24ea0*/  LDL.LU R36, [R1+0xb24] ;  /* 0x000b240001247983 */ /* 0x010f280000300800 */
        /* <DEDUP_REMOVED lines=258> */
[----:B------:R-:W-:Y:S01]  /*25ed0*/  FADD R3, R150, R3 ;  /* 0x0000000396037221 */ /* 0x000fe20000000000 */
[----:B------:R-:W-:-:S05]  /*25ee0*/  FADD R4, R4, R151 ;  /* 0x0000009704047221 */ /* 0x000fca0000000000 */
[----:B------:R1:W-:Y:S04]  /*25ef0*/  STL [R1+0xc58], R4 ;  /* 0x000c580401007387 */ /* 0x0003e80000100800 */
[----:B------:R1:W-:Y:S04]  /*25f00*/  STL [R1+0xc50], R2 ;  /* 0x000c500201007387 */ /* 0x0003e80000100800 */
[----:B------:R1:W-:Y:S02]  /*25f10*/  STL [R1+0xc54], R3 ;  /* 0x000c540301007387 */ /* 0x0003e40000100800 */
.L_x_28:
[----:B-1----:R-:W1:Y:S02]  /*25f20*/  LDC R2, c[0x0][0x28c] ;  /* 0x0000a300ff027b82 */ /* 0x002e640000000800 */
[----:B-1----:R-:W-:-:S13]  /*25f30*/  ISETP.GE.AND P0, PT, R2, 0x1, PT ;  /* 0x000000010200780c */ /* 0x002fda0003f06270 */
[----:B------:R-:W-:Y:S05]  /*25f40*/  @!P0 BRA `(.L_x_29) ;  /* 0x0000000000408947 */ /* 0x000fea0003800000 */
[----:B------:R-:W-:-:S06]  /*25f50*/  UISETP.NE.AND UP0, UPT, UR14, 0x3, UPT ;  /* 0x000000030e00788c */ /* 0x000fcc000bf05270 */
[----:B------:R-:W-:-:S13]  /*25f60*/  PLOP3.LUT P0, PT, PT, PT, UP0, 0x80, 0x0 ;  /* 0x000000000000781c */ /* 0x000fda0003f0f008 */
[----:B------:R-:W-:Y:S05]  /*25f70*/  @!P0 BRA `(.L_x_30) ;  /* 0x0000000000048947 */ /* 0x000fea0003800000 */
[----:B------:R-:W-:Y:S01]  /*25f80*/  BPT.TRAP 0x1 ;  /* 0x000000040000795c */ /* 0x000fe20000300000 */
.L_x_30:
[----:B------:R-:W-:-:S04]  /*25f90*/  UISETP.LT.AND UP0, UPT, UR17, 0x1, UPT ;  /* 0x000000011100788c */ /* 0x000fc8000bf01270 */
[----:B------:R-:W-:Y:S02]  /*25fa0*/  USEL UR6, UR17, 0x1, UP0 ;  /* 0x0000000111067887 */ /* 0x000fe40008000000 */
[----:B------:R-:W-:Y:S02]  /*25fb0*/  UISETP.GT.U32.AND UP0, UPT, UR7, 0x1, UPT ;  /* 0x000000010700788c */ /* 0x000fe4000bf04070 */
[----:B------:R-:W-:-:S04]  /*25fc0*/  UIADD3 UR6, UR5, UR17, -UR6 ;  /* 0x0000001105067290 */ /* 0x000fc8000fffe806 */
[----:B------:R-:W-:Y:S01]  /*25fd0*/  USHF.L.U32 UR6, UR6, 0x3, URZ ;  /* 0x0000000306067899 */ /* 0x000fe2000800063f */
[----:B------:R-:W-:-:S03]  /*25fe0*/  PLOP3.LUT P0, PT, PT, PT, UP0, 0x80, 0x0 ;  /* 0x000000000000781c */ /* 0x000fc60003f0f008 */
[----:B------:R-:W-:-:S04]  /*25ff0*/  ULOP3.LUT UR6, UR6, 0x18, URZ, 0xc0, !UPT ;  /* 0x0000001806067892 */ /* 0x000fc8000f8ec03f */
[----:B------:R-:W-:-:S04]  /*26000*/  UIADD3 UR6, UR15, 0x20, UR6 ;  /* 0x000000200f067890 */ /* 0x000fc8000fffe006 */
[----:B------:R-:W-:-:S09]  /*26010*/  UPRMT UR6, URZ, 0x654, UR6 ;  /* 0x000006543f067896 */ /* 0x000fd20008000006 */
[----:B------:R-:W-:Y:S01]  /*26020*/  SYNCS.ARRIVE.TRANS64.RED.A1T0 RZ, [UR6], RZ ;  /* 0x000000ffffff79a7 */ /* 0x000fe20008100406 */
[----:B------:R-:W-:Y:S05]  /*26030*/  @P0 BRA `(.L_x_29) ;  /* 0x0000000000040947 */ /* 0x000fea0003800000 */
[----:B------:R-:W-:Y:S01]  /*26040*/  BPT.TRAP 0x1 ;  /* 0x000000040000795c */ /* 0x000fe20000300000 */
.L_x_29:
[----:B------:R-:W3:Y:S01]  /*26050*/  LDL.LU R3, [R1+0xc5c] ;  /* 0x000c5c0001037983 */ /* 0x000ee20000300800 */
[----:B------:R-:W1:Y:S01]  /*26060*/  LDC R27, c[0x0][0x288] ;  /* 0x0000a200ff1b7b82 */ /* 0x000e620000000800 */
[----:B------:R-:W-:Y:S01]  /*26070*/  ULDC UR6, c[0x0][0x284] ;  /* 0x0000a10000067ab9 */ /* 0x000fe20000000800 */
[----:B------:R-:W4:Y:S01]  /*26080*/  S2R R2, SR_TID.X ;  /* 0x0000000000027919 */ /* 0x000f220000002100 */
[----:B------:R-:W-:Y:S01]  /*26090*/  USHF.R.S32.HI UR15, URZ, 0x1f, UR24 ;  /* 0x0000001f3f0f7899 */ /* 0x000fe20008011418 */
[----:B------:R-:W-:Y:S01]  /*260a0*/  ULDC.64 UR20, c[0x0][0x5d0] ;  /* 0x0001740000147ab9 */ /* 0x000fe20000000a00 */
[----:B------:R-:W2:Y:S01]  /*260b0*/  LDL.LU R30, [R1+0xc60] ;  /* 0x000c6000011e7983 */ /* 0x000ea20000300800 */
[C---:B----4-:R-:W-:Y:S01]  /*260c0*/  IMAD.SHL.U32 R26, R2.reuse, 0x2, RZ ;  /* 0x00000002021a7824 */ /* 0x050fe200078e00ff */
[----:B------:R-:W-:Y:S02]  /*260d0*/  SHF.R.U32.HI R25, RZ, 0x2, R2 ;  /* 0x00000002ff197819 */ /* 0x000fe40000011602 */
[----:B------:R-:W-:-:S02]  /*260e0*/  LOP3.LUT R36, R2, 0x60, RZ, 0xc0, !PT ;  /* 0x0000006002247812 */ /* 0x000fc400078ec0ff */
[----:B------:R-:W-:Y:S02]  /*260f0*/  SHF.R.U32.HI R24, RZ, 0x7, R2 ;  /* 0x00000007ff187819 */ /* 0x000fe40000011602 */
[----:B------:R-:W-:Y:S02]  /*26100*/  LOP3.LUT R26, R26, 0x6, RZ, 0xc0, !PT ;  /* 0x000000061a1a7812 */ /* 0x000fe400078ec0ff */
[----:B------:R-:W-:Y:S02]  /*26110*/  LOP3.LUT R2, R2, 0x3, RZ, 0xc0, !PT ;  /* 0x0000000302027812 */ /* 0x000fe400078ec0ff */
[----:B------:R-:W-:Y:S02]  /*26120*/  LOP3.LUT R25, R25, 0x7, RZ, 0xc0, !PT ;  /* 0x0000000719197812 */ /* 0x000fe400078ec0ff */
[----:B------:R-:W-:Y:S01]  /*26130*/  SHF.R.U32.HI R36, RZ, 0x1, R36 ;  /* 0x00000001ff247819 */ /* 0x000fe20000011624 */
[----:B-1----:R-:W-:Y:S01]  /*26140*/  IMAD R2, R2, -0x2, R27 ;  /* 0xfffffffe02027824 */ /* 0x002fe200078e021b */
[----:B------:R-:W-:-:S05]  /*26150*/  LOP3.LUT R24, R24, 0x1, RZ, 0xc0, !PT ;  /* 0x0000000118187812 */ /* 0x000fca00078ec0ff */
[----:B0-----:R-:W-:-:S05]  /*26160*/  IMAD.SHL.U32 R4, R24, 0x40, RZ ;  /* 0x0000004018047824 */ /* 0x001fca00078e00ff */
[----:B------:R-:W-:Y:S01]  /*26170*/  LOP3.LUT R4, R4, 0x40, R25, 0xe2, !PT ;  /* 0x0000004004047812 */ /* 0x000fe200078ee219 */
[----:B---3--:R-:W-:Y:S01]  /*26180*/  IMAD.SHL.U32 R28, R3, 0x100, RZ ;  /* 0x00000100031c7824 */ /* 0x008fe200078e00ff */
[----:B------:R-:W-:Y:S02]  /*26190*/  PRMT R26, R26, 0x6540, R3 ;  /* 0x000065401a1a7816 */ /* 0x000fe40000000003 */
[----:B------:R-:W-:Y:S02]  /*261a0*/  IADD3 R3, RZ, -R36, -R25 ;  /* 0x80000024ff037210 */ /* 0x000fe40007ffe819 */
[----:B------:R-:W-:Y:S01]  /*261b0*/  ISETP.GE.AND P0, PT, R28, R27, PT ;  /* 0x0000001b1c00720c */ /* 0x000fe20003f06270 */
[----:B------:R-:W-:Y:S01]  /*261c0*/  IMAD.IADD R28, R2, 0x1, -R28 ;  /* 0x00000001021c7824 */ /* 0x000fe200078e0a1c */
[----:B------:R-:W-:Y:S01]  /*261d0*/  SHF.R.S32.HI R27, RZ, 0x1f, R26 ;  /* 0x0000001fff1b7819 */ /* 0x000fe2000001141a */
[----:B------:R-:W-:Y:S02]  /*261e0*/  IMAD R3, R24, -0x40, R3 ;  /* 0xffffffc018037824 */ /* 0x000fe400078e0203 */
[----:B--2---:R-:W-:-:S02]  /*261f0*/  IMAD.SHL.U32 R2, R30, 0x200, RZ ;  /* 0x000002001e027824 */ /* 0x004fc400078e00ff */
[----:B------:R-:W-:Y:S02]  /*26200*/  IMAD.U32 R24, RZ, RZ, UR20 ;  /* 0x00000014ff187e24 */ /* 0x000fe4000f8e00ff */
[----:B------:R-:W-:Y:S01]  /*26210*/  IMAD.WIDE R38, R30, 0x200, RZ ;  /* 0x000002001e267825 */ /* 0x000fe200078e02ff */
[C---:B------:R-:W-:Y:S02]  /*26220*/  IADD3 R29, -R2.reuse, UR6, R3 ;  /* 0x00000006021d7c10 */ /* 0x040fe4000fffe103 */
[----:B------:R-:W-:Y:S01]  /*26230*/  ISETP.GE.OR P0, PT, R2, UR6, P0 ;  /* 0x0000000602007c0c */ /* 0x000fe20008706670 */
[----:B------:R-:W-:Y:S01]  /*26240*/  IMAD.MOV.U32 R2, RZ, RZ, -0x1 ;  /* 0xffffffffff027424 */ /* 0x000fe200078e00ff */
[----:B------:R-:W-:Y:S01]  /*26250*/  UIMAD UR6, UR15, UR20, URZ ;  /* 0x000000140f0672a4 */ /* 0x000fe2000f8e023f */
[----:B------:R-:W-:Y:S01]  /*26260*/  IMAD.WIDE.U32 R24, R24, UR24, R26 ;  /* 0x0000001818187c25 */ /* 0x000fe2000f8e001a */
[----:B------:R-:W-:Y:S02]  /*26270*/  LOP3.LUT R36, R38, R4, R36, 0xfe, !PT ;  /* 0x0000000426247212 */ /* 0x000fe400078efe24 */
[----:B------:R0:W-:Y:S01]  /*26280*/  STL [R1+0xac], R2 ;  /* 0x0000ac0201007387 */ /* 0x0001e20000100800 */
[----:B------:R-:W-:-:S06]  /*26290*/  UIMAD UR6, UR24, UR21, UR6 ;  /* 0x00000015180672a4 */ /* 0x000fcc000f8e0206 */
[----:B------:R-:W-:Y:S01]  /*262a0*/  VIADD R25, R25, UR6 ;  /* 0x0000000619197c36 */ /* 0x000fe20008000000 */
[----:B------:R-:W-:Y:S06]  /*262b0*/  @P0 BRA `(.L_x_31) ;  /* 0x0000038c002c0947 */ /* 0x000fec0003800000 */
[----:B0-----:R-:W0:Y:S01]  /*262c0*/  LDC.64 R2, c[0x0][0x5c8] ;  /* 0x00017200ff027b82 */ /* 0x001e220000000a00 */
[----:B------:R-:W-:Y:S01]  /*262d0*/  FSETP.NEU.AND P0, PT, RZ, UR18, PT ;  /* 0x00000012ff007c0b */ /* 0x000fe2000bf0d000 */
[----:B------:R-:W-:Y:S01]  /*262e0*/  BSSY B0, `(.L_x_31) ;  /* 0x00038c8000007945 */ /* 0x000fe20003800000 */
[-C--:B0-----:R-:W-:Y:S02]  /*262f0*/  IMAD R30, R39, R2.reuse, RZ ;  /* 0x00000002271e7224 */ /* 0x081fe400078e02ff */
[----:B------:R-:W-:-:S04]  /*26300*/  IMAD.WIDE.U32 R24, R36, R2, R24 ;  /* 0x0000000224187225 */ /* 0x000fc800078e0018 */
[----:B------:R-:W-:-:S04]  /*26310*/  IMAD R30, R36, R3, R30 ;  /* 0x00000003241e7224 */ /* 0x000fc800078e021e */
[----:B------:R-:W-:Y:S01]  /*26320*/  IMAD.IADD R30, R25, 0x1, R30 ;  /* 0x00000001191e7824 */ /* 0x000fe200078e021e */
[----:B------:R-:W-:Y:S06]  /*26330*/  @!P0 BRA `(.L_x_32) ;  /* 0x000001f800c88947 */ /* 0x000fec0003800000 */
[----:B------:R-:W-:Y:S01]  /*26340*/  ULDC.64 UR20, c[0x0][0x5b8] ;  /* 0x00016e0000147ab9 */ /* 0x000fe20000000a00 */
[----:B------:R-:W-:Y:S01]  /*26350*/  ISETP.GE.AND P1, PT, R29, 0x1, PT ;  /* 0x000000011d00780c */ /* 0x000fe20003f26270 */
[----:B------:R-:W-:Y:S02]  /*26360*/  UIMAD UR6, UR15, UR20, URZ ;  /* 0x000000140f0672a4 */ /* 0x000fe4000f8e023f */
[----:B------:R-:W-:Y:S01]  /*26370*/  IMAD.U32 R4, RZ, RZ, UR20 ;  /* 0x00000014ff047e24 */ /* 0x000fe2000f8e00ff */
[----:B------:R-:W-:Y:S01]  /*26380*/  ULDC.64 UR22, c[0x0][0x5a8] ;  /* 0x00016a0000167ab9 */ /* 0x000fe20000000a00 */
[----:B------:R-:W2:Y:S01]  /*26390*/  LDL.LU R37, [R1+0x600] ;  /* 0x0006000001257983 */ /* 0x000ea20000300800 */
[----:B------:R-:W-:Y:S02]  /*263a0*/  UIMAD UR6, UR24, UR21, UR6 ;  /* 0x00000015180672a4 */ /* 0x000fe4000f8e0206 */
[----:B------:R-:W-:Y:S01]  /*263b0*/  IMAD.WIDE.U32 R26, R4, UR24, R26 ;  /* 0x00000018041a7c25 */ /* 0x000fe2000f8e001a */
[----:B------:R-:W-:Y:S01]  /*263c0*/  ULDC.64 UR20, c[0x0][0x5b0] ;  /* 0x00016c0000147ab9 */ /* 0x000fe20000000a00 */
[----:B------:R-:W-:-:S02]  /*263d0*/  ISETP.LT.OR P2, PT, R28, 0x1, !P1 ;  /* 0x000000011c00780c */ /* 0x000fc40004f41670 */
[----:B------:R-:W-:Y:S01]  /*263e0*/  IMAD.MOV.U32 R34, RZ, RZ, R26 ;  /* 0x000000ffff227224 */ /* 0x000fe200078e001a */
[----:B------:R-:W-:Y:S01]  /*263f0*/  ISETP.LT.OR P3, PT, R28, 0x2, !P1 ;  /* 0x000000021c00780c */ /* 0x000fe20004f61670 */
[----:B------:R-:W-:Y:S01]  /*26400*/  VIADD R35, R27, UR6 ;  /* 0x000000061b237c36 */ /* 0x000fe20008000000 */
[----:B------:R-:W3:Y:S01]  /*26410*/  LDL.LU R40, [R1+0x604] ;  /* 0x0006040001287983 */ /* 0x000ee20000300800 */
[----:B------:R-:W-:Y:S02]  /*26420*/  IMAD R4, R39, UR20, RZ ;  /* 0x0000001427047c24 */ /* 0x000fe4000f8e02ff */
[C---:B------:R-:W-:Y:S01]  /*26430*/  IMAD.WIDE.U32 R26, R36.reuse, UR20, R34 ;  /* 0x00000014241a7c25 */ /* 0x040fe2000f8e0022 */
[----:B------:R-:W4:Y:S03]  /*26440*/  LDL.LU R41, [R1+0x608] ;  /* 0x0006080001297983 */ /* 0x000f260000300800 */
[----:B------:R-:W-:Y:S01]  /*26450*/  IMAD R4, R36, UR21, R4 ;  /* 0x0000001524047c24 */ /* 0x000fe2000f8e0204 */
[----:B------:R-:W-:Y:S01]  /*26460*/  IADD3 R26, P0, R26, UR22, RZ ;  /* 0x000000161a1a7c10 */ /* 0x000fe2000ff1e0ff */
[----:B------:R-:W0:Y:S03]  /*26470*/  @!P2 LDC.64 R32, c[0x0][0x5c0] ;  /* 0x00017000ff20ab82 */ /* 0x000e260000000a00 */
[----:B------:R-:W-:-:S02]  /*26480*/  IADD3.X R27, R27, UR23, R4, P0, !PT ;  /* 0x000000171b1b7c10 */ /* 0x000fc400087fe404 */
[----:B------:R-:W-:-:S06]  /*26490*/  PRMT R4, RZ, 0x7610, R4 ;  /* 0x00007610ff047816 */ /* 0x000fcc0000000004 */
[----:B------:R-:W2:Y:S02]  /*264a0*/  @!P2 LDG.E.U8 R4, desc[UR26][R26.64] ;  /* 0x0000001a1a04a981 */ /* 0x000ea4000c1e1100 */
[----:B--2---:R-:W-:-:S04]  /*264b0*/  LOP3.LUT R4, R4, 0xff, RZ, 0xc0, !PT ;  /* 0x000000ff04047812 */ /* 0x004fc800078ec0ff */
[----:B------:R-:W-:-:S05]  /*264c0*/  F2FP.F16.E4M3.UNPACK_B R4, R4 ;  /* 0x00000004ff04723e */ /* 0x000fca00020006ff */
[----:B------:R-:W-:-:S05]  /*264d0*/  HADD2.F32 R4, -RZ, R4.H0_H0 ;  /* 0x20000004ff047230 */ /* 0x000fca0000004100 */
[----:B------:R-:W-:-:S04]  /*264e0*/  FMUL R4, R4, UR18 ;  /* 0x0000001204047c20 */ /* 0x000fc80008400000 */
[----:B------:R-:W-:Y:S01]  /*264f0*/  FFMA R31, R5, UR19, R4 ;  /* 0x00000013051f7c23 */ /* 0x000fe20008000004 */
[----:B0-----:R-:W-:-:S04]  /*26500*/  @!P2 IADD3 R4, P0, R24, R32, RZ ;  /* 0x000000201804a210 */ /* 0x001fc80007f1e0ff */
[----:B------:R-:W-:Y:S01]  /*26510*/  F2FP.SATFINITE.E4M3.F32.PACK_AB_MERGE_C R31, RZ, R31, RZ ;  /* 0x0000001fff1f723e */ /* 0x000fe200048070ff */
[----:B------:R-:W-:-:S05]  /*26520*/  @!P2 IMAD.X R5, R30, 0x1, R33, P0 ;  /* 0x000000011e05a824 */ /* 0x000fca00000e0621 */
[----:B------:R0:W-:Y:S02]  /*26530*/  @!P2 STG.E.U8 desc[UR26][R4.64], R31 ;  /* 0x0000001f0400a986 */ /* 0x0001e4000c10111a */
[----:B0-----:R-:W-:Y:S01]  /*26540*/  PRMT R31, RZ, 0x7610, R31 ;  /* 0x00007610ff1f7816 */ /* 0x001fe2000000001f */
[----:B------:R-:W0:Y:S05]  /*26550*/  @!P3 LDC.64 R4, c[0x0][0x5c0] ;  /* 0x00017000ff04bb82 */ /* 0x000e2a0000000a00 */
[----:B------:R-:W2:Y:S01]  /*26560*/  @!P3 LDG.E.U8 R31, desc[UR26][R26.64+0x1] ;  /* 0x0000011a1a1fb981 */ /* 0x000ea2000c1e1100 */
[----:B0-----:R-:W-:-:S05]  /*26570*/  @!P3 IADD3 R4, P0, R24, R4, RZ ;  /* 0x000000041804b210 */ /* 0x001fca0007f1e0ff */
[----:B------:R-:W-:Y:S01]  /*26580*/  @!P3 IMAD.X R5, R30, 0x1, R5, P0 ;  /* 0x000000011e05b824 */ /* 0x000fe200000e0605 */
[----:B--2---:R-:W-:-:S04]  /*26590*/  LOP3.LUT R31, R31, 0xff, RZ, 0xc0, !PT ;  /* 0x000000ff1f1f7812 */ /* 0x004fc800078ec0ff */
[----:B------:R-:W-:-:S05]  /*265a0*/  F2FP.F16.E4M3.UNPACK_B R31, R31 ;  /* 0x0000001fff1f723e */ /* 0x000fca00020006ff */
[----:B------:R-:W-:-:S05]  /*265b0*/  HADD2.F32 R31, -RZ, R31.H0_H0 ;  /* 0x2000001fff1f7230 */ /* 0x000fca0000004100 */
[----:B------:R-:W-:-:S04]  /*265c0*/  FMUL R31, R31, UR18 ;  /* 0x000000121f1f7c20 */ /* 0x000fc80008400000 */
[----:B------:R-:W-:-:S05]  /*265d0*/  FFMA R31, R6, UR19, R31 ;  /* 0x00000013061f7c23 */ /* 0x000fca000800001f */
[----:B------:R-:W-:-:S05]  /*265e0*/  F2FP.SATFINITE.E4M3.F32.PACK_AB_MERGE_C R31, RZ, R31, RZ ;  /* 0x0000001fff1f723e */ /* 0x000fca00048070ff */
[----:B------:R0:W-:Y:S02]  /*265f0*/  @!P3 STG.E.U8 desc[UR26][R4.64+0x1], R31 ;  /* 0x0000011f0400b986 */ /* 0x0001e4000c10111a */
[----:B0-----:R-:W-:-:S05]  /*26600*/  IADD3 R4, P0, R36, 0x8, RZ ;  /* 0x0000000824047810 */ /* 0x001fca0007f1e0ff */
[----:B------:R-:W-:Y:S01]  /*26610*/  IMAD.X R6, RZ, RZ, R39, P0 ;  /* 0x000000ffff067224 */ /* 0x000fe200000e0627 */
[----:B------:R-:W-:-:S03]  /*26620*/  ISETP.GE.AND P0, PT, R29, 0x9, PT ;  /* 0x000000091d00780c */ /* 0x000fc60003f06270 */
[----:B------:R-:W-:Y:S01]  /*26630*/  IMAD R6, R6, UR20, RZ ;  /* 0x0000001406067c24 */ /* 0x000fe2000f8e02ff */
[----:B------:R-:W-:-:S03]  /*26640*/  ISETP.LT.OR P2, PT, R28, 0x1, !P0 ;  /* 0x000000011c00780c */ /* 0x000fc60004741670 */
[C---:B------:R-:W-:Y:S02]  /*26650*/  IMAD R6, R4.reuse, UR21, R6 ;  /* 0x0000001504067c24 */ /* 0x040fe4000f8e0206 */
[----:B------:R-:W-:-:S03]  /*26660*/  IMAD.WIDE.U32 R4, R4, UR20, R34 ;  /* 0x0000001404047c25 */ /* 0x000fc6000f8e0022 */
[----:B------:R-:W-:-:S05]  /*26670*/  IADD3 R4, P3, R4, UR22, RZ ;  /* 0x0000001604047c10 */ /* 0x000fca000ff7e0ff */
[----:B------:R-:W0:Y:S01]  /*26680*/  @!P2 LDC.64 R32, c[0x0][0x5c0] ;  /* 0x00017000ff20ab82 */ /* 0x000e220000000a00 */
[--C-:B------:R-:W-:Y:S02]  /*26690*/  IADD3.X R5, R5, UR23, R6.reuse, P3, !PT ;  /* 0x0000001705057c10 */ /* 0x100fe40009ffe406 */
[----:B------:R-:W-:-:S06]  /*266a0*/  PRMT R6, RZ, 0x7610, R6 ;  /* 0x00007610ff067816 */ /* 0x000fcc0000000006 */
[----:B------:R-:W2:Y:S01]  /*266b0*/  @!P2 LDG.E.U8 R6, desc[UR26][R4.64] ;  /* 0x0000001a0406a981 */ /* 0x000ea2000c1e1100 */
[----:B------:R-:W-:Y:S02]  /*266c0*/  ISETP.LT.OR P3, PT, R28, 0x2, !P0 ;  /* 0x000000021c00780c */ /* 0x000fe40004761670 */
[----:B--2---:R-:W-:-:S04]  /*266d0*/  LOP3.LUT R6, R6, 0xff, RZ, 0xc0, !PT ;  /* 0x000000ff06067812 */ /* 0x004fc800078ec0ff */
[----:B------:R-:W-:-:S05]  /*266e0*/  F2FP.F16.E4M3.UNPACK_B R6, R6 ;  /* 0x00000006ff06723e */ /* 0x000fca00020006ff */
[----:B------:R-:W-:-:S05]  /*266f0*/  HADD2.F32 R6, -RZ, R6.H0_H0 ;  /* 0x20000006ff067230 */ /* 0x000fca0000004100 */
[----:B------:R-:W-:-:S04]  /*26700*/  FMUL R6, R6, UR18 ;  /* 0x0000001206067c20 */ /* 0x000fc80008400000 */
[----:B------:R-:W-:Y:S01]  /*26710*/  FFMA R31, R7, UR19, R6 ;  /* 0x00000013071f7c23 */ /* 0x000fe20008000006 */
[----:B0-----:R-:W-:-:S04]  /*26720*/  @!P2 IADD3 R6, P4, P5, R24, UR11, R32 ;  /* 0x0000000b1806ac10 */ /* 0x001fc8000fd9e020 */
[----:B------:R-:W-:Y:S02]  /*26730*/  @!P2 IADD3.X R7, R30, UR10, R33, P4, P5 ;  /* 0x0000000a1e07ac10 */ /* 0x000fe4000a7ea421 */
[----:B------:R-:W-:-:S05]  /*26740*/  F2FP.SATFINITE.E4M3.F32.PACK_AB_MERGE_C R31, RZ, R31, RZ ;  /* 0x0000001fff1f723e */ /* 0x000fca00048070ff */
[----:B------:R0:W-:Y:S02]  /*26750*/  @!P2 STG.E.U8 desc[UR26][R6.64], R31 ;  /* 0x0000001f0600a986 */ /* 0x0001e4000c10111a */
[----:B0-----:R-:W-:Y:S01]  /*26760*/  PRMT R31, RZ, 0x7610, R31 ;  /* 0x00007610ff1f7816 */ /* 0x001fe2000000001f */
[----:B------:R-:W0:Y:S05]  /*26770*/  @!P3 LDC.64 R6, c[0x0][0x5c0] ;  /* 0x00017000ff06bb82 */ /* 0x000e2a0000000a00 */
[----:B------:R-:W2:Y:S01]  /*26780*/  @!P3 LDG.E.U8 R31, desc[UR26][R4.64+0x1] ;  /* 0x0000011a041fb981 */ /* 0x000ea2000c1e1100 */
[----:B------:R-:W-:Y:S02]  /*26790*/  ISETP.LT.OR P2, PT, R28, 0x9, !P1 ;  /* 0x000000091c00780c */ /* 0x000fe40004f41670 */
[----:B0-----:R-:W-:-:S04]  /*267a0*/  @!P3 IADD3 R6, P4, P5, R24, UR11, R6 ;  /* 0x0000000b1806bc10 */ /* 0x001fc8000fd9e006 */
[----:B------:R-:W-:Y:S02]  /*267b0*/  @!P3 IADD3.X R7, R30, UR10, R7, P4, P5 ;  /* 0x0000000a1e07bc10 */ /* 0x000fe4000a7ea407 */
[----:B--2---:R-:W-:-:S04]  /*267c0*/  LOP3.LUT R31, R31, 0xff, RZ, 0xc0, !PT ;  /* 0x000000ff1f1f7812 */ /* 0x004fc800078ec0ff */
[----:B------:R-:W-:-:S05]  /*267d0*/  F2FP.F16.E4M3.UNPACK_B R31, R31 ;  /* 0x0000001fff1f723e */ /* 0x000fca00020006ff */
[----:B------:R-:W-:-:S05]  /*267e0*/  HADD2.F32 R31, -RZ, R31.H0_H0 ;  /* 0x2000001fff1f7230 */ /* 0x000fca0000004100 */
[----:B------:R-:W-:-:S04]  /*267f0*/  FMUL R31, R31, UR18 ;  /* 0x000000121f1f7c20 */ /* 0x000fc80008400000 */
[----:B------:R-:W-:Y:S01]  /*26800*/  FFMA R31, R8, UR19, R31 ;  /* 0x00000013081f7c23 */ /* 0x000fe2000800001f */
[----:B------:R-:W-:-:S04]  /*26810*/  PRMT R8, RZ, 0x7610, R8 ;  /* 0x00007610ff087816 */ /* 0x000fc80000000008 */
[----:B------:R-:W-:-:S05]  /*26820*/  F2FP.SATFINITE.E4M3.F32.PACK_AB_MERGE_C R31, RZ, R31, RZ ;  /* 0x0000001fff1f723e */ /* 0x000fca00048070ff */
[----:B------:R0:W-:Y:S04]  /*26830*/  @!P3 STG.E.U8 desc[UR26][R6.64+0x1], R31 ;  /* 0x0000011f0600b986 */ /* 0x0001e8000c10111a */
[----:B------:R-:W2:Y:S01]  /*26840*/  @!P2 LDG.E.U8 R8, desc[UR26][R26.64+0x8] ;  /* 0x0000081a1a08a981 */ /* 0x000ea2000c1e1100 */
[----:B------:R-:W-:Y:S01]  /*26850*/  ISETP.LT.OR P3, PT, R28, 0xa, !P1 ;  /* 0x0000000a1c00780c */ /* 0x000fe20004f61670 */
[----:B0-----:R-:W0:Y:S02]  /*26860*/  @!P2 LDC.64 R6, c[0x0][0x5c0] ;  /* 0x00017000ff06ab82 */ /* 0x001e240000000a00 */
        /* <DEDUP_REMOVED lines=9> */
[----:B0-----:R-:W-:Y:S01]  /*26900*/  PRMT R8, RZ, 0x7610, R8 ;  /* 0x00007610ff087816 */ /* 0x001fe20000000008 */
[----:B------:R-:W0:Y:S05]  /*26910*/  @!P3 LDC.64 R6, c[0x0][0x5c0] ;  /* 0x00017000ff06bb82 */ /* 0x000e2a0000000a00 */
[----:B------:R-:W2:Y:S01]  /*26920*/  @!P3 LDG.E.U8 R8, desc[UR26][R26.64+0x9] ;  /* 0x0000091a1a08b981 */ /* 0x000ea2000c1e1100 */
[----:B------:R-:W-:Y:S02]  /*26930*/  ISETP.LT.OR P2, PT, R28, 0x9, !P0 ;  /* 0x000000091c00780c */ /* 0x000fe40004741670 */
        /* <DEDUP_REMOVED lines=293> */
[----:B------:R-:W-:Y:S02]  /*27b90*/  F2FP.SATFINITE.E4M3.F32.PACK_AB_MERGE_C R9, RZ, R8, RZ ;  /* 0x00000008ff09723e */ /* 0x000fe400048070ff */
[----:B------:R-:W-:-:S03]  /*27ba0*/  PRMT R8, RZ, 0x7610, R8 ;  /* 0x00007610ff087816 */ /* 0x000fc60000000008 */
        /* <DEDUP_REMOVED lines=23> */
[--C-:B------:R-:W-:Y:S01]  /*27d20*/  FFMA R162, R162, UR19, R8.reuse ;  /* 0x00000013a2a27c23 */ /* 0x100fe20008000008 */
[----:B------:R-:W-:-:S04]  /*27d30*/  PRMT R8, RZ, 0x7610, R8 ;  /* 0x00007610ff087816 */ /* 0x000fc80000000008 */
[----:B------:R-:W-:-:S05]  /*27d40*/  F2FP.SATFINITE.E4M3.F32.PACK_AB_MERGE_C R162, RZ, R162, RZ ;  /* 0x000000a2ffa2723e */ /* 0x000fca00048070ff */
[----:B------:R0:W-:Y:S04]  /*27d50*/  @!P3 STG.E.U8 desc[UR26][R6.64+0x39], R162 ;  /* 0x000039a20600b986 */ /* 0x0001e8000c10111a */
[----:B------:R-:W2:Y:S01]  /*27d60*/  @!P2 LDG.E.U8 R8, desc[UR26][R4.64+0x38] ;  /* 0x0000381a0408a981 */ /* 0x000ea2000c1e1100 */
[----:B------:R-:W-:Y:S01]  /*27d70*/  ISETP.LT.OR P3, PT, R28, 0x3a, !P0 ;  /* 0x0000003a1c00780c */ /* 0x000fe20004761670 */
[----:B0-----:R-:W0:Y:S02]  /*27d80*/  @!P2 LDC.64 R6, c[0x0][0x5c0] ;  /* 0x00017000ff06ab82 */ /* 0x001e240000000a00 */
[----:B0-----:R-:W-:-:S04]  /*27d90*/  @!P2 IADD3 R6, P4, P5, R24, UR11, R6 ;  /* 0x0000000b1806ac10 */ /* 0x001fc8000fd9e006 */
[----:B------:R-:W-:Y:S02]  /*27da0*/  @!P2 IADD3.X R7, R30, UR10, R7, P4, P5 ;  /* 0x0000000a1e07ac10 */ /* 0x000fe4000a7ea407 */
        /* <DEDUP_REMOVED lines=979> */
[----:B------:R-:W-:Y:S02]  /*2bae0*/  FFMA R8, R37, UR19, R8 ;  /* 0x0000001325087c23 */ /* 0x000fe40008000008 */
[----:B------:R-:W2:Y:S03]  /*2baf0*/  LDL.LU R37, [R1+0x60c] ;  /* 0x00060c0001257983 */ /* 0x000ea60000300800 */
[----:B------:R-:W-:Y:S02]  /*2bb00*/  F2FP.SATFINITE.E4M3.F32.PACK_AB_MERGE_C R9, RZ, R8, RZ ;  /* 0x00000008ff09723e */ /* 0x000fe400048070ff */
[----:B------:R-:W-:-:S03]  /*2bb10*/  PRMT R8, RZ, 0x7610, R8 ;  /* 0x00007610ff087816 */ /* 0x000fc60000000008 */
[----:B------:R0:W-:Y:S04]  /*2bb20*/  @!P3 STG.E.U8 desc[UR26][R6.64+0xd1], R9 ;  /* 0x0000d1090600b986 */ /* 0x0001e8000c10111a */
[----:B------:R-:W3:Y:S01]  /*2bb30*/  @!P2 LDG.E.U8 R8, desc[UR26][R4.64+0xd0] ;  /* 0x0000d01a0408a981 */ /* 0x000ee2000c1e1100 */
[----:B------:R-:W-:Y:S01]  /*2bb40*/  ISETP.LT.OR P3, PT, R28, 0xd2, !P0 ;  /* 0x000000d21c00780c */ /* 0x000fe20004761670 */
[----:B0-----:R-:W0:Y:S02]  /*2bb50*/  @!P2 LDC.64 R6, c[0x0][0x5c0] ;  /* 0x00017000ff06ab82 */ /* 0x001e240000000a00 */
[----:B0-----:R-:W-:-:S04]  /*2bb60*/  @!P2 IADD3 R6, P4, P5, R24, UR11, R6 ;  /* 0x0000000b1806ac10 */ /* 0x001fc8000fd9e006 */
[----:B------:R-:W-:Y:S02]  /*2bb70*/  @!P2 IADD3.X R7, R30, UR10, R7, P4, P5 ;  /* 0x0000000a1e07ac10 */ /* 0x000fe4000a7ea407 */
[----:B---3--:R-:W-:-:S04]  /*2bb80*/  LOP3.LUT R8, R8, 0xff, RZ, 0xc0, !PT ;  /* 0x000000ff08087812 */ /* 0x008fc800078ec0ff */
[----:B------:R-:W-:-:S05]  /*2bb90*/  F2FP.F16.E4M3.UNPACK_B R8, R8 ;  /* 0x00000008ff08723e */ /* 0x000fca00020006ff */
[----:B------:R-:W-:-:S05]  /*2bba0*/  HADD2.F32 R8, -RZ, R8.H0_H0 ;  /* 0x20000008ff087230 */ /* 0x000fca0000004100 */
[----:B------:R-:W-:-:S04]  /*2bbb0*/  FMUL R8, R8, UR18 ;  /* 0x0000001208087c20 */ /* 0x000fc80008400000 */
[----:B------:R-:W-:Y:S02]  /*2bbc0*/  FFMA R8, R40, UR19, R8 ;  /* 0x0000001328087c23 */ /* 0x000fe40008000008 */
[----:B------:R-:W3:Y:S03]  /*2bbd0*/  LDL.LU R40, [R1+0x610] ;  /* 0x0006100001287983 */ /* 0x000ee60000300800 */
[----:B------:R-:W-:Y:S02]  /*2bbe0*/  F2FP.SATFINITE.E4M3.F32.PACK_AB_MERGE_C R9, RZ, R8, RZ ;  /* 0x00000008ff09723e */ /* 0x000fe400048070ff */
[----:B------:R-:W-:-:S03]  /*2bbf0*/  PRMT R8, RZ, 0x7610, R8 ;  /* 0x00007610ff087816 */ /* 0x000fc60000000008 */
[----:B------:R0:W-:Y:S04]  /*2bc00*/  @!P2 STG.E.U8 desc[UR26][R6.64+0xd0], R9 ;  /* 0x0000d0090600a986 */ /* 0x0001e8000c10111a */
[----:B------:R-:W4:Y:S01]  /*2bc10*/  @!P3 LDG.E.U8 R8, desc[UR26][R4.64+0xd1] ;  /* 0x0000d11a0408b981 */ /* 0x000f22000c1e1100 */
[----:B------:R-:W-:Y:S01]  /*2bc20*/  ISETP.LT.OR P2, PT, R28, 0xd9, !P1 ;  /* 0x000000d91c00780c */ /* 0x000fe20004f41670 */
[----:B0-----:R-:W0:Y:S02]  /*2bc30*/  @!P3 LDC.64 R6, c[0x0][0x5c0] ;  /* 0x00017000ff06bb82 */ /* 0x001e240000000a00 */
[----:B0-----:R-:W-:-:S04]  /*2bc40*/  @!P3 IADD3 R6, P4, P5, R24, UR11, R6 ;  /* 0x0000000b1806bc10 */ /* 0x001fc8000fd9e006 */
[----:B------:R-:W-:Y:S02]  /*2bc50*/  @!P3 IADD3.X R7, R30, UR10, R7, P4, P5 ;  /* 0x0000000a1e07bc10 */ /* 0x000fe4000a7ea407 */
[----:B----4-:R-:W-:-:S04]  /*2bc60*/  LOP3.LUT R8, R8, 0xff, RZ, 0xc0, !PT ;  /* 0x000000ff08087812 */ /* 0x010fc800078ec0ff */
[----:B------:R-:W-:-:S05]  /*2bc70*/  F2FP.F16.E4M3.UNPACK_B R8, R8 ;  /* 0x00000008ff08723e */ /* 0x000fca00020006ff */
[----:B------:R-:W-:-:S05]  /*2bc80*/  HADD2.F32 R8, -RZ, R8.H0_H0 ;  /* 0x20000008ff087230 */ /* 0x000fca0000004100 */
[----:B------:R-:W-:-:S04]  /*2bc90*/  FMUL R8, R8, UR18 ;  /* 0x0000001208087c20 */ /* 0x000fc80008400000 */
[----:B------:R-:W-:Y:S02]  /*2bca0*/  FFMA R8, R41, UR19, R8 ;  /* 0x0000001329087c23 */ /* 0x000fe40008000008 */
[----:B------:R-:W4:Y:S03]  /*2bcb0*/  LDL.LU R41, [R1+0x614] ;  /* 0x0006140001297983 */ /* 0x000f260000300800 */
        /* <DEDUP_REMOVED lines=20> */
[----:B0-----:R-:W-:-:S05]  /*2be00*/  @!P3 IADD3 R6, P4, R24, R6, RZ ;  /* 0x000000061806b210 */ /* 0x001fca0007f9e0ff */
[----:B------:R-:W-:Y:S01]  /*2be10*/  @!P3 IMAD.X R7, R30, 0x1, R7, P4 ;  /* 0x000000011e07b824 */ /* 0x000fe200020e0607 */
        /* <DEDUP_REMOVED lines=54> */
[----:B0-----:R-:W-:-:S05]  /*2c180*/  @!P3 IADD3 R6, P4, R24, R6, RZ ;  /* 0x000000061806b210 */ /* 0x001fca0007f9e0ff */
[----:B------:R-:W-:Y:S01]  /*2c190*/  @!P3 IMAD.X R7, R30, 0x1, R7, P4 ;  /* 0x000000011e07b824 */ /* 0x000fe200020e0607 */
        /* <DEDUP_REMOVED lines=144> */
[----:B------:R-:W-:Y:S01]  /*2caa0*/  FFMA R8, R37, UR19, R8 ;  /* 0x0000001325087c23 */ /* 0x000fe20008000008 */
[----:B------:R-:W-:Y:S01]  /*2cab0*/  ISETP.LT.OR P1, PT, R28, 0xfa, !P1 ;  /* 0x000000fa1c00780c */ /* 0x000fe20004f21670 */
[----:B------:R-:W2:Y:S03]  /*2cac0*/  LDL.LU R37, [R1+0x654] ;  /* 0x0006540001257983 */ /* 0x000ea60000300800 */
[----:B------:R-:W-:Y:S02]  /*2cad0*/  F2FP.SATFINITE.E4M3.F32.PACK_AB_MERGE_C R9, RZ, R8, RZ ;  /* 0x00000008ff09723e */ /* 0x000fe400048070ff */
[----:B------:R-:W-:-:S03]  /*2cae0*/  PRMT R8, RZ, 0x7610, R8 ;  /* 0x00007610ff087816 */ /* 0x000fc60000000008 */
[----:B------:R0:W-:Y:S04]  /*2caf0*/  @!P3 STG.E.U8 desc[UR26][R6.64+0xf1], R9 ;  /* 0x0000f1090600b986 */ /* 0x0001e8000c10111a */
[----:B------:R-:W3:Y:S01]  /*2cb00*/  @!P2 LDG.E.U8 R8, desc[UR26][R26.64+0xf8] ;  /* 0x0000f81a1a08a981 */ /* 0x000ee2000c1e1100 */
        /* <DEDUP_REMOVED lines=21> */
[----:B------:R-:W-:-:S05]  /*2cc60*/  FFMA R8, R41, UR19, R8 ;  /* 0x0000001329087c23 */ /* 0x000fca0008000008 */
        /* <DEDUP_REMOVED lines=12> */
[----:B--2---:R-:W-:Y:S02]  /*2cd30*/  FFMA R8, R37, UR19, R8 ;  /* 0x0000001325087c23 */ /* 0x004fe40008000008 */
[----:B------:R-:W2:Y:S03]  /*2cd40*/  LDL.LU R37, [R1+0x65c] ;  /* 0x00065c0001257983 */ /* 0x000ea60000300800 */
[----:B------:R-:W-:Y:S02]  /*2cd50*/  F2FP.SATFINITE.E4M3.F32.PACK_AB_MERGE_C R9, RZ, R8, RZ ;  /* 0x00000008ff09723e */ /* 0x000fe400048070ff */
[----:B------:R-:W-:-:S03]  /*2cd60*/  PRMT R8, RZ, 0x7610, R8 ;  /* 0x00007610ff087816 */ /* 0x000fc60000000008 */
[----:B------:R0:W-:Y:S04]  /*2cd70*/  @!P2 STG.E.U8 desc[UR26][R6.64+0xf8], R9 ;  /* 0x0000f8090600a986 */ /* 0x0001e8000c10111a */
[----:B------:R-:W4:Y:S01]  /*2cd80*/  @!P1 LDG.E.U8 R8, desc[UR26][R4.64+0xf9] ;  /* 0x0000f91a04089981 */ /* 0x000f22000c1e1100 */
[----:B0-----:R-:W0:Y:S02]  /*2cd90*/  @!P1 LDC.64 R6, c[0x0][0x5c0] ;  /* 0x00017000ff069b82 */ /* 0x001e240000000a00 */
[----:B0-----:R-:W-:-:S04]  /*2cda0*/  @!P1 IADD3 R6, P4, P5, R24, UR11, R6 ;  /* 0x0000000b18069c10 */ /* 0x001fc8000fd9e006 */
[----:B------:R-:W-:Y:S02]  /*2cdb0*/  @!P1 IADD3.X R7, R30, UR10, R7, P4, P5 ;  /* 0x0000000a1e079c10 */ /* 0x000fe4000a7ea407 */
[----:B----4-:R-:W-:Y:S02]  /*2cdc0*/  LOP3.LUT R4, R8, 0xff, RZ, 0xc0, !PT ;  /* 0x000000ff08047812 */ /* 0x010fe400078ec0ff */
[----:B------:R-:W-:Y:S02]  /*2cdd0*/  IADD3 R8, P0, R36, 0x80, RZ ;  /* 0x0000008024087810 */ /* 0x000fe40007f1e0ff */
[----:B------:R-:W-:-:S03]  /*2cde0*/  F2FP.F16.E4M3.UNPACK_B R4, R4 ;  /* 0x00000004ff04723e */ /* 0x000fc600020006ff */
[----:B------:R-:W-:Y:S01]  /*2cdf0*/  IMAD.X R10, RZ, RZ, R39, P0 ;  /* 0x000000ffff0a7224 */ /* 0x000fe200000e0627 */
[----:B------:R-:W-:Y:S01]  /*2ce00*/  ISETP.GE.AND P0, PT, R29, 0x81, PT ;  /* 0x000000811d00780c */ /* 0x000fe20003f06270 */
[----:B------:R-:W-:Y:S02]  /*2ce10*/  HADD2.F32 R4, -RZ, R4.H0_H0 ;  /* 0x20000004ff047230 */ /* 0x000fe40000004100 */
[----:B------:R-:W-:-:S03]  /*2ce20*/  IMAD R10, R10, UR20, RZ ;  /* 0x000000140a0a7c24 */ /* 0x000fc6000f8e02ff */
[----:B------:R-:W-:Y:S01]  /*2ce30*/  FMUL R9, R4, UR18 ;  /* 0x0000001204097c20 */ /* 0x000fe20008400000 */
[----:B------:R-:W-:Y:S01]  /*2ce40*/  IMAD.WIDE.U32 R4, R8, UR20, R34 ;  /* 0x0000001408047c25 */ /* 0x000fe2000f8e0022 */
[----:B------:R-:W-:-:S03]  /*2ce50*/  ISETP.LT.OR P3, PT, R28, 0x1, !P0 ;  /* 0x000000011c00780c */ /* 0x000fc60004761670 */
[----:B---3--:R-:W-:Y:S01]  /*2ce60*/  FFMA R9, R40, UR19, R9 ;  /* 0x0000001328097c23 */ /* 0x008fe20008000009 */
[----:B------:R-:W-:Y:S01]  /*2ce70*/  IMAD R8, R8, UR21, R10 ;  /* 0x0000001508087c24 */ /* 0x000fe2000f8e020a */
[----:B------:R-:W-:Y:S01]  /*2ce80*/  IADD3 R4, P2, R4, UR22, RZ ;  /* 0x0000001604047c10 */ /* 0x000fe2000ff5e0ff */
[----:B------:R-:W3:Y:S02]  /*2ce90*/  LDL.LU R40, [R1+0x660] ;  /* 0x0006600001287983 */ /* 0x000ee40000300800 */
[----:B------:R-:W-:Y:S02]  /*2cea0*/  F2FP.SATFINITE.E4M3.F32.PACK_AB_MERGE_C R9, RZ, R9, RZ ;  /* 0x00000009ff09723e */ /* 0x000fe400048070ff */
[--C-:B------:R-:W-:Y:S02]  /*2ceb0*/  IADD3.X R5, R5, UR23, R8.reuse, P2, !PT ;  /* 0x0000001705057c10 */ /* 0x100fe400097fe408 */
[----:B------:R-:W-:Y:S01]  /*2cec0*/  PRMT R8, RZ, 0x7610, R8 ;  /* 0x00007610ff087816 */ /* 0x000fe20000000008 */
[----:B------:R0:W-:Y:S05]  /*2ced0*/  @!P1 STG.E.U8 desc[UR26][R6.64+0xf9], R9 ;  /* 0x0000f90906009986 */ /* 0x0001ea000c10111a */
        /* <DEDUP_REMOVED lines=9> */
[----:B--2---:R-:W-:Y:S01]  /*2cf70*/  FFMA R8, R37, UR19, R8 ;  /* 0x0000001325087c23 */ /* 0x004fe20008000008 */
[----:B------:R-:W-:Y:S01]  /*2cf80*/  IADD3 R11, P1, R36, 0x88, RZ ;  /* 0x00000088240b7810 */ /* 0x000fe20007f3e0ff */
[----:B------:R-:W2:Y:S03]  /*2cf90*/  LDL.LU R37, [R1+0x664] ;  /* 0x0006640001257983 */ /* 0x000ea60000300800 */
[----:B------:R-:W-:Y:S01]  /*2cfa0*/  F2FP.SATFINITE.E4M3.F32.PACK_AB_MERGE_C R9, RZ, R8, RZ ;  /* 0x00000008ff09723e */ /* 0x000fe200048070ff */
[----:B------:R-:W-:Y:S01]  /*2cfb0*/  IMAD.X R13, RZ, RZ, R39, P1 ;  /* 0x000000ffff0d7224 */ /* 0x000fe200008e0627 */
[----:B------:R-:W-:Y:S01]  /*2cfc0*/  PRMT R8, RZ, 0x7610, R8 ;  /* 0x00007610ff087816 */ /* 0x000fe20000000008 */
[----:B------:R-:W4:Y:S04]  /*2cfd0*/  LDL.LU R41, [R1+0x668] ;  /* 0x0006680001297983 */ /* 0x000f280000300800 */
[----:B------:R0:W-:Y:S04]  /*2cfe0*/  @!P3 STG.E.U8 desc[UR26][R6.64], R9 ;  /* 0x000000090600b986 */ /* 0x0001e8000c10111a */
[----:B------:R-:W3:Y:S01]  /*2cff0*/  @!P2 LDG.E.U8 R8, desc[UR26][R4.64+0x1] ;  /* 0x0000011a0408a981 */ /* 0x000ee2000c1e1100 */
[----:B------:R-:W-:Y:S01]  /*2d000*/  ISETP.GE.AND P1, PT, R29, 0x89, PT ;  /* 0x000000891d00780c */ /* 0x000fe20003f26270 */
[----:B------:R-:W-:-:S03]  /*2d010*/  IMAD R13, R13, UR20, RZ ;  /* 0x000000140d0d7c24 */ /* 0x000fc6000f8e02ff */
[----:B------:R-:W-:Y:S01]  /*2d020*/  ISETP.LT.OR P3, PT, R28, 0x1, !P1 ;  /* 0x000000011c00780c */ /* 0x000fe20004f61670 */
[----:B------:R-:W-:Y:S01]  /*2d030*/  IMAD R13, R11, UR21, R13 ;  /* 0x000000150b0d7c24 */ /* 0x000fe2000f8e020d */
[----:B0-----:R-:W0:Y:S02]  /*2d040*/  @!P2 LDC.64 R6, c[0x0][0x5c0] ;  /* 0x00017000ff06ab82 */ /* 0x001e240000000a00 */
[----:B0-----:R-:W-:Y:S02]  /*2d050*/  @!P2 IADD3 R10, P4, P5, R24, UR9, R6 ;  /* 0x00000009180aac10 */ /* 0x001fe4000fd9e006 */
[----:B---3--:R-:W-:-:S04]  /*2d060*/  LOP3.LUT R8, R8, 0xff, RZ, 0xc0, !PT ;  /* 0x000000ff08087812 */ /* 0x008fc800078ec0ff */
[----:B------:R-:W-:-:S05]  /*2d070*/  F2FP.F16.E4M3.UNPACK_B R8, R8 ;  /* 0x00000008ff08723e */ /* 0x000fca00020006ff */
[----:B------:R-:W-:-:S05]  /*2d080*/  HADD2.F32 R8, -RZ, R8.H0_H0 ;  /* 0x20000008ff087230 */ /* 0x000fca0000004100 */
[----:B------:R-:W-:Y:S01]  /*2d090*/  FMUL R12, R8, UR18 ;  /* 0x00000012080c7c20 */ /* 0x000fe20008400000 */
[----:B------:R-:W-:Y:S01]  /*2d0a0*/  IMAD.WIDE.U32 R8, R11, UR20, R34 ;  /* 0x000000140b087c25 */ /* 0x000fe2000f8e0022 */
[----:B------:R-:W-:-:S03]  /*2d0b0*/  @!P2 IADD3.X R11, R30, UR8, R7, P4, P5 ;  /* 0x000000081e0bac10 */ /* 0x000fc6000a7ea407 */
[----:B------:R-:W-:Y:S01]  /*2d0c0*/  FFMA R12, R40, UR19, R12 ;  /* 0x00000013280c7c23 */ /* 0x000fe2000800000c */
[----:B------:R-:W-:-:S04]  /*2d0d0*/  IADD3 R6, P4, R8, UR22, RZ ;  /* 0x0000001608067c10 */ /* 0x000fc8000ff9e0ff */
[----:B------:R-:W-:Y:S02]  /*2d0e0*/  F2FP.SATFINITE.E4M3.F32.PACK_AB_MERGE_C R8, RZ, R12, RZ ;  /* 0x0000000cff08723e */ /* 0x000fe400048070ff */
[----:B------:R-:W-:Y:S02]  /*2d0f0*/  PRMT R12, RZ, 0x7610, R12 ;  /* 0x00007610ff0c7816 */ /* 0x000fe4000000000c */
[----:B------:R-:W-:Y:S01]  /*2d100*/  IADD3.X R7, R9, UR23, R13, P4, !PT ;  /* 0x0000001709077c10 */ /* 0x000fe2000a7fe40d */
[----:B------:R0:W-:Y:S04]  /*2d110*/  @!P2 STG.E.U8 desc[UR26][R10.64+0x1], R8 ;  /* 0x000001080a00a986 */ /* 0x0001e8000c10111a */
[----:B------:R-:W3:Y:S01]  /*2d120*/  @!P3 LDG.E.U8 R12, desc[UR26][R6.64] ;  /* 0x0000001a060cb981 */ /* 0x000ee2000c1e1100 */
[----:B0-----:R-:W0:Y:S01]  /*2d130*/  @!P3 LDC.64 R8, c[0x0][0x5c0] ;  /* 0x00017000ff08bb82 */ /* 0x001e220000000a00 */
[----:B------:R-:W-:Y:S01]  /*2d140*/  IMAD.U32 R13, RZ, RZ, UR10 ;  /* 0x0000000aff0d7e24 */ /* 0x000fe2000f8e00ff */
[----:B------:R-:W-:-:S02]  /*2d150*/  ISETP.LT.OR P2, PT, R28, 0x2, !P1 ;  /* 0x000000021c00780c */ /* 0x000fc40004f41670 */
[----:B---3--:R-:W-:Y:S01]  /*2d160*/  LOP3.LUT R10, R12, 0xff, RZ, 0xc0, !PT ;  /* 0x000000ff0c0a7812 */ /* 0x008fe200078ec0ff */
[----:B------:R-:W-:-:S03]  /*2d170*/  IMAD.U32 R12, RZ, RZ, UR11 ;  /* 0x0000000bff0c7e24 */ /* 0x000fc6000f8e00ff */
[----:B------:R-:W-:-:S05]  /*2d180*/  F2FP.F16.E4M3.UNPACK_B R10, R10 ;  /* 0x0000000aff0a723e */ /* 0x000fca00020006ff */
[----:B------:R-:W-:Y:S01]  /*2d190*/  HADD2.F32 R11, -RZ, R10.H0_H0 ;  /* 0x2000000aff0b7230 */ /* 0x000fe20000004100 */
[----:B------:R-:W-:-:S04]  /*2d1a0*/  @!P3 IADD3 R10, P4, P5, R12, UR9, R24 ;  /* 0x000000090c0abc10 */ /* 0x000fc8000fd9e018 */
[----:B------:R-:W-:Y:S01]  /*2d1b0*/  FMUL R11, R11, UR18 ;  /* 0x000000120b0b7c20 */ /* 0x000fe20008400000 */
[----:B------:R-:W-:Y:S02]  /*2d1c0*/  @!P3 IADD3.X R12, R13, UR8, R30, P4, P5 ;  /* 0x000000080d0cbc10 */ /* 0x000fe4000a7ea41e */
[----:B0-----:R-:W-:Y:S01]  /*2d1d0*/  @!P3 IADD3 R8, P4, R10, R8, RZ ;  /* 0x000000080a08b210 */ /* 0x001fe20007f9e0ff */
[----:B--2---:R-:W-:Y:S02]  /*2d1e0*/  FFMA R10, R37, UR19, R11 ;  /* 0x00000013250a7c23 */ /* 0x004fe4000800000b */
[----:B------:R-:W2:Y:S02]  /*2d1f0*/  LDL.LU R37, [R1+0x66c] ;  /* 0x00066c0001257983 */ /* 0x000ea40000300800 */
[----:B------:R-:W-:Y:S01]  /*2d200*/  @!P3 IMAD.X R9, R12, 0x1, R9, P4 ;  /* 0x000000010c09b824 */ /* 0x000fe200020e0609 */
[----:B------:R-:W-:Y:S01]  /*2d210*/  F2FP.SATFINITE.E4M3.F32.PACK_AB_MERGE_C R11, RZ, R10, RZ ;  /* 0x0000000aff0b723e */ /* 0x000fe200048070ff */
[----:B------:R-:W3:Y:S01]  /*2d220*/  LDL.LU R40, [R1+0x670] ;  /* 0x0006700001287983 */ /* 0x000ee20000300800 */
[----:B------:R-:W-:-:S03]  /*2d230*/  PRMT R10, RZ, 0x7610, R10 ;  /* 0x00007610ff0a7816 */ /* 0x000fc6000000000a */
[----:B------:R0:W-:Y:S04]  /*2d240*/  @!P3 STG.E.U8 desc[UR26][R8.64], R11 ;  /* 0x0000000b0800b986 */ /* 0x0001e8000c10111a */
[----:B------:R-:W4:Y:S01]  /*2d250*/  @!P2 LDG.E.U8 R10, desc[UR26][R6.64+0x1] ;  /* 0x0000011a060aa981 */ /* 0x000f22000c1e1100 */
[----:B0-----:R-:W0:Y:S01]  /*2d260*/  @!P2 LDC.64 R8, c[0x0][0x5c0] ;  /* 0x00017000ff08ab82 */ /* 0x001e220000000a00 */
[----:B------:R-:W-:Y:S01]  /*2d270*/  IMAD.U32 R12, RZ, RZ, UR11 ;  /* 0x0000000bff0c7e24 */ /* 0x000fe2000f8e00ff */
[----:B------:R-:W-:Y:S02]  /*2d280*/  ISETP.LT.OR P3, PT, R28, 0x9, !P0 ;  /* 0x000000091c00780c */ /* 0x000fe40004761670 */
[----:B----4-:R-:W-:-:S04]  /*2d290*/  LOP3.LUT R10, R10, 0xff, RZ, 0xc0, !PT ;  /* 0x000000ff0a0a7812 */ /* 0x010fc800078ec0ff */
[----:B------:R-:W-:-:S05]  /*2d2a0*/  F2FP.F16.E4M3.UNPACK_B R10, R10 ;  /* 0x0000000aff0a723e */ /* 0x000fca00020006ff */
[----:B------:R-:W-:Y:S01]  /*2d2b0*/  HADD2.F32 R11, -RZ, R10.H0_H0 ;  /* 0x2000000aff0b7230 */ /* 0x000fe20000004100 */
[----:B------:R-:W-:-:S04]  /*2d2c0*/  @!P2 IADD3 R10, P4, P5, R12, UR9, R24 ;  /* 0x000000090c0aac10 */ /* 0x000fc8000fd9e018 */
[----:B------:R-:W-:Y:S01]  /*2d2d0*/  FMUL R11, R11, UR18 ;  /* 0x000000120b0b7c20 */ /* 0x000fe20008400000 */
[----:B------:R-:W-:Y:S02]  /*2d2e0*/  @!P2 IADD3.X R12, R13, UR8, R30, P4, P5 ;  /* 0x000000080d0cac10 */ /* 0x000fe4000a7ea41e */
[----:B0-----:R-:W-:Y:S01]  /*2d2f0*/  @!P2 IADD3 R8, P4, R10, R8, RZ ;  /* 0x000000080a08a210 */ /* 0x001fe20007f9e0ff */
[----:B------:R-:W-:-:S04]  /*2d300*/  FFMA R10, R41, UR19, R11 ;  /* 0x00000013290a7c23 */ /* 0x000fc8000800000b */
[----:B------:R-:W-:Y:S01]  /*2d310*/  @!P2 IMAD.X R9, R12, 0x1, R9, P4 ;  /* 0x000000010c09a824 */ /* 0x000fe200020e0609 */
[----:B------:R-:W-:Y:S02]  /*2d320*/  F2FP.SATFINITE.E4M3.F32.PACK_AB_MERGE_C R11, RZ, R10, RZ ;  /* 0x0000000aff0b723e */ /* 0x000fe400048070ff */
[----:B------:R-:W-:-:S03]  /*2d330*/  PRMT R10, RZ, 0x7610, R10 ;  /* 0x00007610ff0a7816 */ /* 0x000fc6000000000a */
[----:B------:R0:W-:Y:S04]  /*2d340*/  @!P2 STG.E.U8 desc[UR26][R8.64+0x1], R11 ;  /* 0x0000010b0800a986 */ /* 0x0001e8000c10111a */
[----:B------:R-:W4:Y:S01]  /*2d350*/  @!P3 LDG.E.U8 R10, desc[UR26][R4.64+0x8] ;  /* 0x0000081a040ab981 */ /* 0x000f22000c1e1100 */
[----:B0-----:R-:W0:Y:S01]  /*2d360*/  @!P3 LDC.64 R8, c[0x0][0x5c0] ;  /* 0x00017000ff08bb82 */ /* 0x001e220000000a00 */
[----:B------:R-:W-:Y:S02]  /*2d370*/  ISETP.LT.OR P2, PT, R28, 0xa, !P0 ;  /* 0x0000000a1c00780c */ /* 0x000fe40004741670 */
        /* <DEDUP_REMOVED lines=8> */
[----:B------:R-:W-:Y:S01]  /*2d400*/  F2FP.SATFINITE.E4M3.F32.PACK_AB_MERGE_C R11, RZ, R10, RZ ;  /* 0x0000000aff0b723e */ /* 0x000fe200048070ff */
[----:B------:R-:W-:Y:S01]  /*2d410*/  IMAD.U32 R12, RZ, RZ, UR11 ;  /* 0x0000000bff0c7e24 */ /* 0x000fe2000f8e00ff */
[----:B------:R-:W-:Y:S01]  /*2d420*/  PRMT R10, RZ, 0x7610, R10 ;  /* 0x00007610ff0a7816 */ /* 0x000fe2000000000a */
[----:B------:R-:W4:Y:S04]  /*2d430*/  LDL.LU R41, [R1+0x678] ;  /* 0x0006780001297983 */ /* 0x000f280000300800 */
[----:B------:R0:W-:Y:S04]  /*2d440*/  @!P3 STG.E.U8 desc[UR26][R8.64+0x8], R11 ;  /* 0x0000080b0800b986 */ /* 0x0001e8000c10111a */
[----:B------:R-:W3:Y:S01]  /*2d450*/  @!P2 LDG.E.U8 R10, desc[UR26][R4.64+0x9] ;  /* 0x0000091a040aa981 */ /* 0x000ee2000c1e1100 */
[----:B0-----:R-:W0:Y:S01]  /*2d460*/  @!P2 LDC.64 R8, c[0x0][0x5c0] ;  /* 0x00017000ff08ab82 */ /* 0x001e220000000a00 */
[----:B------:R-:W-:-:S02]  /*2d470*/  ISETP.LT.OR P3, PT, R28, 0x9, !P1 ;  /* 0x000000091c00780c */ /* 0x000fc40004f61670 */
[----:B0-----:R-:W-:-:S04]  /*2d480*/  @!P2 IADD3 R8, P4, P5, R24, UR9, R8 ;  /* 0x000000091808ac10 */ /* 0x001fc8000fd9e008 */
[----:B------:R-:W-:Y:S02]  /*2d490*/  @!P2 IADD3.X R9, R30, UR8, R9, P4, P5 ;  /* 0x000000081e09ac10 */ /* 0x000fe4000a7ea409 */
[----:B---3--:R-:W-:-:S04]  /*2d4a0*/  LOP3.LUT R10, R10, 0xff, RZ, 0xc0, !PT ;  /* 0x000000ff0a0a7812 */ /* 0x008fc800078ec0ff */
[----:B------:R-:W-:-:S05]  /*2d4b0*/  F2FP.F16.E4M3.UNPACK_B R10, R10 ;  /* 0x0000000aff0a723e */ /* 0x000fca00020006ff */
[----:B------:R-:W-:-:S05]  /*2d4c0*/  HADD2.F32 R10, -RZ, R10.H0_H0 ;  /* 0x2000000aff0a7230 */ /* 0x000fca0000004100 */
[----:B------:R-:W-:-:S04]  /*2d4d0*/  FMUL R10, R10, UR18 ;  /* 0x000000120a0a7c20 */ /* 0x000fc80008400000 */
[----:B------:R-:W-:-:S05]  /*2d4e0*/  FFMA R10, R40, UR19, R10 ;  /* 0x00000013280a7c23 */ /* 0x000fca000800000a */
[----:B------:R-:W-:Y:S02]  /*2d4f0*/  F2FP.SATFINITE.E4M3.F32.PACK_AB_MERGE_C R11, RZ, R10, RZ ;  /* 0x0000000aff0b723e */ /* 0x000fe400048070ff */
[----:B------:R-:W-:-:S03]  /*2d500*/  PRMT R10, RZ, 0x7610, R10 ;  /* 0x00007610ff0a7816 */ /* 0x000fc6000000000a */
[----:B------:R0:W-:Y:S04]  /*2d510*/  @!P2 STG.E.U8 desc[UR26][R8.64+0x9], R11 ;  /* 0x0000090b0800a986 */ /* 0x0001e8000c10111a */
[----:B------:R-:W3:Y:S01]  /*2d520*/  @!P3 LDG.E.U8 R10, desc[UR26][R6.64+0x8] ;  /* 0x0000081a060ab981 */ /* 0x000ee2000c1e1100 */
[----:B0-----:R-:W0:Y:S01]  /*2d530*/  @!P3 LDC.64 R8, c[0x0][0x5c0] ;  /* 0x00017000ff08bb82 */ /* 0x001e220000000a00 */
[----:B------:R-:W-:Y:S02]  /*2d540*/  ISETP.LT.OR P2, PT, R28, 0xa, !P1 ;  /* 0x0000000a1c00780c */ /* 0x000fe40004f41670 */
[----:B---3--:R-:W-:-:S04]  /*2d550*/  LOP3.LUT R10, R10, 0xff, RZ, 0xc0, !PT ;  /* 0x000000ff0a0a7812 */ /* 0x008fc800078ec0ff */
        /* <DEDUP_REMOVED lines=1733> */
[----:B------:R-:W2:Y:S01]  /*341b0*/  @!P3 LDG.E.U8 R10, desc[UR26][R6.64+0xe8] ;  /* 0x0000e81a060ab981 */ /* 0x000ea2000c1e1100 */
[----:B0-----:R-:W0:Y:S01]  /*341c0*/  @!P3 LDC.64 R8, c[0x0][0x5c0] ;  /* 0x00017000ff08bb82 */ /* 0x001e220000000a00 */
[----:B------:R-:W-:Y:S02]  /*341d0*/  ISETP.LT.OR P2, PT, R28, 0xea, !P1 ;  /* 0x000000ea1c00780c */ /* 0x000fe40004f41670 */
[----:B--2---:R-:W-:-:S04]  /*341e0*/  LOP3.LUT R10, R10, 0xff, RZ, 0xc0, !PT ;  /* 0x000000ff0a0a7812 */ /* 0x004fc800078ec0ff */
[----:B------:R-:W-:-:S05]  /*341f0*/  F2FP.F16.E4M3.UNPACK_B R10, R10 ;  /* 0x0000000aff0a723e */ /* 0x000fca00020006ff */
[----:B------:R-:W-:Y:S01]  /*34200*/  HADD2.F32 R11, -RZ, R10.H0_H0 ;  /* 0x2000000aff0b7230 */ /* 0x000fe20000004100 */
[----:B------:R-:W-:-:S04]  /*34210*/  @!P3 IADD3 R10, P4, P5, R12, UR9, R24 ;  /* 0x000000090c0abc10 */ /* 0x000fc8000fd9e018 */
[----:B------:R-:W-:Y:S01]  /*34220*/  FMUL R11, R11, UR18 ;  /* 0x000000120b0b7c20 */ /* 0x000fe20008400000 */
[----:B------:R-:W-:Y:S02]  /*34230*/  @!P3 IADD3.X R12, R13, UR8, R30, P4, P5 ;  /* 0x000000080d0cbc10 */ /* 0x000fe4000a7ea41e */
[----:B0-----:R-:W-:Y:S01]  /*34240*/  @!P3 IADD3 R8, P4, R10, R8, RZ ;  /* 0x000000080a08b210 */ /* 0x001fe20007f9e0ff */
[----:B------:R-:W-:Y:S02]  /*34250*/  FFMA R10, R37, UR19, R11 ;  /* 0x00000013250a7c23 */ /* 0x000fe4000800000b */
[----:B------:R-:W2:Y:S02]  /*34260*/  LDL.LU R37, [R1+0x840] ;  /* 0x0008400001257983 */ /* 0x000ea40000300800 */
[----:B------:R-:W-:Y:S01]  /*34270*/  @!P3 IMAD.X R9, R12, 0x1, R9, P4 ;  /* 0x000000010c09b824 */ /* 0x000fe200020e0609 */
[----:B------:R-:W-:Y:S02]  /*34280*/  F2FP.SATFINITE.E4M3.F32.PACK_AB_MERGE_C R11, RZ, R10, RZ ;  /* 0x0000000aff0b723e */ /* 0x000fe400048070ff */
        /* <DEDUP_REMOVED lines=27> */
[----:B---3--:R-:W-:Y:S02]  /*34440*/  FFMA R10, R40, UR19, R10 ;  /* 0x00000013280a7c23 */ /* 0x008fe4000800000a */
[----:B------:R-:W3:Y:S03]  /*34450*/  LDL.LU R40, [R1+0x844] ;  /* 0x0008440001287983 */ /* 0x000ee60000300800 */
        /* <DEDUP_REMOVED lines=12> */
[----:B--2---:R-:W-:Y:S01]  /*34520*/  FFMA R10, R37, UR19, R10 ;  /* 0x00000013250a7c23 */ /* 0x004fe2000800000a */
[----:B------:R-:W-:Y:S01]  /*34530*/  IMAD.U32 R12, RZ, RZ, UR11 ;  /* 0x0000000bff0c7e24 */ /* 0x000fe2000f8e00ff */
[----:B------:R-:W2:Y:S03]  /*34540*/  LDL.LU R37, [R1+0x848] ;  /* 0x0008480001257983 */ /* 0x000ea60000300800 */
[----:B------:R-:W-:Y:S01]  /*34550*/  F2FP.SATFINITE.E4M3.F32.PACK_AB_MERGE_C R11, RZ, R10, RZ ;  /* 0x0000000aff0b723e */ /* 0x000fe200048070ff */
[----:B------:R-:W4:Y:S01]  /*34560*/  LDL.LU R41, [R1+0x84c] ;  /* 0x00084c0001297983 */ /* 0x000f220000300800 */
        /* <DEDUP_REMOVED lines=12> */
[----:B------:R-:W-:Y:S02]  /*34630*/  FFMA R10, R40, UR19, R11 ;  /* 0x00000013280a7c23 */ /* 0x000fe4000800000b */
[----:B------:R-:W3:Y:S02]  /*34640*/  LDL.LU R40, [R1+0x850] ;  /* 0x0008500001287983 */ /* 0x000ee40000300800 */
[----:B------:R-:W-:Y:S01]  /*34650*/  @!P3 IMAD.X R9, R12, 0x1, R9, P4 ;  /* 0x000000010c09b824 */ /* 0x000fe200020e0609 */
[----:B------:R-:W-:Y:S02]  /*34660*/  F2FP.SATFINITE.E4M3.F32.PACK_AB_MERGE_C R11, RZ, R10, RZ ;  /* 0x0000000aff0b723e */ /* 0x000fe400048070ff */
[----:B------:R-:W-:-:S03]  /*34670*/  PRMT R10, RZ, 0x7610, R10 ;  /* 0x00007610ff0a7816 */ /* 0x000fc6000000000a */
[----:B------:R0:W-:Y:S04]  /*34680*/  @!P3 STG.E.U8 desc[UR26][R8.64+0xf0], R11 ;  /* 0x0000f00b0800b986 */ /* 0x0001e8000c10111a */
[----:B------:R-:W2:Y:S01]  /*34690*/  @!P2 LDG.E.U8 R10, desc[UR26][R6.64+0xf1] ;  /* 0x0000f11a060aa981 */ /* 0x000ea2000c1e1100 */
[----:B0-----:R-:W0:Y:S01]  /*346a0*/  @!P2 LDC.64 R8, c[0x0][0x5c0] ;  /* 0x00017000ff08ab82 */ /* 0x001e220000000a00 */
[----:B------:R-:W-:Y:S01]  /*346b0*/  IMAD.U32 R12, RZ, RZ, UR11 ;  /* 0x0000000bff0c7e24 */ /* 0x000fe2000f8e00ff */
        /* <DEDUP_REMOVED lines=8> */
[----:B------:R-:W-:Y:S01]  /*34740*/  FFMA R10, R37, UR19, R11 ;  /* 0x00000013250a7c23 */ /* 0x000fe2000800000b */
[----:B------:R-:W-:Y:S01]  /*34750*/  ISETP.LT.OR P0, PT, R28, 0xfa, !P0 ;  /* 0x000000fa1c00780c */ /* 0x000fe20004701670 */
[----:B------:R-:W2:Y:S02]  /*34760*/  LDL.LU R37, [R1+0x854] ;  /* 0x0008540001257983 */ /* 0x000ea40000300800 */
[----:B------:R-:W-:Y:S01]  /*34770*/  @!P2 IMAD.X R9, R12, 0x1, R9, P4 ;  /* 0x000000010c09a824 */ /* 0x000fe200020e0609 */
[----:B------:R-:W-:Y:S02]  /*34780*/  F2FP.SATFINITE.E4M3.F32.PACK_AB_MERGE_C R11, RZ, R10, RZ ;  /* 0x0000000aff0b723e */ /* 0x000fe400048070ff */
[----:B------:R-:W-:-:S03]  /*34790*/  PRMT R10, RZ, 0x7610, R10 ;  /* 0x00007610ff0a7816 */ /* 0x000fc6000000000a */
[----:B------:R0:W-:Y:S04]  /*347a0*/  @!P2 STG.E.U8 desc[UR26][R8.64+0xf1], R11 ;  /* 0x0000f10b0800a986 */ /* 0x0001e8000c10111a */
[----:B------:R-:W4:Y:S01]  /*347b0*/  @!P3 LDG.E.U8 R10, desc[UR26][R4.64+0xf8] ;  /* 0x0000f81a040ab981 */ /* 0x000f22000c1e1100 */
[----:B0-----:R-:W0:Y:S02]  /*347c0*/  @!P3 LDC.64 R8, c[0x0][0x5c0] ;  /* 0x00017000ff08bb82 */ /* 0x001e240000000a00 */
[----:B0-----:R-:W-:-:S04]  /*347d0*/  @!P3 IADD3 R8, P2, P4, R24, UR9, R8 ;  /* 0x000000091808bc10 */ /* 0x001fc8000fc5e008 */
[----:B------:R-:W-:Y:S02]  /*347e0*/  @!P3 IADD3.X R9, R30, UR8, R9, P2, P4 ;  /* 0x000000081e09bc10 */ /* 0x000fe400097e8409 */
        /* <DEDUP_REMOVED lines=8> */
[----:B------:R1:W0:Y:S02]  /*34870*/  @!P0 LDG.E.U8 R10, desc[UR26][R4.64+0xf9] ;  /* 0x0000f91a040a8981 */ /* 0x000224000c1e1100 */
[----:B-1----:R-:W1:Y:S01]  /*34880*/  @!P0 LDC.64 R4, c[0x0][0x5c0] ;  /* 0x00017000ff048b82 */ /* 0x002e620000000a00 */
[----:B------:R-:W-:Y:S02]  /*34890*/  ISETP.LT.OR P2, PT, R28, 0xf9, !P1 ;  /* 0x000000f91c00780c */ /* 0x000fe40004f41670 */
[----:B-1----:R-:W-:-:S04]  /*348a0*/  @!P0 IADD3 R4, P3, P4, R24, UR9, R4 ;  /* 0x0000000918048c10 */ /* 0x002fc8000fc7e004 */
[----:B------:R-:W-:Y:S02]  /*348b0*/  @!P0 IADD3.X R5, R30, UR8, R5, P3, P4 ;  /* 0x000000081e058c10 */ /* 0x000fe40009fe8405 */
[----:B0-----:R-:W-:-:S04]  /*348c0*/  LOP3.LUT R8, R10, 0xff, RZ, 0xc0, !PT ;  /* 0x000000ff0a087812 */ /* 0x001fc800078ec0ff */
[----:B------:R-:W-:-:S05]  /*348d0*/  F2FP.F16.E4M3.UNPACK_B R8, R8 ;  /* 0x00000008ff08723e */ /* 0x000fca00020006ff */
[----:B------:R-:W-:-:S05]  /*348e0*/  HADD2.F32 R8, -RZ, R8.H0_H0 ;  /* 0x20000008ff087230 */ /* 0x000fca0000004100 */
[----:B------:R-:W-:-:S04]  /*348f0*/  FMUL R8, R8, UR18 ;  /* 0x0000001208087c20 */ /* 0x000fc80008400000 */
[----:B---3--:R-:W-:Y:S01]  /*34900*/  FFMA R8, R40, UR19, R8 ;  /* 0x0000001328087c23 */ /* 0x008fe20008000008 */
[----:B------:R-:W-:Y:S01]  /*34910*/  IMAD.U32 R10, RZ, RZ, UR11 ;  /* 0x0000000bff0a7e24 */ /* 0x000fe2000f8e00ff */
[----:B------:R-:W-:Y:S01]  /*34920*/  ISETP.LT.OR P1, PT, R28, 0xfa, !P1 ;  /* 0x000000fa1c00780c */ /* 0x000fe20004f21670 */
[----:B------:R-:W3:Y:S02]  /*34930*/  LDL.LU R40, [R1+0x858] ;  /* 0x0008580001287983 */ /* 0x000ee40000300800 */
[----:B------:R-:W-:Y:S02]  /*34940*/  F2FP.SATFINITE.E4M3.F32.PACK_AB_MERGE_C R9, RZ, R8, RZ ;  /* 0x00000008ff09723e */ /* 0x000fe400048070ff */
[----:B------:R-:W-:-:S03]  /*34950*/  PRMT R8, RZ, 0x7610, R8 ;  /* 0x00007610ff087816 */ /* 0x000fc60000000008 */
[----:B------:R0:W-:Y:S04]  /*34960*/  @!P0 STG.E.U8 desc[UR26][R4.64+0xf9], R9 ;  /* 0x0000f90904008986 */ /* 0x0001e8000c10111a */
[----:B------:R-:W4:Y:S01]  /*34970*/  @!P2 LDG.E.U8 R8, desc[UR26][R6.64+0xf8] ;  /* 0x0000f81a0608a981 */ /* 0x000f22000c1e1100 */
[----:B0-----:R-:W0:Y:S01]  /*34980*/  @!P2 LDC.64 R4, c[0x0][0x5c0] ;  /* 0x00017000ff04ab82 */ /* 0x001e220000000a00 */
[----:B----4-:R-:W-:-:S04]  /*34990*/  LOP3.LUT R8, R8, 0xff, RZ, 0xc0, !PT ;  /* 0x000000ff08087812 */ /* 0x010fc800078ec0ff */
[----:B------:R-:W-:-:S05]  /*349a0*/  F2FP.F16.E4M3.UNPACK_B R8, R8 ;  /* 0x00000008ff08723e */ /* 0x000fca00020006ff */
[----:B------:R-:W-:Y:S01]  /*349b0*/  HADD2.F32 R9, -RZ, R8.H0_H0 ;  /* 0x20000008ff097230 */ /* 0x000fe20000004100 */
[----:B------:R-:W-:Y:S01]  /*349c0*/  @!P2 IADD3 R8, P0, P3, R10, UR9, R24 ;  /* 0x000000090a08ac10 */ /* 0x000fe2000fb1e018 */
[----:B------:R-:W-:-:S03]  /*349d0*/  IMAD.U32 R10, RZ, RZ, UR10 ;  /* 0x0000000aff0a7e24 */ /* 0x000fc6000f8e00ff */
[----:B------:R-:W-:Y:S01]  /*349e0*/  FMUL R9, R9, UR18 ;  /* 0x0000001209097c20 */ /* 0x000fe20008400000 */
[----:B0-----:R-:W-:Y:S02]  /*349f0*/  @!P2 IADD3 R4, P4, R8, R4, RZ ;  /* 0x000000040804a210 */ /* 0x001fe40007f9e0ff */
[----:B------:R-:W-:Y:S01]  /*34a00*/  @!P2 IADD3.X R8, R10, UR8, R30, P0, P3 ;  /* 0x000000080a08ac10 */ /* 0x000fe200087e641e */
[----:B--2---:R-:W-:Y:S01]  /*34a10*/  FFMA R9, R37, UR19, R9 ;  /* 0x0000001325097c23 */ /* 0x004fe20008000009 */
[----:B------:R-:W-:Y:S01]  /*34a20*/  IMAD.U32 R12, RZ, RZ, UR10 ;  /* 0x0000000aff0c7e24 */ /* 0x000fe2000f8e00ff */
[----:B------:R-:W2:Y:S02]  /*34a30*/  LDL.LU R37, [R1+0x85c] ;  /* 0x00085c0001257983 */ /* 0x000ea40000300800 */
[----:B------:R-:W-:Y:S01]  /*34a40*/  @!P2 IMAD.X R5, R8, 0x1, R5, P4 ;  /* 0x000000010805a824 */ /* 0x000fe200020e0605 */
[----:B------:R-:W-:Y:S02]  /*34a50*/  F2FP.SATFINITE.E4M3.F32.PACK_AB_MERGE_C R9, RZ, R9, RZ ;  /* 0x00000009ff09723e */ /* 0x000fe400048070ff */
[----:B------:R-:W-:-:S03]  /*34a60*/  PRMT R8, RZ, 0x7610, R8 ;  /* 0x00007610ff087816 */ /* 0x000fc60000000008 */
[----:B------:R0:W-:Y:S04]  /*34a70*/  @!P2 STG.E.U8 desc[UR26][R4.64+0xf8], R9 ;  /* 0x0000f8090400a986 */ /* 0x0001e8000c10111a */
[----:B------:R1:W4:Y:S02]  /*34a80*/  @!P1 LDG.E.U8 R8, desc[UR26][R6.64+0xf9] ;  /* 0x0000f91a06089981 */ /* 0x000324000c1e1100 */
[----:B-1----:R-:W1:Y:S01]  /*34a90*/  @!P1 LDC.64 R6, c[0x0][0x5c0] ;  /* 0x00017000ff069b82 */ /* 0x002e620000000a00 */
[----:B0-----:R-:W-:-:S05]  /*34aa0*/  IMAD.U32 R9, RZ, RZ, UR11 ;  /* 0x0000000bff097e24 */ /* 0x001fca000f8e00ff */
[----:B------:R-:W-:-:S04]  /*34ab0*/  @!P1 IADD3 R9, P4, P5, R9, UR9, R24 ;  /* 0x0000000909099c10 */ /* 0x000fc8000fd9e018 */
[----:B-1----:R-:W-:Y:S02]  /*34ac0*/  @!P1 IADD3 R6, P3, R9, R6, RZ ;  /* 0x0000000609069210 */ /* 0x002fe40007f7e0ff */
[----:B------:R-:W-:-:S05]  /*34ad0*/  @!P1 IADD3.X R9, R12, UR8, R30, P4, P5 ;  /* 0x000000080c099c10 */ /* 0x000fca000a7ea41e */
[----:B------:R-:W-:Y:S01]  /*34ae0*/  @!P1 IMAD.X R7, R9, 0x1, R7, P3 ;  /* 0x0000000109079824 */ /* 0x000fe200018e0607 */
[----:B----4-:R-:W-:-:S04]  /*34af0*/  LOP3.LUT R4, R8, 0xff, RZ, 0xc0, !PT ;  /* 0x000000ff08047812 */ /* 0x010fc800078ec0ff */
[----:B------:R-:W-:Y:S02]  /*34b00*/  F2FP.F16.E4M3.UNPACK_B R4, R4 ;  /* 0x00000004ff04723e */ /* 0x000fe400020006ff */
[----:B------:R-:W-:-:S03]  /*34b10*/  IADD3 R8, P0, R36, 0x100, RZ ;  /* 0x0000010024087810 */ /* 0x000fc60007f1e0ff */
[----:B------:R-:W-:Y:S02]  /*34b20*/  HADD2.F32 R4, -RZ, R4.H0_H0 ;  /* 0x20000004ff047230 */ /* 0x000fe40000004100 */
[----:B------:R-:W-:-:S03]  /*34b30*/  IMAD.X R11, RZ, RZ, R39, P0 ;  /* 0x000000ffff0b7224 */ /* 0x000fc600000e0627 */
[----:B------:R-:W-:Y:S01]  /*34b40*/  FMUL R4, R4, UR18 ;  /* 0x0000001204047c20 */ /* 0x000fe20008400000 */
[----:B------:R-:W-:Y:S01]  /*34b50*/  ISETP.GE.AND P0, PT, R29, 0x101, PT ;  /* 0x000001011d00780c */ /* 0x000fe20003f06270 */
[----:B------:R-:W-:Y:S02]  /*34b60*/  IMAD R11, R11, UR20, RZ ;  /* 0x000000140b0b7c24 */ /* 0x000fe4000f8e02ff */
[----:B---3--:R-:W-:Y:S01]  /*34b70*/  FFMA R10, R40, UR19, R4 ;  /* 0x00000013280a7c23 */ /* 0x008fe20008000004 */
[----:B------:R-:W-:Y:S01]  /*34b80*/  IMAD.WIDE.U32 R4, R8, UR20, R34 ;  /* 0x0000001408047c25 */ /* 0x000fe2000f8e0022 */
[----:B------:R-:W-:Y:S01]  /*34b90*/  ISETP.LT.OR P2, PT, R28, 0x1, !P0 ;  /* 0x000000011c00780c */ /* 0x000fe20004741670 */
[----:B------:R-:W3:Y:S02]  /*34ba0*/  LDL.LU R40, [R1+0x860] ;  /* 0x0008600001287983 */ /* 0x000ee40000300800 */
[----:B------:R-:W-:Y:S01]  /*34bb0*/  IMAD R8, R8, UR21, R11 ;  /* 0x0000001508087c24 */ /* 0x000fe2000f8e020b */
[----:B------:R-:W-:-:S02]  /*34bc0*/  IADD3 R4, P4, R4, UR22, RZ ;  /* 0x0000001604047c10 */ /* 0x000fc4000ff9e0ff */
[----:B------:R-:W-:Y:S02]  /*34bd0*/  F2FP.SATFINITE.E4M3.F32.PACK_AB_MERGE_C R10, RZ, R10, RZ ;  /* 0x0000000aff0a723e */ /* 0x000fe400048070ff */
[--C-:B------:R-:W-:Y:S02]  /*34be0*/  IADD3.X R5, R5, UR23, R8.reuse, P4, !PT ;  /* 0x0000001705057c10 */ /* 0x100fe4000a7fe408 */
[----:B------:R-:W-:Y:S01]  /*34bf0*/  PRMT R8, RZ, 0x7610, R8 ;  /* 0x00007610ff087816 */ /* 0x000fe20000000008 */
[----:B------:R0:W-:Y:S05]  /*34c00*/  @!P1 STG.E.U8 desc[UR26][R6.64+0xf9], R10 ;  /* 0x0000f90a06009986 */ /* 0x0001ea000c10111a */
[----:B------:R-:W4:Y:S01]  /*34c10*/  @!P2 LDG.E.U8 R8, desc[UR26][R4.64] ;  /* 0x0000001a0408a981 */ /* 0x000f22000c1e1100 */
[----:B0-----:R-:W0:Y:S01]  /*34c20*/  @!P2 LDC.64 R6, c[0x0][0x5c0] ;  /* 0x00017000ff06ab82 */ /* 0x001e220000000a00 */
[----:B------:R-:W-:-:S02]  /*34c30*/  ISETP.LT.OR P3, PT, R28, 0x2, !P0 ;  /* 0x000000021c00780c */ /* 0x000fc40004761670 */
        /* <DEDUP_REMOVED lines=15> */
[----:B0-----:R-:W0:Y:S01]  /*34d30*/  @!P3 LDC.64 R6, c[0x0][0x5c0] ;  /* 0x00017000ff06bb82 */ /* 0x001e220000000a00 */
[----:B------:R-:W-:Y:S01]  /*34d40*/  ISETP.GE.AND P1, PT, R29, 0x109, PT ;  /* 0x000001091d00780c */ /* 0x000fe20003f26270 */
[----:B------:R-:W-:-:S03]  /*34d50*/  IMAD R13, R13, UR20, RZ ;  /* 0x000000140d0d7c24 */ /* 0x000fc6000f8e02ff */
[----:B------:R-:W-:Y:S01]  /*34d60*/  ISETP.LT.OR P2, PT, R28, 0x1, !P1 ;  /* 0x000000011c00780c */ /* 0x000fe20004f41670 */
[----:B------:R-:W-:Y:S01]  /*34d70*/  IMAD R13, R11, UR21, R13 ;  /* 0x000000150b0d7c24 */ /* 0x000fe2000f8e020d */
        /* <DEDUP_REMOVED lines=515> */
[----:B------:R-:W-:Y:S01]  /*36db0*/  F2FP.F16.E4M3.UNPACK_B R11, R11 ;  /* 0x0000000bff0b723e */ /* 0x000fe200020006ff */
[----:B------:R-:W-:-:S04]  /*36dc0*/  IMAD.U32 R10, RZ, RZ, UR11 ;  /* 0x0000000bff0a7e24 */ /* 0x000fc8000f8e00ff */
[----:B------:R-:W-:Y:S01]  /*36dd0*/  HADD2.F32 R11, -RZ, R11.H0_H0 ;  /* 0x2000000bff0b7230 */ /* 0x000fe20000004100 */
[----:B------:R-:W-:-:S04]  /*36de0*/  @!P2 IADD3 R10, P4, P5, R10, UR13, R24 ;  /* 0x0000000d0a0aac10 */ /* 0x000fc8000fd9e018 */
[----:B------:R-:W-:Y:S01]  /*36df0*/  FMUL R11, R11, UR18 ;  /* 0x000000120b0b7c20 */ /* 0x000fe20008400000 */
[----:B------:R-:W-:Y:S02]  /*36e00*/  @!P2 IADD3.X R12, R12, UR12, R30, P4, P5 ;  /* 0x0000000c0c0cac10 */ /* 0x000fe4000a7ea41e */
[----:B0-----:R-:W-:Y:S01]  /*36e10*/  @!P2 IADD3 R8, P4, R10, R8, RZ ;  /* 0x000000080a08a210 */ /* 0x001fe20007f9e0ff */
[----:B--2---:R-:W-:Y:S01]  /*36e20*/  FFMA R11, R37, UR19, R11 ;  /* 0x00000013250b7c23 */ /* 0x004fe2000800000b */
[----:B------:R-:W-:Y:S01]  /*36e30*/  PRMT R10, RZ, 0x7610, R10 ;  /* 0x00007610ff0a7816 */ /* 0x000fe2000000000a */
[----:B------:R-:W2:Y:S02]  /*36e40*/  LDL.LU R37, [R1+0x8ec] ;  /* 0x0008ec0001257983 */ /* 0x000ea40000300800 */
[----:B------:R-:W-:Y:S01]  /*36e50*/  @!P2 IMAD.X R9, R12, 0x1, R9, P4 ;  /* 0x000000010c09a824 */ /* 0x000fe200020e0609 */
[----:B------:R-:W-:Y:S01]  /*36e60*/  F2FP.SATFINITE.E4M3.F32.PACK_AB_MERGE_C R11, RZ, R11, RZ ;  /* 0x0000000bff0b723e */ /* 0x000fe200048070ff */
[----:B------:R-:W3:Y:S04]  /*36e70*/  LDL.LU R40, [R1+0x8f0] ;  /* 0x0008f00001287983 */ /* 0x000ee80000300800 */
[----:B------:R0:W-:Y:S04]  /*36e80*/  @!P2 STG.E.U8 desc[UR26][R8.64+0x40], R11 ;  /* 0x0000400b0800a986 */ /* 0x0001e8000c10111a */
[----:B------:R-:W4:Y:S01]  /*36e90*/  @!P3 LDG.E.U8 R10, desc[UR26][R6.64+0x41] ;  /* 0x0000411a060ab981 */ /* 0x000f22000c1e1100 */
[----:B0-----:R-:W0:Y:S01]  /*36ea0*/  @!P3 LDC.64 R8, c[0x0][0x5c0] ;  /* 0x00017000ff08bb82 */ /* 0x001e220000000a00 */
[----:B------:R-:W-:Y:S01]  /*36eb0*/  IMAD.U32 R11, RZ, RZ, UR11 ;  /* 0x0000000bff0b7e24 */ /* 0x000fe2000f8e00ff */
[----:B------:R-:W-:-:S04]  /*36ec0*/  ISETP.LT.OR P2, PT, R28, 0x49, !P0 ;  /* 0x000000491c00780c */ /* 0x000fc80004741670 */
[----:B------:R-:W-:Y:S02]  /*36ed0*/  @!P3 IADD3 R11, P4, P5, R11, UR13, R24 ;  /* 0x0000000d0b0bbc10 */ /* 0x000fe4000fd9e018 */
[----:B----4-:R-:W-:-:S04]  /*36ee0*/  LOP3.LUT R12, R10, 0xff, RZ, 0xc0, !PT ;  /* 0x000000ff0a0c7812 */ /* 0x010fc800078ec0ff */
[----:B------:R-:W-:Y:S01]  /*36ef0*/  F2FP.F16.E4M3.UNPACK_B R12, R12 ;  /* 0x0000000cff0c723e */ /* 0x000fe200020006ff */
[----:B------:R-:W-:-:S04]  /*36f00*/  IMAD.U32 R10, RZ, RZ, UR10 ;  /* 0x0000000aff0a7e24 */ /* 0x000fc8000f8e00ff */
[----:B------:R-:W-:Y:S01]  /*36f10*/  HADD2.F32 R12, -RZ, R12.H0_H0 ;  /* 0x2000000cff0c7230 */ /* 0x000fe20000004100 */
[----:B------:R-:W-:-:S04]  /*36f20*/  @!P3 IADD3.X R10, R10, UR12, R30, P4, P5 ;  /* 0x0000000c0a0abc10 */ /* 0x000fc8000a7ea41e */
[----:B------:R-:W-:Y:S01]  /*36f30*/  FMUL R12, R12, UR18 ;  /* 0x000000120c0c7c20 */ /* 0x000fe20008400000 */
[----:B0-----:R-:W-:-:S03]  /*36f40*/  @!P3 IADD3 R8, P4, R11, R8, RZ ;  /* 0x000000080b08b210 */ /* 0x001fc60007f9e0ff */
[----:B------:R-:W-:Y:S02]  /*36f50*/  FFMA R12, R41, UR19, R12 ;  /* 0x00000013290c7c23 */ /* 0x000fe4000800000c */
[----:B------:R-:W-:Y:S01]  /*36f60*/  @!P3 IMAD.X R9, R10, 0x1, R9, P4 ;  /* 0x000000010a09b824 */ /* 0x000fe200020e0609 */
[----:B------:R-:W-:Y:S02]  /*36f70*/  PRMT R10, RZ, 0x7610, R10 ;  /* 0x00007610ff0a7816 */ /* 0x000fe4000000000a */
[----:B------:R-:W-:-:S05]  /*36f80*/  F2FP.SATFINITE.E4M3.F32.PACK_AB_MERGE_C R12, RZ, R12, RZ ;  /* 0x0000000cff0c723e */ /* 0x000fca00048070ff */
        /* <DEDUP_REMOVED lines=32> */
[----:B------:R-:W-:Y:S01]  /*37190*/  IMAD.U32 R11, RZ, RZ, UR10 ;  /* 0x0000000aff0b7e24 */ /* 0x000fe2000f8e00ff */
[----:B------:R-:W-:Y:S02]  /*371a0*/  @!P2 IADD3 R12, P4, P5, R12, UR13, R24 ;  /* 0x0000000d0c0cac10 */ /* 0x000fe4000fd9e018 */
[----:B------:R-:W-:Y:S02]  /*371b0*/  ISETP.LT.OR P3, PT, R28, 0x4a, !P1 ;  /* 0x0000004a1c00780c */ /* 0x000fe40004f61670 */
[----:B------:R-:W-:-:S02]  /*371c0*/  @!P2 IADD3.X R11, R11, UR12, R30, P4, P5 ;  /* 0x0000000c0b0bac10 */ /* 0x000fc4000a7ea41e */
[----:B0-----:R-:W-:-:S05]  /*371d0*/  @!P2 IADD3 R8, P4, R12, R8, RZ ;  /* 0x000000080c08a210 */ /* 0x001fca0007f9e0ff */
[----:B------:R-:W-:Y:S01]  /*371e0*/  @!P2 IMAD.X R9, R11, 0x1, R9, P4 ;  /* 0x000000010b09a824 */ /* 0x000fe200020e0609 */
[----:B---3--:R-:W-:-:S04]  /*371f0*/  LOP3.LUT R10, R10, 0xff, RZ, 0xc0, !PT ;  /* 0x000000ff0a0a7812 */ /* 0x008fc800078ec0ff */
[----:B------:R-:W-:-:S05]  /*37200*/  F2FP.F16.E4M3.UNPACK_B R10, R10 ;  /* 0x0000000aff0a723e */ /* 0x000fca00020006ff */
[----:B------:R-:W-:-:S05]  /*37210*/  HADD2.F32 R10, -RZ, R10.H0_H0 ;  /* 0x2000000aff0a7230 */ /* 0x000fca0000004100 */
[----:B------:R-:W-:-:S04]  /*37220*/  FMUL R10, R10, UR18 ;  /* 0x000000120a0a7c20 */ /* 0x000fc80008400000 */
[----:B--2---:R-:W-:Y:S01]  /*37230*/  FFMA R10, R37, UR19, R10 ;  /* 0x00000013250a7c23 */ /* 0x004fe2000800000a */
[----:B------:R-:W-:Y:S01]  /*37240*/  IMAD.U32 R12, RZ, RZ, UR11 ;  /* 0x0000000bff0c7e24 */ /* 0x000fe2000f8e00ff */
[----:B------:R-:W2:Y:S03]  /*37250*/  LDL.LU R37, [R1+0x8fc] ;  /* 0x0008fc0001257983 */ /* 0x000ea60000300800 */
[----:B------:R-:W-:Y:S01]  /*37260*/  F2FP.SATFINITE.E4M3.F32.PACK_AB_MERGE_C R11, RZ, R10, RZ ;  /* 0x0000000aff0b723e */ /* 0x000fe200048070ff */
[----:B------:R-:W3:Y:S01]  /*37270*/  LDL.LU R40, [R1+0x900] ;  /* 0x0009000001287983 */ /* 0x000ee20000300800 */
[----:B------:R-:W-:-:S03]  /*37280*/  PRMT R10, RZ, 0x7610, R10 ;  /* 0x00007610ff0a7816 */ /* 0x000fc6000000000a */
[----:B------:R0:W-:Y:S04]  /*37290*/  @!P2 STG.E.U8 desc[UR26][R8.64+0x48], R11 ;  /* 0x0000480b0800a986 */ /* 0x0001e8000c10111a */
[----:B------:R-:W4:Y:S01]  /*372a0*/  @!P3 LDG.E.U8 R10, desc[UR26][R6.64+0x49] ;  /* 0x0000491a060ab981 */ /* 0x000f22000c1e1100 */
[----:B0-----:R-:W0:Y:S01]  /*372b0*/  @!P3 LDC.64 R8, c[0x0][0x5c0] ;  /* 0x00017000ff08bb82 */ /* 0x001e220000000a00 */
[----:B------:R-:W-:Y:S01]  /*372c0*/  IMAD.U32 R11, RZ, RZ, UR10 ;  /* 0x0000000aff0b7e24 */ /* 0x000fe2000f8e00ff */
[----:B------:R-:W-:Y:S02]  /*372d0*/  @!P3 IADD3 R12, P4, P5, R12, UR13, R24 ;  /* 0x0000000d0c0cbc10 */ /* 0x000fe4000fd9e018 */
[----:B------:R-:W-:Y:S02]  /*372e0*/  ISETP.LT.OR P2, PT, R28, 0x51, !P0 ;  /* 0x000000511c00780c */ /* 0x000fe40004741670 */
[----:B------:R-:W-:-:S02]  /*372f0*/  @!P3 IADD3.X R11, R11, UR12, R30, P4, P5 ;  /* 0x0000000c0b0bbc10 */ /* 0x000fc4000a7ea41e */
        /* <DEDUP_REMOVED lines=84> */
[----:B------:R-:W2:Y:S01]  /*37840*/  LDL.LU R37, [R1+0x914] ;  /* 0x0009140001257983 */ /* 0x000ea20000300800 */
[----:B------:R-:W-:-:S03]  /*37850*/  IMAD.U32 R13, RZ, RZ, UR11 ;  /* 0x0000000bff0d7e24 */ /* 0x000fc6000f8e00ff */
[----:B------:R-:W4:Y:S01]  /*37860*/  LDL.LU R41, [R1+0x918] ;  /* 0x0009180001297983 */ /* 0x000f220000300800 */
[----:B------:R-:W-:Y:S02]  /*37870*/  F2FP.SATFINITE.E4M3.F32.PACK_AB_MERGE_C R11, RZ, R10, RZ ;  /* 0x0000000aff0b723e */ /* 0x000fe400048070ff */
[----:B------:R-:W-:-:S03]  /*37880*/  PRMT R10, RZ, 0x7610, R10 ;  /* 0x00007610ff0a7816 */ /* 0x000fc6000000000a */
[----:B------:R0:W-:Y:S04]  /*37890*/  @!P2 STG.E.U8 desc[UR26][R8.64+0x58], R11 ;  /* 0x0000580b0800a986 */ /* 0x0001e8000c10111a */
[----:B------:R-:W3:Y:S01]  /*378a0*/  @!P3 LDG.E.U8 R10, desc[UR26][R4.64+0x59] ;  /* 0x0000591a040ab981 */ /* 0x000ee2000c1e1100 */
[----:B0-----:R-:W0:Y:S01]  /*378b0*/  @!P3 LDC.64 R8, c[0x0][0x5c0] ;  /* 0x00017000ff08bb82 */ /* 0x001e220000000a00 */
[----:B------:R-:W-:Y:S02]  /*378c0*/  ISETP.LT.OR P2, PT, R28, 0x59, !P1 ;  /* 0x000000591c00780c */ /* 0x000fe40004f41670 */
        /* <DEDUP_REMOVED lines=23> */
[----:B------:R-:W-:Y:S02]  /*37a40*/  IMAD.U32 R11, RZ, RZ, UR11 ;  /* 0x0000000bff0b7e24 */ /* 0x000fe4000f8e00ff */
[----:B------:R-:W-:Y:S01]  /*37a50*/  IMAD.U32 R13, RZ, RZ, UR10 ;  /* 0x0000000aff0d7e24 */ /* 0x000fe2000f8e00ff */
[----:B------:R-:W2:Y:S04]  /*37a60*/  LDL.LU R37, [R1+0x91c] ;  /* 0x00091c0001257983 */ /* 0x000ea80000300800 */
[----:B------:R-:W3:Y:S01]  /*37a70*/  LDL.LU R40, [R1+0x920] ;  /* 0x0009200001287983 */ /* 0x000ee20000300800 */
[----:B------:R-:W-:Y:S02]  /*37a80*/  F2FP.SATFINITE.E4M3.F32.PACK_AB_MERGE_C R15, RZ, R10, RZ ;  /* 0x0000000aff0f723e */ /* 0x000fe400048070ff */
[----:B------:R-:W-:-:S03]  /*37a90*/  PRMT R10, RZ, 0x7610, R10 ;  /* 0x00007610ff0a7816 */ /* 0x000fc6000000000a */
[----:B------:R0:W-:Y:S04]  /*37aa0*/  @!P2 STG.E.U8 desc[UR26][R8.64+0x58], R15 ;  /* 0x0000580f0800a986 */ /* 0x0001e8000c10111a */
[----:B------:R-:W4:Y:S01]  /*37ab0*/  @!P3 LDG.E.U8 R10, desc[UR26][R6.64+0x59] ;  /* 0x0000591a060ab981 */ /* 0x000f22000c1e1100 */
[----:B0-----:R-:W0:Y:S01]  /*37ac0*/  @!P3 LDC.64 R8, c[0x0][0x5c0] ;  /* 0x00017000ff08bb82 */ /* 0x001e220000000a00 */
        /* <DEDUP_REMOVED lines=24> */
[----:B------:R-:W-:Y:S02]  /*37c50*/  IMAD.U32 R13, RZ, RZ, UR11 ;  /* 0x0000000bff0d7e24 */ /* 0x000fe4000f8e00ff */
[----:B------:R-:W-:Y:S01]  /*37c60*/  IMAD.U32 R15, RZ, RZ, UR10 ;  /* 0x0000000aff0f7e24 */ /* 0x000fe2000f8e00ff */
[----:B------:R-:W-:Y:S02]  /*37c70*/  F2FP.SATFINITE.E4M3.F32.PACK_AB_MERGE_C R11, RZ, R10, RZ ;  /* 0x0000000aff0b723e */ /* 0x000fe400048070ff */
        /* <DEDUP_REMOVED lines=1066> */
[----:B------:R-:W-:Y:S01]  /*3bf20*/  FFMA R10, R40, UR19, R10 ;  /* 0x00000013280a7c23 */ /* 0x000fe2000800000a */
[----:B------:R-:W-:Y:S01]  /*3bf30*/  @!P2 IADD3 R13, P4, P5, R13, UR13, R24 ;  /* 0x0000000d0d0dac10 */ /* 0x000fe2000fd9e018 */
[----:B------:R-:W3:Y:S03]  /*3bf40*/  LDL.LU R40, [R1+0xa3c] ;  /* 0x000a3c0001287983 */ /* 0x000ee60000300800 */
[----:B------:R-:W-:Y:S02]  /*3bf50*/  F2FP.SATFINITE.E4M3.F32.PACK_AB_MERGE_C R11, RZ, R10, RZ ;  /* 0x0000000aff0b723e */ /* 0x000fe400048070ff */
[----:B------:R-:W-:-:S03]  /*3bf60*/  PRMT R10, RZ, 0x7610, R10 ;  /* 0x00007610ff0a7816 */ /* 0x000fc6000000000a */
[----:B------:R0:W-:Y:S04]  /*3bf70*/  @!P3 STG.E.U8 desc[UR26][R8.64+0xe9], R11 ;  /* 0x0000e90b0800b986 */ /* 0x0001e8000c10111a */
[----:B------:R-:W2:Y:S01]  /*3bf80*/  @!P2 LDG.E.U8 R10, desc[UR26][R6.64+0xe8] ;  /* 0x0000e81a060aa981 */ /* 0x000ea2000c1e1100 */
[----:B0-----:R-:W0:Y:S01]  /*3bf90*/  @!P2 LDC.64 R8, c[0x0][0x5c0] ;  /* 0x00017000ff08ab82 */ /* 0x001e220000000a00 */
[----:B------:R-:W-:Y:S02]  /*3bfa0*/  ISETP.LT.OR P3, PT, R28, 0xea, !P1 ;  /* 0x000000ea1c00780c */ /* 0x000fe40004f61670 */
[----:B------:R-:W-:Y:S02]  /*3bfb0*/  @!P2 IADD3.X R12, R15, UR12, R30, P4, P5 ;  /* 0x0000000c0f0cac10 */ /* 0x000fe4000a7ea41e */
[----:B0-----:R-:W-:-:S05]  /*3bfc0*/  @!P2 IADD3 R8, P4, R13, R8, RZ ;  /* 0x000000080d08a210 */ /* 0x001fca0007f9e0ff */
[----:B------:R-:W-:Y:S01]  /*3bfd0*/  @!P2 IMAD.X R9, R12, 0x1, R9, P4 ;  /* 0x000000010c09a824 */ /* 0x000fe200020e0609 */
[----:B--2---:R-:W-:-:S04]  /*3bfe0*/  LOP3.LUT R10, R10, 0xff, RZ, 0xc0, !PT ;  /* 0x000000ff0a0a7812 */ /* 0x004fc800078ec0ff */
[----:B------:R-:W-:-:S05]  /*3bff0*/  F2FP.F16.E4M3.UNPACK_B R10, R10 ;  /* 0x0000000aff0a723e */ /* 0x000fca00020006ff */
[----:B------:R-:W-:-:S05]  /*3c000*/  HADD2.F32 R10, -RZ, R10.H0_H0 ;  /* 0x2000000aff0a7230 */ /* 0x000fca0000004100 */
[----:B------:R-:W-:-:S04]  /*3c010*/  FMUL R10, R10, UR18 ;  /* 0x000000120a0a7c20 */ /* 0x000fc80008400000 */
[----:B------:R-:W-:Y:S01]  /*3c020*/  FFMA R10, R37, UR19, R10 ;  /* 0x00000013250a7c23 */ /* 0x000fe2000800000a */
[----:B------:R-:W-:Y:S01]  /*3c030*/  IMAD.U32 R13, RZ, RZ, UR11 ;  /* 0x0000000bff0d7e24 */ /* 0x000fe2000f8e00ff */
[----:B------:R-:W2:Y:S03]  /*3c040*/  LDL.LU R37, [R1+0xa40] ;  /* 0x000a400001257983 */ /* 0x000ea60000300800 */
        /* <DEDUP_REMOVED lines=58> */
[----:B---3--:R-:W-:Y:S01]  /*3c3f0*/  FFMA R10, R40, UR19, R10 ;  /* 0x00000013280a7c23 */ /* 0x008fe2000800000a */
[----:B------:R-:W-:Y:S01]  /*3c400*/  IMAD.U32 R13, RZ, RZ, UR11 ;  /* 0x0000000bff0d7e24 */ /* 0x000fe2000f8e00ff */
[----:B------:R-:W3:Y:S04]  /*3c410*/  LDL.LU R40, [R1+0xa4c] ;  /* 0x000a4c0001287983 */ /* 0x000ee80000300800 */
[----:B------:R-:W4:Y:S01]  /*3c420*/  LDL.LU R41, [R1+0xa50] ;  /* 0x000a500001297983 */ /* 0x000f220000300800 */
[----:B------:R-:W-:Y:S02]  /*3c430*/  F2FP.SATFINITE.E4M3.F32.PACK_AB_MERGE_C R11, RZ, R10, RZ ;  /* 0x0000000aff0b723e */ /* 0x000fe400048070ff */
[----:B------:R-:W-:-:S03]  /*3c440*/  PRMT R10, RZ, 0x7610, R10 ;  /* 0x00007610ff0a7816 */ /* 0x000fc6000000000a */
[----:B------:R0:W-:Y:S04]  /*3c450*/  @!P2 STG.E.U8 desc[UR26][R8.64+0xf0], R11 ;  /* 0x0000f00b0800a986 */ /* 0x0001e8000c10111a */
[----:B------:R-:W2:Y:S01]  /*3c460*/  @!P3 LDG.E.U8 R10, desc[UR26][R6.64+0xf1] ;  /* 0x0000f11a060ab981 */ /* 0x000ea2000c1e1100 */
[----:B0-----:R-:W0:Y:S01]  /*3c470*/  @!P3 LDC.64 R8, c[0x0][0x5c0] ;  /* 0x00017000ff08bb82 */ /* 0x001e220000000a00 */
[----:B------:R-:W-:Y:S02]  /*3c480*/  @!P3 IADD3 R13, P4, P5, R13, UR13, R24 ;  /* 0x0000000d0d0dbc10 */ /* 0x000fe4000fd9e018 */
[----:B------:R-:W-:Y:S02]  /*3c490*/  ISETP.LT.OR P2, PT, R28, 0xf9, !P0 ;  /* 0x000000f91c00780c */ /* 0x000fe40004741670 */
[----:B------:R-:W-:-:S02]  /*3c4a0*/  @!P3 IADD3.X R12, R15, UR12, R30, P4, P5 ;  /* 0x0000000c0f0cbc10 */ /* 0x000fc4000a7ea41e */
[----:B0-----:R-:W-:-:S05]  /*3c4b0*/  @!P3 IADD3 R8, P4, R13, R8, RZ ;  /* 0x000000080d08b210 */ /* 0x001fca0007f9e0ff */
[----:B------:R-:W-:Y:S01]  /*3c4c0*/  @!P3 IMAD.X R9, R12, 0x1, R9, P4 ;  /* 0x000000010c09b824 */ /* 0x000fe200020e0609 */
        /* <DEDUP_REMOVED lines=12> */
[----:B0-----:R-:W-:-:S04]  /*3c590*/  @!P2 IADD3 R8, P3, P4, R24, UR13, R8 ;  /* 0x0000000d1808ac10 */ /* 0x001fc8000fc7e008 */
[----:B------:R-:W-:Y:S02]  /*3c5a0*/  @!P2 IADD3.X R9, R30, UR12, R9, P3, P4 ;  /* 0x0000000c1e09ac10 */ /* 0x000fe40009fe8409 */
[----:B---3--:R-:W-:-:S04]  /*3c5b0*/  LOP3.LUT R10, R10, 0xff, RZ, 0xc0, !PT ;  /* 0x000000ff0a0a7812 */ /* 0x008fc800078ec0ff */
[----:B------:R-:W-:-:S05]  /*3c5c0*/  F2FP.F16.E4M3.UNPACK_B R10, R10 ;  /* 0x0000000aff0a723e */ /* 0x000fca00020006ff */
[----:B------:R-:W-:-:S05]  /*3c5d0*/  HADD2.F32 R10, -RZ, R10.H0_H0 ;  /* 0x2000000aff0a7230 */ /* 0x000fca0000004100 */
[----:B------:R-:W-:-:S04]  /*3c5e0*/  FMUL R10, R10, UR18 ;  /* 0x000000120a0a7c20 */ /* 0x000fc80008400000 */
[----:B------:R-:W-:Y:S01]  /*3c5f0*/  FFMA R10, R40, UR19, R10 ;  /* 0x00000013280a7c23 */ /* 0x000fe2000800000a */
[----:B------:R-:W-:Y:S01]  /*3c600*/  IMAD.U32 R13, RZ, RZ, UR10 ;  /* 0x0000000aff0d7e24 */ /* 0x000fe2000f8e00ff */
[----:B------:R-:W3:Y:S03]  /*3c610*/  LDL.LU R40, [R1+0xa58] ;  /* 0x000a580001287983 */ /* 0x000ee60000300800 */
[----:B------:R-:W-:Y:S02]  /*3c620*/  F2FP.SATFINITE.E4M3.F32.PACK_AB_MERGE_C R11, RZ, R10, RZ ;  /* 0x0000000aff0b723e */ /* 0x000fe400048070ff */
[----:B------:R-:W-:-:S03]  /*3c630*/  PRMT R10, RZ, 0x7610, R10 ;  /* 0x00007610ff0a7816 */ /* 0x000fc6000000000a */
[----:B------:R0:W-:Y:S04]  /*3c640*/  @!P2 STG.E.U8 desc[UR26][R8.64+0xf8], R11 ;  /* 0x0000f80b0800a986 */ /* 0x0001e8000c10111a */
[----:B------:R1:W4:Y:S02]  /*3c650*/  @!P0 LDG.E.U8 R10, desc[UR26][R4.64+0xf9] ;  /* 0x0000f91a040a8981 */ /* 0x000324000c1e1100 */
[----:B-1----:R-:W1:Y:S01]  /*3c660*/  @!P0 LDC.64 R4, c[0x0][0x5c0] ;  /* 0x00017000ff048b82 */ /* 0x002e620000000a00 */
[----:B------:R-:W-:Y:S02]  /*3c670*/  ISETP.LT.OR P2, PT, R28, 0xf9, !P1 ;  /* 0x000000f91c00780c */ /* 0x000fe40004f41670 */
[----:B0-----:R-:W-:Y:S02]  /*3c680*/  PRMT R8, RZ, 0x7610, R8 ;  /* 0x00007610ff087816 */ /* 0x001fe40000000008 */
[----:B-1----:R-:W-:-:S04]  /*3c690*/  @!P0 IADD3 R4, P3, P4, R24, UR13, R4 ;  /* 0x0000000d18048c10 */ /* 0x002fc8000fc7e004 */
[----:B------:R-:W-:Y:S02]  /*3c6a0*/  @!P0 IADD3.X R5, R30, UR12, R5, P3, P4 ;  /* 0x0000000c1e058c10 */ /* 0x000fe40009fe8405 */
[----:B----4-:R-:W-:-:S04]  /*3c6b0*/  LOP3.LUT R10, R10, 0xff, RZ, 0xc0, !PT ;  /* 0x000000ff0a0a7812 */ /* 0x010fc800078ec0ff */
[----:B------:R-:W-:-:S05]  /*3c6c0*/  F2FP.F16.E4M3.UNPACK_B R10, R10 ;  /* 0x0000000aff0a723e */ /* 0x000fca00020006ff */
[----:B------:R-:W-:-:S05]  /*3c6d0*/  HADD2.F32 R10, -RZ, R10.H0_H0 ;  /* 0x2000000aff0a7230 */ /* 0x000fca0000004100 */
[----:B------:R-:W-:-:S04]  /*3c6e0*/  FMUL R10, R10, UR18 ;  /* 0x000000120a0a7c20 */ /* 0x000fc80008400000 */
[----:B------:R-:W-:-:S05]  /*3c6f0*/  FFMA R10, R41, UR19, R10 ;  /* 0x00000013290a7c23 */ /* 0x000fca000800000a */
[----:B------:R-:W-:-:S05]  /*3c700*/  F2FP.SATFINITE.E4M3.F32.PACK_AB_MERGE_C R9, RZ, R10, RZ ;  /* 0x0000000aff09723e */ /* 0x000fca00048070ff */
[----:B------:R0:W-:Y:S04]  /*3c710*/  @!P0 STG.E.U8 desc[UR26][R4.64+0xf9], R9 ;  /* 0x0000f90904008986 */ /* 0x0001e8000c10111a */
[----:B------:R-:W4:Y:S01]  /*3c720*/  @!P2 LDG.E.U8 R8, desc[UR26][R6.64+0xf8] ;  /* 0x0000f81a0608a981 */ /* 0x000f22000c1e1100 */
[----:B0-----:R-:W0:Y:S01]  /*3c730*/  @!P2 LDC.64 R4, c[0x0][0x5c0] ;  /* 0x00017000ff04ab82 */ /* 0x001e220000000a00 */
[----:B------:R-:W-:Y:S01]  /*3c740*/  IMAD.U32 R11, RZ, RZ, UR11 ;  /* 0x0000000bff0b7e24 */ /* 0x000fe2000f8e00ff */
[----:B------:R-:W-:-:S04]  /*3c750*/  ISETP.LT.OR P1, PT, R28, 0xfa, !P1 ;  /* 0x000000fa1c00780c */ /* 0x000fc80004f21670 */
[----:B------:R-:W-:-:S04]  /*3c760*/  @!P2 IADD3 R11, P0, P3, R11, UR13, R24 ;  /* 0x0000000d0b0bac10 */ /* 0x000fc8000fb1e018 */
[----:B------:R-:W-:Y:S02]  /*3c770*/  @!P2 IADD3.X R10, R13, UR12, R30, P0, P3 ;  /* 0x0000000c0d0aac10 */ /* 0x000fe400087e641e */
[----:B0-----:R-:W-:-:S05]  /*3c780*/  @!P2 IADD3 R4, P4, R11, R4, RZ ;  /* 0x000000040b04a210 */ /* 0x001fca0007f9e0ff */
[----:B------:R-:W-:Y:S01]  /*3c790*/  @!P2 IMAD.X R5, R10, 0x1, R5, P4 ;  /* 0x000000010a05a824 */ /* 0x000fe200020e0605 */
[----:B----4-:R-:W-:-:S04]  /*3c7a0*/  LOP3.LUT R8, R8, 0xff, RZ, 0xc0, !PT ;  /* 0x000000ff08087812 */ /* 0x010fc800078ec0ff */
[----:B------:R-:W-:-:S05]  /*3c7b0*/  F2FP.F16.E4M3.UNPACK_B R8, R8 ;  /* 0x00000008ff08723e */ /* 0x000fca00020006ff */
[----:B------:R-:W-:-:S05]  /*3c7c0*/  HADD2.F32 R8, -RZ, R8.H0_H0 ;  /* 0x20000008ff087230 */ /* 0x000fca0000004100 */
[----:B------:R-:W-:-:S04]  /*3c7d0*/  FMUL R8, R8, UR18 ;  /* 0x0000001208087c20 */ /* 0x000fc80008400000 */
[----:B--2---:R-:W-:Y:S01]  /*3c7e0*/  FFMA R8, R37, UR19, R8 ;  /* 0x0000001325087c23 */ /* 0x004fe20008000008 */
[----:B------:R-:W-:Y:S01]  /*3c7f0*/  IADD3 R9, P0, R36, 0x180, RZ ;  /* 0x0000018024097810 */ /* 0x000fe20007f1e0ff */
[----:B------:R-:W-:Y:S01]  /*3c800*/  IMAD.U32 R13, RZ, RZ, UR11 ;  /* 0x0000000bff0d7e24 */ /* 0x000fe2000f8e00ff */
[----:B------:R-:W2:Y:S02]  /*3c810*/  LDL.LU R37, [R1+0xa5c] ;  /* 0x000a5c0001257983 */ /* 0x000ea40000300800 */
[----:B------:R-:W-:Y:S02]  /*3c820*/  F2FP.SATFINITE.E4M3.F32.PACK_AB_MERGE_C R11, RZ, R8, RZ ;  /* 0x00000008ff0b723e */ /* 0x000fe400048070ff */
[----:B------:R-:W-:-:S03]  /*3c830*/  PRMT R8, RZ, 0x7610, R8 ;  /* 0x00007610ff087816 */ /* 0x000fc60000000008 */
[----:B------:R0:W-:Y:S04]  /*3c840*/  @!P2 STG.E.U8 desc[UR26][R4.64+0xf8], R11 ;  /* 0x0000f80b0400a986 */ /* 0x0001e8000c10111a */
[----:B------:R1:W4:Y:S02]  /*3c850*/  @!P1 LDG.E.U8 R8, desc[UR26][R6.64+0xf9] ;  /* 0x0000f91a06089981 */ /* 0x000324000c1e1100 */
[----:B-1----:R-:W1:Y:S01]  /*3c860*/  @!P1 LDC.64 R6, c[0x0][0x5c0] ;  /* 0x00017000ff069b82 */ /* 0x002e620000000a00 */
[----:B------:R-:W-:Y:S01]  /*3c870*/  IMAD.X R10, RZ, RZ, R39, P0 ;  /* 0x000000ffff0a7224 */ /* 0x000fe200000e0627 */
[----:B------:R-:W-:Y:S02]  /*3c880*/  ISETP.GE.AND P0, PT, R29, 0x181, PT ;  /* 0x000001811d00780c */ /* 0x000fe40003f06270 */
[----:B0-----:R-:W-:Y:S01]  /*3c890*/  @!P1 IADD3 R11, P4, P5, R13, UR13, R24 ;  /* 0x0000000d0d0b9c10 */ /* 0x001fe2000fd9e018 */
[----:B------:R-:W-:-:S04]  /*3c8a0*/  IMAD.WIDE.U32 R4, R9, UR20, R34 ;  /* 0x0000001409047c25 */ /* 0x000fc8000f8e0022 */
[----:B------:R-:W-:Y:S01]  /*3c8b0*/  IMAD R10, R10, UR20, RZ ;  /* 0x000000140a0a7c24 */ /* 0x000fe2000f8e02ff */
[----:B------:R-:W-:Y:S02]  /*3c8c0*/  ISETP.LT.OR P2, PT, R28, 0x1, !P0 ;  /* 0x000000011c00780c */ /* 0x000fe40004741670 */
[----:B------:R-:W-:Y:S01]  /*3c8d0*/  @!P1 IADD3.X R12, R15, UR12, R30, P4, P5 ;  /* 0x0000000c0f0c9c10 */ /* 0x000fe2000a7ea41e */
[--C-:B------:R-:W-:Y:S01]  /*3c8e0*/  IMAD R9, R9, UR21, R10.reuse ;  /* 0x0000001509097c24 */ /* 0x100fe2000f8e020a */
[----:B------:R-:W-:Y:S02]  /*3c8f0*/  IADD3 R4, P4, R4, UR22, RZ ;  /* 0x0000001604047c10 */ /* 0x000fe4000ff9e0ff */
[----:B------:R-:W-:Y:S02]  /*3c900*/  PRMT R10, RZ, 0x7610, R10 ;  /* 0x00007610ff0a7816 */ /* 0x000fe4000000000a */
[----:B------:R-:W-:Y:S02]  /*3c910*/  IADD3.X R5, R5, UR23, R9, P4, !PT ;  /* 0x0000001705057c10 */ /* 0x000fe4000a7fe409 */
[----:B-1----:R-:W-:-:S05]  /*3c920*/  @!P1 IADD3 R6, P3, R11, R6, RZ ;  /* 0x000000060b069210 */ /* 0x002fca0007f7e0ff */
[----:B------:R-:W-:Y:S01]  /*3c930*/  @!P1 IMAD.X R7, R12, 0x1, R7, P3 ;  /* 0x000000010c079824 */ /* 0x000fe200018e0607 */
[----:B----4-:R-:W-:-:S04]  /*3c940*/  LOP3.LUT R8, R8, 0xff, RZ, 0xc0, !PT ;  /* 0x000000ff08087812 */ /* 0x010fc800078ec0ff */
[----:B------:R-:W-:-:S05]  /*3c950*/  F2FP.F16.E4M3.UNPACK_B R8, R8 ;  /* 0x00000008ff08723e */ /* 0x000fca00020006ff */
[----:B------:R-:W-:-:S05]  /*3c960*/  HADD2.F32 R8, -RZ, R8.H0_H0 ;  /* 0x20000008ff087230 */ /* 0x000fca0000004100 */
[----:B------:R-:W-:-:S04]  /*3c970*/  FMUL R8, R8, UR18 ;  /* 0x0000001208087c20 */ /* 0x000fc80008400000 */
[----:B---3--:R-:W-:Y:S01]  /*3c980*/  FFMA R8, R40, UR19, R8 ;  /* 0x0000001328087c23 */ /* 0x008fe20008000008 */
[----:B------:R-:W-:Y:S01]  /*3c990*/  ISETP.LT.OR P3, PT, R28, 0x2, !P0 ;  /* 0x000000021c00780c */ /* 0x000fe20004761670 */
[----:B------:R-:W3:Y:S03]  /*3c9a0*/  LDL.LU R40, [R1+0xa60] ;  /* 0x000a600001287983 */ /* 0x000ee60000300800 */
[----:B------:R-:W-:Y:S02]  /*3c9b0*/  F2FP.SATFINITE.E4M3.F32.PACK_AB_MERGE_C R11, RZ, R8, RZ ;  /* 0x00000008ff0b723e */ /* 0x000fe400048070ff */
[----:B------:R-:W0:Y:S03]  /*3c9c0*/  @!P2 LDC.64 R8, c[0x0][0x5c0] ;  /* 0x00017000ff08ab82 */ /* 0x000e260000000a00 */
[----:B------:R1:W-:Y:S04]  /*3c9d0*/  @!P1 STG.E.U8 desc[UR26][R6.64+0xf9], R11 ;  /* 0x0000f90b06009986 */ /* 0x0003e8000c10111a */
[----:B------:R-:W4:Y:S01]  /*3c9e0*/  @!P2 LDG.E.U8 R10, desc[UR26][R4.64] ;  /* 0x0000001a040aa981 */ /* 0x000f22000c1e1100 */
[----:B-1----:R-:W-:-:S02]  /*3c9f0*/  @!P2 IMAD.MOV.U32 R6, RZ, RZ, R24 ;  /* 0x000000ffff06a224 */ /* 0x002fc400078e0018 */
[----:B------:R-:W-:Y:S02]  /*3ca00*/  @!P2 IMAD.MOV.U32 R7, RZ, RZ, R30 ;  /* 0x000000ffff07a224 */ /* 0x000fe400078e001e */
[----:B------:R-:W-:-:S04]  /*3ca10*/  @!P2 IMAD.WIDE.U32 R6, R2, 0x180, R6 ;  /* 0x000001800206a825 */ /* 0x000fc800078e0006 */
[----:B------:R-:W-:Y:S01]  /*3ca20*/  @!P2 IMAD R11, R3, 0x180, RZ ;  /* 0x00000180030ba824 */ /* 0x000fe200078e02ff */
[----:B0-----:R-:W-:Y:S02]  /*3ca30*/  @!P2 IADD3 R6, P1, R6, R8, RZ ;  /* 0x000000080606a210 */ /* 0x001fe40007f3e0ff */
[----:B------:R-:W-:Y:S02]  /*3ca40*/  PRMT R8, RZ, 0x7610, R8 ;  /* 0x00007610ff087816 */ /* 0x000fe40000000008 */
[----:B------:R-:W-:Y:S02]  /*3ca50*/  @!P2 IADD3.X R7, R9, R7, R11, P1, !PT ;  /* 0x000000070907a210 */ /* 0x000fe40000ffe40b */
[----:B----4-:R-:W-:-:S04]  /*3ca60*/  LOP3.LUT R10, R10, 0xff, RZ, 0xc0, !PT ;  /* 0x000000ff0a0a7812 */ /* 0x010fc800078ec0ff */
[----:B------:R-:W-:-:S05]  /*3ca70*/  F2FP.F16.E4M3.UNPACK_B R10, R10 ;  /* 0x0000000aff0a723e */ /* 0x000fca00020006ff */
[----:B------:R-:W-:-:S05]  /*3ca80*/  HADD2.F32 R10, -RZ, R10.H0_H0 ;  /* 0x2000000aff0a7230 */ /* 0x000fca0000004100 */
[----:B------:R-:W-:-:S04]  /*3ca90*/  FMUL R10, R10, UR18 ;  /* 0x000000120a0a7c20 */ /* 0x000fc80008400000 */
[----:B--2---:R-:W-:Y:S01]  /*3caa0*/  FFMA R10, R37, UR19, R10 ;  /* 0x00000013250a7c23 */ /* 0x004fe2000800000a */
[----:B------:R-:W-:Y:S01]  /*3cab0*/  ISETP.GE.AND P1, PT, R29, 0x189, PT ;  /* 0x000001891d00780c */ /* 0x000fe20003f26270 */
[----:B------:R-:W-:Y:S01]  /*3cac0*/  @!P3 IMAD R14, R3, 0x180, RZ ;  /* 0x00000180030eb824 */ /* 0x000fe200078e02ff */
[----:B------:R-:W2:Y:S04]  /*3cad0*/  LDL.LU R37, [R1+0xa64] ;  /* 0x000a640001257983 */ /* 0x000ea80000300800 */
[----:B------:R-:W4:Y:S01]  /*3cae0*/  LDL.LU R41, [R1+0xa68] ;  /* 0x000a680001297983 */ /* 0x000f220000300800 */
[----:B------:R-:W-:-:S05]  /*3caf0*/  F2FP.SATFINITE.E4M3.F32.PACK_AB_MERGE_C R11, RZ, R10, RZ ;  /* 0x0000000aff0b723e */ /* 0x000fca00048070ff */
[----:B------:R0:W-:Y:S04]  /*3cb00*/  @!P2 STG.E.U8 desc[UR26][R6.64], R11 ;  /* 0x0000000b0600a986 */ /* 0x0001e8000c10111a */
[----:B------:R-:W3:Y:S01]  /*3cb10*/  @!P3 LDG.E.U8 R8, desc[UR26][R4.64+0x1] ;  /* 0x0000011a0408b981 */ /* 0x000ee2000c1e1100 */
[----:B------:R-:W-:-:S05]  /*3cb20*/  IADD3 R13, P2, R36, 0x188, RZ ;  /* 0x00000188240d7810 */ /* 0x000fca0007f5e0ff */
[----:B------:R-:W-:Y:S02]  /*3cb30*/  IMAD.X R38, RZ, RZ, R39, P2 ;  /* 0x000000ffff267224 */ /* 0x000fe400010e0627 */
[----:B0-----:R-:W-:Y:S02]  /*3cb40*/  @!P3 IMAD.MOV.U32 R6, RZ, RZ, R24 ;  /* 0x000000ffff06b224 */ /* 0x001fe400078e0018 */
[----:B------:R-:W-:Y:S02]  /*3cb50*/  @!P3 IMAD.MOV.U32 R7, RZ, RZ, R30 ;  /* 0x000000ffff07b224 */ /* 0x000fe400078e001e */
[----:B------:R-:W-:Y:S01]  /*3cb60*/  IMAD R38, R38, UR20, RZ ;  /* 0x0000001426267c24 */ /* 0x000fe2000f8e02ff */
[----:B------:R-:W-:Y:S01]  /*3cb70*/  ISETP.LT.OR P2, PT, R28, 0x1, !P1 ;  /* 0x000000011c00780c */ /* 0x000fe20004f41670 */
[----:B------:R-:W-:Y:S01]  /*3cb80*/  @!P3 IMAD.WIDE.U32 R6, R2, 0x180, R6 ;  /* 0x000001800206b825 */ /* 0x000fe200078e0006 */
[----:B---3--:R-:W-:Y:S02]  /*3cb90*/  LOP3.LUT R10, R8, 0xff, RZ, 0xc0, !PT ;  /* 0x000000ff080a7812 */ /* 0x008fe400078ec0ff */
[----:B------:R-:W0:Y:S02]  /*3cba0*/  @!P3 LDC.64 R8, c[0x0][0x5c0] ;  /* 0x00017000ff08bb82 */ /* 0x000e240000000a00 */
[----:B------:R-:W-:-:S05]  /*3cbb0*/  F2FP.F16.E4M3.UNPACK_B R10, R10 ;  /* 0x0000000aff0a723e */ /* 0x000fca00020006ff */
[----:B------:R-:W-:-:S05]  /*3cbc0*/  HADD2.F32 R10, -RZ, R10.H0_H0 ;  /* 0x2000000aff0a7230 */ /* 0x000fca0000004100 */
[----:B------:R-:W-:-:S04]  /*3cbd0*/  FMUL R10, R10, UR18 ;  /* 0x000000120a0a7c20 */ /* 0x000fc80008400000 */
[----:B------:R-:W-:Y:S01]  /*3cbe0*/  FFMA R12, R40, UR19, R10 ;  /* 0x00000013280c7c23 */ /* 0x000fe2000800000a */
[----:B------:R-:W-:-:S04]  /*3cbf0*/  IMAD.WIDE.U32 R10, R13, UR20, R34 ;  /* 0x000000140d0a7c25 */ /* 0x000fc8000f8e0022 */
[----:B------:R-:W-:Y:S01]  /*3cc00*/  IMAD R13, R13, UR21, R38 ;  /* 0x000000150d0d7c24 */ /* 0x000fe2000f8e0226 */
[----:B------:R-:W-:Y:S02]  /*3cc10*/  F2FP.SATFINITE.E4M3.F32.PACK_AB_MERGE_C R15, RZ, R12, RZ ;  /* 0x0000000cff0f723e */ /* 0x000fe400048070ff */
[----:B0-----:R-:W-:Y:S02]  /*3cc20*/  @!P3 IADD3 R8, P5, R6, R8, RZ ;  /* 0x000000080608b210 */ /* 0x001fe40007fbe0ff */
[----:B------:R-:W-:Y:S02]  /*3cc30*/  IADD3 R6, P4, R10, UR22, RZ ;  /* 0x000000160a067c10 */ /* 0x000fe4000ff9e0ff */
[----:B------:R-:W-:Y:S02]  /*3cc40*/  PRMT R12, RZ, 0x7610, R12 ;  /* 0x00007610ff0c7816 */ /* 0x000fe4000000000c */
[----:B------:R-:W-:Y:S02]  /*3cc50*/  @!P3 IADD3.X R9, R9, R7, R14, P5, !PT ;  /* 0x000000070909b210 */ /* 0x000fe40002ffe40e */
[----:B------:R-:W-:-:S02]  /*3cc60*/  IADD3.X R7, R11, UR23, R13, P4, !PT ;  /* 0x000000170b077c10 */ /* 0x000fc4000a7fe40d */
[----:B------:R-:W0:Y:S01]  /*3cc70*/  @!P2 LDC.64 R10, c[0x0][0x5c0] ;  /* 0x00017000ff0aab82 */ /* 0x000e220000000a00 */
[----:B------:R1:W-:Y:S04]  /*3cc80*/  @!P3 STG.E.U8 desc[UR26][R8.64+0x1], R15 ;  /* 0x0000010f0800b986 */ /* 0x0003e8000c10111a */
[----:B------:R-:W3:Y:S01]  /*3cc90*/  @!P2 LDG.E.U8 R12, desc[UR26][R6.64] ;  /* 0x0000001a060ca981 */ /* 0x000ee2000c1e1100 */
[----:B------:R-:W-:Y:S01]  /*3cca0*/  @!P2 IMAD R13, R3, 0x180, RZ ;  /* 0x00000180030da824 */ /* 0x000fe200078e02ff */
[----:B------:R-:W-:Y:S01]  /*3ccb0*/  ISETP.LT.OR P3, PT, R28, 0x2, !P1 ;  /* 0x000000021c00780c */ /* 0x000fe20004f61670 */
[----:B-1----:R-:W-:Y:S02]  /*3ccc0*/  @!P2 IMAD.MOV.U32 R8, RZ, RZ, R24 ;  /* 0x000000ffff08a224 */ /* 0x002fe400078e0018 */
[----:B------:R-:W-:-:S02]  /*3ccd0*/  @!P2 IMAD.MOV.U32 R9, RZ, RZ, R30 ;  /* 0x000000ffff09a224 */ /* 0x000fc400078e001e */
[----:B------:R-:W-:-:S04]  /*3cce0*/  @!P2 IMAD.WIDE.U32 R8, R2, 0x180, R8 ;  /* 0x000001800208a825 */ /* 0x000fc800078e0008 */
[----:B------:R-:W-:Y:S01]  /*3ccf0*/  @!P2 IMAD.IADD R14, R9, 0x1, R13 ;  /* 0x00000001090ea824 */ /* 0x000fe200078e020d */
[----:B0-----:R-:W-:-:S04]  /*3cd00*/  @!P2 IADD3 R8, P4, P5, R8, UR11, R10 ;  /* 0x0000000b0808ac10 */ /* 0x001fc8000fd9e00a */
[----:B------:R-:W-:Y:S02]  /*3cd10*/  @!P2 IADD3.X R9, R14, UR10, R11, P4, P5 ;  /* 0x0000000a0e09ac10 */ /* 0x000fe4000a7ea40b */
[----:B------:R-:W0:Y:S01]  /*3cd20*/  @!P3 LDC.64 R10, c[0x0][0x5c0] ;  /* 0x00017000ff0abb82 */ /* 0x000e220000000a00 */
[----:B---3--:R-:W-:-:S04]  /*3cd30*/  LOP3.LUT R12, R12, 0xff, RZ, 0xc0, !PT ;  /* 0x000000ff0c0c7812 */ /* 0x008fc800078ec0ff */
[----:B------:R-:W-:-:S05]  /*3cd40*/  F2FP.F16.E4M3.UNPACK_B R12, R12 ;  /* 0x0000000cff0c723e */ /* 0x000fca00020006ff */
[----:B------:R-:W-:-:S05]  /*3cd50*/  HADD2.F32 R12, -RZ, R12.H0_H0 ;  /* 0x2000000cff0c7230 */ /* 0x000fca0000004100 */
[----:B------:R-:W-:-:S04]  /*3cd60*/  FMUL R12, R12, UR18 ;  /* 0x000000120c0c7c20 */ /* 0x000fc80008400000 */
[----:B--2---:R-:W-:Y:S01]  /*3cd70*/  FFMA R12, R37, UR19, R12 ;  /* 0x00000013250c7c23 */ /* 0x004fe2000800000c */
[----:B------:R-:W-:Y:S01]  /*3cd80*/  @!P3 IMAD R15, R3, 0x180, RZ ;  /* 0x00000180030fb824 */ /* 0x000fe200078e02ff */
[----:B------:R-:W2:Y:S04]  /*3cd90*/  LDL.LU R37, [R1+0xa6c] ;  /* 0x000a6c0001257983 */ /* 0x000ea80000300800 */
[----:B------:R-:W3:Y:S01]  /*3cda0*/  LDL.LU R40, [R1+0xa70] ;  /* 0x000a700001287983 */ /* 0x000ee20000300800 */
[----:B------:R-:W-:Y:S02]  /*3cdb0*/  F2FP.SATFINITE.E4M3.F32.PACK_AB_MERGE_C R13, RZ, R12, RZ ;  /* 0x0000000cff0d723e */ /* 0x000fe400048070ff */
[----:B------:R-:W-:-:S03]  /*3cdc0*/  PRMT R12, RZ, 0x7610, R12 ;  /* 0x00007610ff0c7816 */ /* 0x000fc6000000000c */
[----:B------:R1:W-:Y:S04]  /*3cdd0*/  @!P2 STG.E.U8 desc[UR26][R8.64], R13 ;  /* 0x0000000d0800a986 */ /* 0x0003e8000c10111a */
[----:B------:R-:W4:Y:S01]  /*3cde0*/  @!P3 LDG.E.U8 R12, desc[UR26][R6.64+0x1] ;  /* 0x0000011a060cb981 */ /* 0x000f22000c1e1100 */
[----:B------:R-:W-:Y:S01]  /*3cdf0*/  ISETP.LT.OR P2, PT, R28, 0x9, !P0 ;  /* 0x000000091c00780c */ /* 0x000fe20004741670 */
[----:B-1----:R-:W-:Y:S02]  /*3ce00*/  @!P3 IMAD.MOV.U32 R8, RZ, RZ, R24 ;  /* 0x000000ffff08b224 */ /* 0x002fe400078e0018 */
[----:B------:R-:W-:Y:S02]  /*3ce10*/  @!P3 IMAD.MOV.U32 R9, RZ, RZ, R30 ;  /* 0x000000ffff09b224 */ /* 0x000fe400078e001e */
[----:B------:R-:W-:-:S04]  /*3ce20*/  @!P3 IMAD.WIDE.U32 R8, R2, 0x180, R8 ;  /* 0x000001800208b825 */ /* 0x000fc800078e0008 */
[----:B------:R-:W-:Y:S01]  /*3ce30*/  @!P3 IMAD.IADD R14, R9, 0x1, R15 ;  /* 0x00000001090eb824 */ /* 0x000fe200078e020f */
[----:B0-----:R-:W-:-:S04]  /*3ce40*/  @!P3 IADD3 R8, P4, P5, R8, UR11, R10 ;  /* 0x0000000b0808bc10 */ /* 0x001fc8000fd9e00a */
[----:B------:R-:W-:Y:S02]  /*3ce50*/  @!P3 IADD3.X R9, R14, UR10, R11, P4, P5 ;  /* 0x0000000a0e09bc10 */ /* 0x000fe4000a7ea40b */
[----:B------:R-:W0:Y:S01]  /*3ce60*/  @!P2 LDC.64 R10, c[0x0][0x5c0] ;  /* 0x00017000ff0aab82 */ /* 0x000e220000000a00 */
        /* <DEDUP_REMOVED lines=13> */
[----:B------:R-:W-:Y:S01]  /*3cf40*/  @!P2 IMAD R13, R3, 0x180, RZ ;  /* 0x00000180030da824 */ /* 0x000fe200078e02ff */
[----:B0-----:R-:W-:-:S04]  /*3cf50*/  @!P2 IADD3 R8, P4, R8, R10, RZ ;  /* 0x0000000a0808a210 */ /* 0x001fc80007f9e0ff */
[----:B------:R-:W-:Y:S02]  /*3cf60*/  @!P2 IADD3.X R9, R11, R9, R13, P4, !PT ;  /* 0x000000090b09a210 */ /* 0x000fe400027fe40d */
[----:B------:R-:W0:Y:S01]  /*3cf70*/  @!P3 LDC.64 R10, c[0x0][0x5c0] ;  /* 0x00017000ff0abb82 */ /* 0x000e220000000a00 */
[----:B----4-:R-:W-:-:S04]  /*3cf80*/  LOP3.LUT R12, R12, 0xff, RZ, 0xc0, !PT ;  /* 0x000000ff0c0c7812 */ /* 0x010fc800078ec0ff */
[----:B------:R-:W-:-:S05]  /*3cf90*/  F2FP.F16.E4M3.UNPACK_B R12, R12 ;  /* 0x0000000cff0c723e */ /* 0x000fca00020006ff */
[----:B------:R-:W-:-:S05]  /*3cfa0*/  HADD2.F32 R12, -RZ, R12.H0_H0 ;  /* 0x2000000cff0c7230 */ /* 0x000fca0000004100 */
[----:B------:R-:W-:-:S04]  /*3cfb0*/  FMUL R12, R12, UR18 ;  /* 0x000000120c0c7c20 */ /* 0x000fc80008400000 */
[----:B--2---:R-:W-:Y:S02]  /*3cfc0*/  FFMA R12, R37, UR19, R12 ;  /* 0x00000013250c7c23 */ /* 0x004fe4000800000c */
[----:B------:R-:W2:Y:S04]  /*3cfd0*/  LDL.LU R37, [R1+0xa74] ;  /* 0x000a740001257983 */ /* 0x000ea80000300800 */
[----:B------:R-:W4:Y:S01]  /*3cfe0*/  LDL.LU R41, [R1+0xa78] ;  /* 0x000a780001297983 */ /* 0x000f220000300800 */
[----:B------:R-:W-:Y:S02]  /*3cff0*/  F2FP.SATFINITE.E4M3.F32.PACK_AB_MERGE_C R13, RZ, R12, RZ ;  /* 0x0000000cff0d723e */ /* 0x000fe400048070ff */
[----:B------:R-:W-:-:S03]  /*3d000*/  PRMT R12, RZ, 0x7610, R12 ;  /* 0x00007610ff0c7816 */ /* 0x000fc6000000000c */
[----:B------:R1:W-:Y:S04]  /*3d010*/  @!P2 STG.E.U8 desc[UR26][R8.64+0x8], R13 ;  /* 0x0000080d0800a986 */ /* 0x0003e8000c10111a */
[----:B------:R-:W3:Y:S01]  /*3d020*/  @!P3 LDG.E.U8 R12, desc[UR26][R4.64+0x9] ;  /* 0x0000091a040cb981 */ /* 0x000ee2000c1e1100 */
        /* <DEDUP_REMOVED lines=17> */
[----:B------:R-:W-:Y:S01]  /*3d140*/  @!P2 IMAD R15, R3, 0x180, RZ ;  /* 0x00000180030fa824 */ /* 0x000fe200078e02ff */
        /* <DEDUP_REMOVED lines=227> */
[--C-:B0-----:R-:W-:Y:S02]  /*3df80*/  @!P2 IADD3 R8, P4, P5, R8, UR11, R10.reuse ;  /* 0x0000000b0808ac10 */ /* 0x101fe4000fd9e00a */
[----:B------:R-:W-:Y:S02]  /*3df90*/  PRMT R10, RZ, 0x7610, R10 ;  /* 0x00007610ff0a7816 */ /* 0x000fe4000000000a */
[----:B------:R-:W-:Y:S02]  /*3dfa0*/  @!P2 IADD3.X R9, R14, UR10, R11, P4, P5 ;  /* 0x0000000a0e09ac10 */ /* 0x000fe4000a7ea40b */
[----:B---3--:R-:W-:-:S04]  /*3dfb0*/  LOP3.LUT R12, R12, 0xff, RZ, 0xc0, !PT ;  /* 0x000000ff0c0c7812 */ /* 0x008fc800078ec0ff */
[----:B------:R-:W-:-:S05]  /*3dfc0*/  F2FP.F16.E4M3.UNPACK_B R12, R12 ;  /* 0x0000000cff0c723e */ /* 0x000fca00020006ff */
[----:B------:R-:W-:-:S05]  /*3dfd0*/  HADD2.F32 R12, -RZ, R12.H0_H0 ;  /* 0x2000000cff0c7230 */ /* 0x000fca0000004100 */
[----:B------:R-:W-:-:S04]  /*3dfe0*/  FMUL R12, R12, UR18 ;  /* 0x000000120c0c7c20 */ /* 0x000fc80008400000 */
[----:B--2---:R-:W-:Y:S01]  /*3dff0*/  FFMA R12, R37, UR19, R12 ;  /* 0x00000013250c7c23 */ /* 0x004fe2000800000c */
[----:B------:R-:W-:Y:S02]  /*3e000*/  @!P3 IMAD.MOV.U32 R11, RZ, RZ, R30 ;  /* 0x000000ffff0bb224 */ /* 0x000fe400078e001e */
[----:B------:R-:W-:Y:S01]  /*3e010*/  @!P3 IMAD R15, R3, 0x180, RZ ;  /* 0x00000180030fb824 */ /* 0x000fe200078e02ff */
[----:B------:R-:W2:Y:S04]  /*3e020*/  LDL.LU R37, [R1+0xaac] ;  /* 0x000aac0001257983 */ /* 0x000ea80000300800 */
[----:B------:R-:W3:Y:S01]  /*3e030*/  LDL.LU R40, [R1+0xab0] ;  /* 0x000ab00001287983 */ /* 0x000ee20000300800 */
[----:B------:R-:W-:-:S05]  /*3e040*/  F2FP.SATFINITE.E4M3.F32.PACK_AB_MERGE_C R13, RZ, R12, RZ ;  /* 0x0000000cff0d723e */ /* 0x000fca00048070ff */
[----:B------:R0:W-:Y:S04]  /*3e050*/  @!P2 STG.E.U8 desc[UR26][R8.64+0x20], R13 ;  /* 0x0000200d0800a986 */ /* 0x0001e8000c10111a */
[----:B------:R-:W4:Y:S01]  /*3e060*/  @!P3 LDG.E.U8 R10, desc[UR26][R6.64+0x21] ;  /* 0x0000211a060ab981 */ /* 0x000f22000c1e1100 */
[----:B0-----:R-:W0:Y:S01]  /*3e070*/  @!P3 LDC.64 R8, c[0x0][0x5c0] ;  /* 0x00017000ff08bb82 */ /* 0x001e220000000a00 */
[----:B------:R-:W-:Y:S02]  /*3e080*/  ISETP.LT.OR P2, PT, R28, 0x29, !P0 ;  /* 0x000000291c00780c */ /* 0x000fe40004741670 */
[----:B----4-:R-:W-:-:S04]  /*3e090*/  LOP3.LUT R10, R10, 0xff, RZ, 0xc0, !PT ;  /* 0x000000ff0a0a7812 */ /* 0x010fc800078ec0ff */
[----:B------:R-:W-:-:S05]  /*3e0a0*/  F2FP.F16.E4M3.UNPACK_B R10, R10 ;  /* 0x0000000aff0a723e */ /* 0x000fca00020006ff */
[----:B------:R-:W-:Y:S02]  /*3e0b0*/  HADD2.F32 R12, -RZ, R10.H0_H0 ;  /* 0x2000000aff0c7230 */ /* 0x000fe40000004100 */
[----:B------:R-:W-:-:S04]  /*3e0c0*/  @!P3 IMAD.MOV.U32 R10, RZ, RZ, R24 ;  /* 0x000000ffff0ab224 */ /* 0x000fc800078e0018 */
[----:B------:R-:W-:-:S04]  /*3e0d0*/  @!P3 IMAD.WIDE.U32 R10, R2, 0x180, R10 ;  /* 0x00000180020ab825 */ /* 0x000fc800078e000a */
[----:B------:R-:W-:Y:S01]  /*3e0e0*/  FMUL R12, R12, UR18 ;  /* 0x000000120c0c7c20 */ /* 0x000fe20008400000 */
[----:B------:R-:W-:-:S03]  /*3e0f0*/  @!P3 IMAD.IADD R14, R11, 0x1, R15 ;  /* 0x000000010b0eb824 */ /* 0x000fc600078e020f */
[----:B------:R-:W-:Y:S01]  /*3e100*/  FFMA R12, R41, UR19, R12 ;  /* 0x00000013290c7c23 */ /* 0x000fe2000800000c */
[----:B0-----:R-:W-:Y:S02]  /*3e110*/  @!P3 IADD3 R8, P4, P5, R10, UR11, R8 ;  /* 0x0000000b0a08bc10 */ /* 0x001fe4000fd9e008 */
[----:B------:R-:W-:Y:S02]  /*3e120*/  PRMT R10, RZ, 0x7610, R10 ;  /* 0x00007610ff0a7816 */ /* 0x000fe4000000000a */
[----:B------:R-:W-:Y:S02]  /*3e130*/  @!P3 IADD3.X R9, R14, UR10, R9, P4, P5 ;  /* 0x0000000a0e09bc10 */ /* 0x000fe4000a7ea409 */
[----:B------:R-:W-:-:S05]  /*3e140*/  F2FP.SATFINITE.E4M3.F32.PACK_AB_MERGE_C R13, RZ, R12, RZ ;  /* 0x0000000cff0d723e */ /* 0x000fca00048070ff */
[----:B------:R0:W-:Y:S04]  /*3e150*/  @!P3 STG.E.U8 desc[UR26][R8.64+0x21], R13 ;  /* 0x0000210d0800b986 */ /* 0x0001e8000c10111a */
[----:B------:R-:W4:Y:S01]  /*3e160*/  @!P2 LDG.E.U8 R10, desc[UR26][R4.64+0x28] ;  /* 0x0000281a040aa981 */ /* 0x000f22000c1e1100 */
[----:B0-----:R-:W0:Y:S01]  /*3e170*/  @!P2 LDC.64 R8, c[0x0][0x5c0] ;  /* 0x00017000ff08ab82 */ /* 0x001e220000000a00 */
[----:B------:R-:W-:Y:S01]  /*3e180*/  @!P2 IMAD.MOV.U32 R11, RZ, RZ, R30 ;  /* 0x000000ffff0ba224 */ /* 0x000fe200078e001e */
[----:B------:R-:W-:Y:S01]  /*3e190*/  ISETP.LT.OR P3, PT, R28, 0x2a, !P0 ;  /* 0x0000002a1c00780c */ /* 0x000fe20004761670 */
[----:B------:R-:W-:Y:S01]  /*3e1a0*/  @!P2 IMAD R13, R3, 0x180, RZ ;  /* 0x00000180030da824 */ /* 0x000fe200078e02ff */
[----:B----4-:R-:W-:-:S04]  /*3e1b0*/  LOP3.LUT R10, R10, 0xff, RZ, 0xc0, !PT ;  /* 0x000000ff0a0a7812 */ /* 0x010fc800078ec0ff */
[----:B------:R-:W-:-:S05]  /*3e1c0*/  F2FP.F16.E4M3.UNPACK_B R10, R10 ;  /* 0x0000000aff0a723e */ /* 0x000fca00020006ff */
[----:B------:R-:W-:-:S05]  /*3e1d0*/  HADD2.F32 R10, -RZ, R10.H0_H0 ;  /* 0x2000000aff0a7230 */ /* 0x000fca0000004100 */
[----:B------:R-:W-:Y:S01]  /*3e1e0*/  FMUL R12, R10, UR18 ;  /* 0x000000120a0c7c20 */ /* 0x000fe20008400000 */
[----:B------:R-:W-:-:S04]  /*3e1f0*/  @!P2 IMAD.MOV.U32 R10, RZ, RZ, R24 ;  /* 0x000000ffff0aa224 */ /* 0x000fc800078e0018 */
[----:B------:R-:W-:-:S04]  /*3e200*/  @!P2 IMAD.WIDE.U32 R10, R2, 0x180, R10 ;  /* 0x00000180020aa825 */ /* 0x000fc800078e000a */
[----:B--2---:R-:W-:Y:S02]  /*3e210*/  FFMA R12, R37, UR19, R12 ;  /* 0x00000013250c7c23 */ /* 0x004fe4000800000c */
[----:B------:R-:W2:Y:S04]  /*3e220*/  LDL.LU R37, [R1+0xab4] ;  /* 0x000ab40001257983 */ /* 0x000ea80000300800 */
[----:B------:R-:W4:Y:S01]  /*3e230*/  LDL.LU R41, [R1+0xab8] ;  /* 0x000ab80001297983 */ /* 0x000f220000300800 */
[----:B0-----:R-:W-:Y:S02]  /*3e240*/  @!P2 IADD3 R8, P4, R10, R8, RZ ;  /* 0x000000080a08a210 */ /* 0x001fe40007f9e0ff */
[----:B------:R-:W-:Y:S02]  /*3e250*/  PRMT R10, RZ, 0x7610, R10 ;  /* 0x00007610ff0a7816 */ /* 0x000fe4000000000a */
[----:B------:R-:W-:-:S02]  /*3e260*/  @!P2 IADD3.X R9, R9, R11, R13, P4, !PT ;  /* 0x0000000b0909a210 */ /* 0x000fc400027fe40d */
[----:B------:R-:W-:-:S05]  /*3e270*/  F2FP.SATFINITE.E4M3.F32.PACK_AB_MERGE_C R13, RZ, R12, RZ ;  /* 0x0000000cff0d723e */ /* 0x000fca00048070ff */
[----:B------:R0:W-:Y:S04]  /*3e280*/  @!P2 STG.E.U8 desc[UR26][R8.64+0x28], R13 ;  /* 0x0000280d0800a986 */ /* 0x0001e8000c10111a */
[----:B------:R-:W3:Y:S01]  /*3e290*/  @!P3 LDG.E.U8 R10, desc[UR26][R4.64+0x29] ;  /* 0x0000291a040ab981 */ /* 0x000ee2000c1e1100 */
[----:B0-----:R-:W0:Y:S01]  /*3e2a0*/  @!P3 LDC.64 R8, c[0x0][0x5c0] ;  /* 0x00017000ff08bb82 */ /* 0x001e220000000a00 */
[----:B------:R-:W-:Y:S01]  /*3e2b0*/  @!P3 IMAD.MOV.U32 R11, RZ, RZ, R30 ;  /* 0x000000ffff0bb224 */ /* 0x000fe200078e001e */
[----:B------:R-:W-:Y:S01]  /*3e2c0*/  ISETP.LT.OR P2, PT, R28, 0x29, !P1 ;  /* 0x000000291c00780c */ /* 0x000fe20004f41670 */
[----:B------:R-:W-:Y:S01]  /*3e2d0*/  @!P3 IMAD R13, R3, 0x180, RZ ;  /* 0x00000180030db824 */ /* 0x000fe200078e02ff */
[----:B---3--:R-:W-:-:S04]  /*3e2e0*/  LOP3.LUT R10, R10, 0xff, RZ, 0xc0, !PT ;  /* 0x000000ff0a0a7812 */ /* 0x008fc800078ec0ff */
[----:B------:R-:W-:-:S05]  /*3e2f0*/  F2FP.F16.E4M3.UNPACK_B R10, R10 ;  /* 0x0000000aff0a723e */ /* 0x000fca00020006ff */
[----:B------:R-:W-:-:S05]  /*3e300*/  HADD2.F32 R10, -RZ, R10.H0_H0 ;  /* 0x2000000aff0a7230 */ /* 0x000fca0000004100 */
[----:B------:R-:W-:Y:S01]  /*3e310*/  FMUL R12, R10, UR18 ;  /* 0x000000120a0c7c20 */ /* 0x000fe20008400000 */
[----:B------:R-:W-:-:S04]  /*3e320*/  @!P3 IMAD.MOV.U32 R10, RZ, RZ, R24 ;  /* 0x000000ffff0ab224 */ /* 0x000fc800078e0018 */
[----:B------:R-:W-:-:S04]  /*3e330*/  @!P3 IMAD.WIDE.U32 R10, R2, 0x180, R10 ;  /* 0x00000180020ab825 */ /* 0x000fc800078e000a */
[----:B------:R-:W-:Y:S01]  /*3e340*/  FFMA R12, R40, UR19, R12 ;  /* 0x00000013280c7c23 */ /* 0x000fe2000800000c */
[----:B0-----:R-:W-:Y:S02]  /*3e350*/  @!P3 IADD3 R8, P4, R10, R8, RZ ;  /* 0x000000080a08b210 */ /* 0x001fe40007f9e0ff */
[----:B------:R-:W-:Y:S02]  /*3e360*/  PRMT R10, RZ, 0x7610, R10 ;  /* 0x00007610ff0a7816 */ /* 0x000fe4000000000a */
[----:B------:R-:W-:Y:S02]  /*3e370*/  @!P3 IADD3.X R9, R9, R11, R13, P4, !PT ;  /* 0x0000000b0909b210 */ /* 0x000fe400027fe40d */
[----:B------:R-:W-:-:S05]  /*3e380*/  F2FP.SATFINITE.E4M3.F32.PACK_AB_MERGE_C R13, RZ, R12, RZ ;  /* 0x0000000cff0d723e */ /* 0x000fca00048070ff */
[----:B------:R0:W-:Y:S04]  /*3e390*/  @!P3 STG.E.U8 desc[UR26][R8.64+0x29], R13 ;  /* 0x0000290d0800b986 */ /* 0x0001e8000c10111a */
[----:B------:R-:W3:Y:S01]  /*3e3a0*/  @!P2 LDG.E.U8 R10, desc[UR26][R6.64+0x28] ;  /* 0x0000281a060aa981 */ /* 0x000ee2000c1e1100 */
[----:B0-----:R-:W0:Y:S01]  /*3e3b0*/  @!P2 LDC.64 R8, c[0x0][0x5c0] ;  /* 0x00017000ff08ab82 */ /* 0x001e220000000a00 */
[----:B------:R-:W-:Y:S02]  /*3e3c0*/  @!P2 IMAD.MOV.U32 R11, RZ, RZ, R30 ;  /* 0x000000ffff0ba224 */ /* 0x000fe400078e001e */
[----:B------:R-:W-:Y:S01]  /*3e3d0*/  @!P2 IMAD R15, R3, 0x180, RZ ;  /* 0x00000180030fa824 */ /* 0x000fe200078e02ff */
[----:B------:R-:W-:Y:S02]  /*3e3e0*/  ISETP.LT.OR P3, PT, R28, 0x2a, !P1 ;  /* 0x0000002a1c00780c */ /* 0x000fe40004f61670 */
[----:B---3--:R-:W-:-:S04]  /*3e3f0*/  LOP3.LUT R10, R10, 0xff, RZ, 0xc0, !PT ;  /* 0x000000ff0a0a7812 */ /* 0x008fc800078ec0ff */
[----:B------:R-:W-:-:S05]  /*3e400*/  F2FP.F16.E4M3.UNPACK_B R10, R10 ;  /* 0x0000000aff0a723e */ /* 0x000fca00020006ff */
[----:B------:R-:W-:Y:S02]  /*3e410*/  HADD2.F32 R12, -RZ, R10.H0_H0 ;  /* 0x2000000aff0c7230 */ /* 0x000fe40000004100 */
[----:B------:R-:W-:-:S03]  /*3e420*/  @!P2 IMAD.MOV.U32 R10, RZ, RZ, R24 ;  /* 0x000000ffff0aa224 */ /* 0x000fc600078e0018 */
[----:B------:R-:W-:Y:S01]  /*3e430*/  FMUL R12, R12, UR18 ;  /* 0x000000120c0c7c20 */ /* 0x000fe20008400000 */
[----:B------:R-:W-:-:S04]  /*3e440*/  @!P2 IMAD.WIDE.U32 R10, R2, 0x180, R10 ;  /* 0x00000180020aa825 */ /* 0x000fc800078e000a */
[----:B--2---:R-:W-:Y:S01]  /*3e450*/  FFMA R12, R37, UR19, R12 ;  /* 0x00000013250c7c23 */ /* 0x004fe2000800000c */
[----:B------:R-:W-:Y:S01]  /*3e460*/  @!P2 IMAD.IADD R14, R11, 0x1, R15 ;  /* 0x000000010b0ea824 */ /* 0x000fe200078e020f */
[----:B0-----:R-:W-:Y:S01]  /*3e470*/  @!P2 IADD3 R8, P4, P5, R10, UR11, R8 ;  /* 0x0000000b0a08ac10 */ /* 0x001fe2000fd9e008 */
[----:B------:R-:W2:Y:S01]  /*3e480*/  LDL.LU R37, [R1+0xabc] ;  /* 0x000abc0001257983 */ /* 0x000ea20000300800 */
[----:B------:R-:W0:Y:S01]  /*3e490*/  @!P3 LDC.64 R10, c[0x0][0x5c0] ;  /* 0x00017000ff0abb82 */ /* 0x000e220000000a00 */
[----:B------:R-:W-:Y:S02]  /*3e4a0*/  F2FP.SATFINITE.E4M3.F32.PACK_AB_MERGE_C R13, RZ, R12, RZ ;  /* 0x0000000cff0d723e */ /* 0x000fe400048070ff */
[----:B------:R-:W-:Y:S02]  /*3e4b0*/  @!P2 IADD3.X R9, R14, UR10, R9, P4, P5 ;  /* 0x0000000a0e09ac10 */ /* 0x000fe4000a7ea409 */
[----:B------:R-:W-:Y:S01]  /*3e4c0*/  PRMT R12, RZ, 0x7610, R12 ;  /* 0x00007610ff0c7816 */ /* 0x000fe2000000000c */
[----:B------:R-:W-:Y:S01]  /*3e4d0*/  @!P3 IMAD R15, R3, 0x180, RZ ;  /* 0x00000180030fb824 */ /* 0x000fe200078e02ff */
[----:B------:R-:W3:Y:S04]  /*3e4e0*/  LDL.LU R40, [R1+0xac0] ;  /* 0x000ac00001287983 */ /* 0x000ee80000300800 */
[----:B------:R1:W-:Y:S04]  /*3e4f0*/  @!P2 STG.E.U8 desc[UR26][R8.64+0x28], R13 ;  /* 0x0000280d0800a986 */ /* 0x0003e8000c10111a */
[----:B------:R-:W4:Y:S01]  /*3e500*/  @!P3 LDG.E.U8 R12, desc[UR26][R6.64+0x29] ;  /* 0x0000291a060cb981 */ /* 0x000f22000c1e1100 */
[----:B------:R-:W-:Y:S01]  /*3e510*/  ISETP.LT.OR P2, PT, R28, 0x31, !P0 ;  /* 0x000000311c00780c */ /* 0x000fe20004741670 */
[----:B-1----:R-:W-:-:S02]  /*3e520*/  @!P3 IMAD.MOV.U32 R8, RZ, RZ, R24 ;  /* 0x000000ffff08b224 */ /* 0x002fc400078e0018 */
        /* <DEDUP_REMOVED lines=17> */
[----:B------:R-:W-:Y:S01]  /*3e640*/  @!P2 IMAD.MOV.U32 R9, RZ, RZ, R30 ;  /* 0x000000ffff09a224 */ /* 0x000fe200078e001e */
[----:B----4-:R-:W-:-:S04]  /*3e650*/  LOP3.LUT R12, R12, 0xff, RZ, 0xc0, !PT ;  /* 0x000000ff0c0c7812 */ /* 0x010fc800078ec0ff */
[----:B------:R-:W-:-:S05]  /*3e660*/  F2FP.F16.E4M3.UNPACK_B R12, R12 ;  /* 0x0000000cff0c723e */ /* 0x000fca00020006ff */
[----:B------:R-:W-:-:S05]  /*3e670*/  HADD2.F32 R12, -RZ, R12.H0_H0 ;  /* 0x2000000cff0c7230 */ /* 0x000fca0000004100 */
[----:B------:R-:W-:Y:S01]  /*3e680*/  FMUL R14, R12, UR18 ;  /* 0x000000120c0e7c20 */ /* 0x000fe20008400000 */
[----:B------:R-:W-:-:S04]  /*3e690*/  @!P2 IMAD.WIDE.U32 R12, R2, 0x180, R8 ;  /* 0x00000180020ca825 */ /* 0x000fc800078e0008 */
[----:B------:R-:W-:Y:S02]  /*3e6a0*/  @!P2 IMAD R8, R3, 0x180, RZ ;  /* 0x000001800308a824 */ /* 0x000fe400078e02ff */
[----:B--2---:R-:W-:Y:S01]  /*3e6b0*/  FFMA R14, R37, UR19, R14 ;  /* 0x00000013250e7c23 */ /* 0x004fe2000800000e */
[----:B0-----:R-:W-:Y:S02]  /*3e6c0*/  @!P2 IADD3 R10, P4, R12, R10, RZ ;  /* 0x0000000a0c0aa210 */ /* 0x001fe40007f9e0ff */
[----:B------:R-:W-:Y:S01]  /*3e6d0*/  PRMT R12, RZ, 0x7610, R12 ;  /* 0x00007610ff0c7816 */ /* 0x000fe2000000000c */
[----:B------:R-:W2:Y:S01]  /*3e6e0*/  LDL.LU R37, [R1+0xac4] ;  /* 0x000ac40001257983 */ /* 0x000ea20000300800 */
[----:B------:R-:W-:Y:S02]  /*3e6f0*/  F2FP.SATFINITE.E4M3.F32.PACK_AB_MERGE_C R15, RZ, R14, RZ ;  /* 0x0000000eff0f723e */ /* 0x000fe400048070ff */
[----:B------:R-:W-:Y:S01]  /*3e700*/  @!P2 IADD3.X R11, R11, R13, R8, P4, !PT ;  /* 0x0000000d0b0ba210 */ /* 0x000fe200027fe408 */
[----:B------:R-:W4:Y:S01]  /*3e710*/  LDL.LU R41, [R1+0xac8] ;  /* 0x000ac80001297983 */ /* 0x000f220000300800 */
[----:B------:R-:W0:Y:S03]  /*3e720*/  @!P3 LDC.64 R8, c[0x0][0x5c0] ;  /* 0x00017000ff08bb82 */ /* 0x000e260000000a00 */
[----:B------:R1:W-:Y:S04]  /*3e730*/  @!P2 STG.E.U8 desc[UR26][R10.64+0x30], R15 ;  /* 0x0000300f0a00a986 */ /* 0x0003e8000c10111a */
[----:B------:R-:W3:Y:S01]  /*3e740*/  @!P3 LDG.E.U8 R12, desc[UR26][R4.64+0x31] ;  /* 0x0000311a040cb981 */ /* 0x000ee2000c1e1100 */
[----:B------:R-:W-:Y:S01]  /*3e750*/  ISETP.LT.OR P2, PT, R28, 0x31, !P1 ;  /* 0x000000311c00780c */ /* 0x000fe20004f41670 */
[----:B-1----:R-:W-:-:S02]  /*3e760*/  @!P3 IMAD.MOV.U32 R10, RZ, RZ, R24 ;  /* 0x000000ffff0ab224 */ /* 0x002fc400078e0018 */
[----:B------:R-:W-:Y:S01]  /*3e770*/  @!P3 IMAD.MOV.U32 R11, RZ, RZ, R30 ;  /* 0x000000ffff0bb224 */ /* 0x000fe200078e001e */
[----:B---3--:R-:W-:-:S04]  /*3e780*/  LOP3.LUT R12, R12, 0xff, RZ, 0xc0, !PT ;  /* 0x000000ff0c0c7812 */ /* 0x008fc800078ec0ff */
[----:B------:R-:W-:-:S05]  /*3e790*/  F2FP.F16.E4M3.UNPACK_B R12, R12 ;  /* 0x0000000cff0c723e */ /* 0x000fca00020006ff */
[----:B------:R-:W-:-:S05]  /*3e7a0*/  HADD2.F32 R12, -RZ, R12.H0_H0 ;  /* 0x2000000cff0c7230 */ /* 0x000fca0000004100 */
[----:B------:R-:W-:Y:S01]  /*3e7b0*/  FMUL R14, R12, UR18 ;  /* 0x000000120c0e7c20 */ /* 0x000fe20008400000 */
[----:B------:R-:W-:-:S04]  /*3e7c0*/  @!P3 IMAD.WIDE.U32 R12, R2, 0x180, R10 ;  /* 0x00000180020cb825 */ /* 0x000fc800078e000a */
[----:B------:R-:W-:Y:S02]  /*3e7d0*/  @!P3 IMAD R11, R3, 0x180, RZ ;  /* 0x00000180030bb824 */ /* 0x000fe400078e02ff */
[----:B------:R-:W-:Y:S01]  /*3e7e0*/  FFMA R14, R40, UR19, R14 ;  /* 0x00000013280e7c23 */ /* 0x000fe2000800000e */
[----:B0-----:R-:W-:Y:S02]  /*3e7f0*/  @!P3 IADD3 R10, P4, R12, R8, RZ ;  /* 0x000000080c0ab210 */ /* 0x001fe40007f9e0ff */
[----:B------:R-:W-:Y:S02]  /*3e800*/  PRMT R12, RZ, 0x7610, R12 ;  /* 0x00007610ff0c7816 */ /* 0x000fe4000000000c */
[----:B------:R-:W-:Y:S02]  /*3e810*/  F2FP.SATFINITE.E4M3.F32.PACK_AB_MERGE_C R15, RZ, R14, RZ ;  /* 0x0000000eff0f723e */ /* 0x000fe400048070ff */
[----:B------:R-:W-:Y:S02]  /*3e820*/  @!P3 IADD3.X R11, R9, R13, R11, P4, !PT ;  /* 0x0000000d090bb210 */ /* 0x000fe400027fe40b */
[----:B------:R-:W0:Y:S03]  /*3e830*/  @!P2 LDC.64 R8, c[0x0][0x5c0] ;  /* 0x00017000ff08ab82 */ /* 0x000e260000000a00 */
[----:B------:R1:W-:Y:S04]  /*3e840*/  @!P3 STG.E.U8 desc[UR26][R10.64+0x31], R15 ;  /* 0x0000310f0a00b986 */ /* 0x0003e8000c10111a */
[----:B------:R-:W3:Y:S01]  /*3e850*/  @!P2 LDG.E.U8 R12, desc[UR26][R6.64+0x30] ;  /* 0x0000301a060ca981 */ /* 0x000ee2000c1e1100 */
[----:B------:R-:W-:Y:S01]  /*3e860*/  @!P2 IMAD R17, R3, 0x180, RZ ;  /* 0x000001800311a824 */ /* 0x000fe200078e02ff */
[----:B------:R-:W-:Y:S01]  /*3e870*/  ISETP.LT.OR P3, PT, R28, 0x32, !P1 ;  /* 0x000000321c00780c */ /* 0x000fe20004f61670 */
[----:B-1----:R-:W-:-:S02]  /*3e880*/  @!P2 IMAD.MOV.U32 R10, RZ, RZ, R24 ;  /* 0x000000ffff0aa224 */ /* 0x002fc400078e0018 */
[----:B------:R-:W-:Y:S01]  /*3e890*/  @!P2 IMAD.MOV.U32 R11, RZ, RZ, R30 ;  /* 0x000000ffff0ba224 */ /* 0x000fe200078e001e */
[----:B---3--:R-:W-:-:S04]  /*3e8a0*/  LOP3.LUT R12, R12, 0xff, RZ, 0xc0, !PT ;  /* 0x000000ff0c0c7812 */ /* 0x008fc800078ec0ff */
[----:B------:R-:W-:-:S05]  /*3e8b0*/  F2FP.F16.E4M3.UNPACK_B R12, R12 ;  /* 0x0000000cff0c723e */ /* 0x000fca00020006ff */
[----:B------:R-:W-:Y:S02]  /*3e8c0*/  HADD2.F32 R14, -RZ, R12.H0_H0 ;  /* 0x2000000cff0e7230 */ /* 0x000fe40000004100 */
[----:B------:R-:W-:-:S04]  /*3e8d0*/  @!P2 IMAD.WIDE.U32 R12, R2, 0x180, R10 ;  /* 0x00000180020ca825 */ /* 0x000fc800078e000a */
[----:B------:R-:W-:Y:S01]  /*3e8e0*/  FMUL R14, R14, UR18 ;  /* 0x000000120e0e7c20 */ /* 0x000fe20008400000 */
[----:B------:R-:W-:Y:S01]  /*3e8f0*/  @!P2 IMAD.IADD R10, R13, 0x1, R17 ;  /* 0x000000010d0aa824 */ /* 0x000fe200078e0211 */
[----:B0-----:R-:W-:Y:S02]  /*3e900*/  @!P2 IADD3 R8, P4, P5, R12, UR11, R8 ;  /* 0x0000000b0c08ac10 */ /* 0x001fe4000fd9e008 */
[----:B--2---:R-:W-:Y:S01]  /*3e910*/  FFMA R14, R37, UR19, R14 ;  /* 0x00000013250e7c23 */ /* 0x004fe2000800000e */
[----:B------:R-:W-:Y:S02]  /*3e920*/  PRMT R12, RZ, 0x7610, R12 ;  /* 0x00007610ff0c7816 */ /* 0x000fe4000000000c */
[----:B------:R-:W-:Y:S01]  /*3e930*/  @!P2 IADD3.X R9, R10, UR10, R9, P4, P5 ;  /* 0x0000000a0a09ac10 */ /* 0x000fe2000a7ea409 */
[----:B------:R-:W-:Y:S01]  /*3e940*/  @!P3 IMAD R17, R3, 0x180, RZ ;  /* 0x000001800311b824 */ /* 0x000fe200078e02ff */
[----:B------:R-:W0:Y:S01]  /*3e950*/  @!P3 LDC.64 R10, c[0x0][0x5c0] ;  /* 0x00017000ff0abb82 */ /* 0x000e220000000a00 */
[----:B------:R-:W-:Y:S01]  /*3e960*/  F2FP.SATFINITE.E4M3.F32.PACK_AB_MERGE_C R15, RZ, R14, RZ ;  /* 0x0000000eff0f723e */ /* 0x000fe200048070ff */
[----:B------:R-:W2:Y:S04]  /*3e970*/  LDL.LU R37, [R1+0xacc] ;  /* 0x000acc0001257983 */ /* 0x000ea80000300800 */
[----:B------:R-:W3:Y:S04]  /*3e980*/  LDL.LU R40, [R1+0xad0] ;  /* 0x000ad00001287983 */ /* 0x000ee80000300800 */
[----:B------:R1:W-:Y:S04]  /*3e990*/  @!P2 STG.E.U8 desc[UR26][R8.64+0x30], R15 ;  /* 0x0000300f0800a986 */ /* 0x0003e8000c10111a */
[----:B------:R-:W4:Y:S01]  /*3e9a0*/  @!P3 LDG.E.U8 R12, desc[UR26][R6.64+0x31] ;  /* 0x0000311a060cb981 */ /* 0x000f22000c1e1100 */
[----:B------:R-:W-:Y:S01]  /*3e9b0*/  ISETP.LT.OR P2, PT, R28, 0x39, !P0 ;  /* 0x000000391c00780c */ /* 0x000fe20004741670 */
[----:B-1----:R-:W-:-:S02]  /*3e9c0*/  @!P3 IMAD.MOV.U32 R8, RZ, RZ, R24 ;  /* 0x000000ffff08b224 */ /* 0x002fc400078e0018 */
[----:B------:R-:W-:Y:S01]  /*3e9d0*/  @!P3 IMAD.MOV.U32 R9, RZ, RZ, R30 ;  /* 0x000000ffff09b224 */ /* 0x000fe200078e001e */
[----:B----4-:R-:W-:-:S04]  /*3e9e0*/  LOP3.LUT R12, R12, 0xff, RZ, 0xc0, !PT ;  /* 0x000000ff0c0c7812 */ /* 0x010fc800078ec0ff */
[----:B------:R-:W-:-:S05]  /*3e9f0*/  F2FP.F16.E4M3.UNPACK_B R12, R12 ;  /* 0x0000000cff0c723e */ /* 0x000fca00020006ff */
[----:B------:R-:W-:Y:S02]  /*3ea00*/  HADD2.F32 R14, -RZ, R12.H0_H0 ;  /* 0x2000000cff0e7230 */ /* 0x000fe40000004100 */
[----:B------:R-:W-:-:S04]  /*3ea10*/  @!P3 IMAD.WIDE.U32 R12, R2, 0x180, R8 ;  /* 0x00000180020cb825 */ /* 0x000fc800078e0008 */
[----:B------:R-:W-:Y:S01]  /*3ea20*/  FMUL R14, R14, UR18 ;  /* 0x000000120e0e7c20 */ /* 0x000fe20008400000 */
[----:B------:R-:W-:Y:S01]  /*3ea30*/  @!P3 IMAD.IADD R8, R13, 0x1, R17 ;  /* 0x000000010d08b824 */ /* 0x000fe200078e0211 */
[----:B0-----:R-:W-:Y:S02]  /*3ea40*/  @!P3 IADD3 R10, P4, P5, R12, UR11, R10 ;  /* 0x0000000b0c0abc10 */ /* 0x001fe4000fd9e00a */
[----:B------:R-:W-:Y:S01]  /*3ea50*/  FFMA R14, R41, UR19, R14 ;  /* 0x00000013290e7c23 */ /* 0x000fe2000800000e */
[----:B------:R-:W-:Y:S02]  /*3ea60*/  PRMT R12, RZ, 0x7610, R12 ;  /* 0x00007610ff0c7816 */ /* 0x000fe4000000000c */
[----:B------:R-:W-:Y:S02]  /*3ea70*/  @!P3 IADD3.X R11, R8, UR10, R11, P4, P5 ;  /* 0x0000000a080bbc10 */ /* 0x000fe4000a7ea40b */
[----:B------:R-:W0:Y:S01]  /*3ea80*/  @!P2 LDC.64 R8, c[0x0][0x5c0] ;  /* 0x00017000ff08ab82 */ /* 0x000e220000000a00 */
[----:B------:R-:W-:-:S05]  /*3ea90*/  F2FP.SATFINITE.E4M3.F32.PACK_AB_MERGE_C R15, RZ, R14, RZ ;  /* 0x0000000eff0f723e */ /* 0x000fca00048070ff */
        /* <DEDUP_REMOVED lines=49> */
[----:B--2---:R-:W-:Y:S02]  /*3edb0*/  FFMA R14, R37, UR19, R14 ;  /* 0x00000013250e7c23 */ /* 0x004fe4000800000e */
[----:B------:R-:W-:Y:S02]  /*3edc0*/  @!P2 IADD3.X R13, R10, UR10, R9, P4, P5 ;  /* 0x0000000a0a0dac10 */ /* 0x000fe4000a7ea409 */
[----:B------:R-:W-:Y:S01]  /*3edd0*/  PRMT R10, RZ, 0x7610, R10 ;  /* 0x00007610ff0a7816 */ /* 0x000fe2000000000a */
[----:B------:R-:W0:Y:S01]  /*3ede0*/  @!P3 LDC.64 R8, c[0x0][0x5c0] ;  /* 0x00017000ff08bb82 */ /* 0x000e220000000a00 */
[----:B------:R-:W-:Y:S01]  /*3edf0*/  F2FP.SATFINITE.E4M3.F32.PACK_AB_MERGE_C R15, RZ, R14, RZ ;  /* 0x0000000eff0f723e */ /* 0x000fe200048070ff */
[----:B------:R-:W-:-:S02]  /*3ee00*/  @!P3 IMAD.MOV.U32 R11, RZ, RZ, R30 ;  /* 0x000000ffff0bb224 */ /* 0x000fc400078e001e */
[----:B------:R-:W-:Y:S01]  /*3ee10*/  @!P3 IMAD R17, R3, 0x180, RZ ;  /* 0x000001800311b824 */ /* 0x000fe200078e02ff */
[----:B------:R-:W2:Y:S04]  /*3ee20*/  LDL.LU R37, [R1+0xadc] ;  /* 0x000adc0001257983 */ /* 0x000ea80000300800 */
[----:B------:R1:W-:Y:S04]  /*3ee30*/  @!P2 STG.E.U8 desc[UR26][R12.64+0x38], R15 ;  /* 0x0000380f0c00a986 */ /* 0x0003e8000c10111a */
[----:B------:R-:W3:Y:S01]  /*3ee40*/  @!P3 LDG.E.U8 R10, desc[UR26][R6.64+0x39] ;  /* 0x0000391a060ab981 */ /* 0x000ee2000c1e1100 */
[----:B------:R-:W-:-:S03]  /*3ee50*/  ISETP.LT.OR P2, PT, R28, 0x41, !P0 ;  /* 0x000000411c00780c */ /* 0x000fc60004741670 */
[----:B------:R-:W2:Y:S01]  /*3ee60*/  LDL.LU R40, [R1+0xae0] ;  /* 0x000ae00001287983 */ /* 0x000ea20000300800 */
[----:B---3--:R-:W-:-:S04]  /*3ee70*/  LOP3.LUT R10, R10, 0xff, RZ, 0xc0, !PT ;  /* 0x000000ff0a0a7812 */ /* 0x008fc800078ec0ff */
[----:B------:R-:W-:-:S05]  /*3ee80*/  F2FP.F16.E4M3.UNPACK_B R10, R10 ;  /* 0x0000000aff0a723e */ /* 0x000fca00020006ff */
[----:B------:R-:W-:Y:S02]  /*3ee90*/  HADD2.F32 R14, -RZ, R10.H0_H0 ;  /* 0x2000000aff0e7230 */ /* 0x000fe40000004100 */
[----:B------:R-:W-:-:S04]  /*3eea0*/  @!P3 IMAD.MOV.U32 R10, RZ, RZ, R24 ;  /* 0x000000ffff0ab224 */ /* 0x000fc800078e0018 */
[----:B------:R-:W-:-:S04]  /*3eeb0*/  @!P3 IMAD.WIDE.U32 R10, R2, 0x180, R10 ;  /* 0x00000180020ab825 */ /* 0x000fc800078e000a */
[----:B------:R-:W-:Y:S01]  /*3eec0*/  FMUL R14, R14, UR18 ;  /* 0x000000120e0e7c20 */ /* 0x000fe20008400000 */
[----:B-1----:R-:W-:Y:S01]  /*3eed0*/  @!P3 IMAD.IADD R12, R11, 0x1, R17 ;  /* 0x000000010b0cb824 */ /* 0x002fe200078e0211 */
[----:B0-----:R-:W-:Y:S02]  /*3eee0*/  @!P3 IADD3 R10, P4, P5, R10, UR11, R8 ;  /* 0x0000000b0a0abc10 */ /* 0x001fe4000fd9e008 */
[----:B----4-:R-:W-:Y:S02]  /*3eef0*/  FFMA R14, R41, UR19, R14 ;  /* 0x00000013290e7c23 */ /* 0x010fe4000800000e */
[----:B------:R-:W-:Y:S02]  /*3ef00*/  @!P3 IADD3.X R11, R12, UR10, R9, P4, P5 ;  /* 0x0000000a0c0bbc10 */ /* 0x000fe4000a7ea409 */
[----:B------:R-:W-:Y:S02]  /*3ef10*/  PRMT R12, RZ, 0x7610, R12 ;  /* 0x00007610ff0c7816 */ /* 0x000fe4000000000c */
[----:B------:R-:W-:Y:S01]  /*3ef20*/  F2FP.SATFINITE.E4M3.F32.PACK_AB_MERGE_C R15, RZ, R14, RZ ;  /* 0x0000000eff0f723e */ /* 0x000fe200048070ff */
[----:B------:R-:W0:Y:S04]  /*3ef30*/  @!P2 LDC.64 R8, c[0x0][0x5c0] ;  /* 0x00017000ff08ab82 */ /* 0x000e280000000a00 */
        /* <DEDUP_REMOVED lines=11> */
[----:B--2---:R-:W-:Y:S01]  /*3eff0*/  FFMA R14, R37, UR19, R14 ;  /* 0x00000013250e7c23 */ /* 0x004fe2000800000e */
[----:B0-----:R-:W-:Y:S01]  /*3f000*/  @!P2 IADD3 R8, P4, R12, R8, RZ ;  /* 0x000000080c08a210 */ /* 0x001fe20007f9e0ff */
[----:B------:R-:W2:Y:S04]  /*3f010*/  LDL.LU R37, [R1+0xae4] ;  /* 0x000ae40001257983 */ /* 0x000ea80000300800 */
[----:B------:R-:W3:Y:S01]  /*3f020*/  LDL.LU R41, [R1+0xae8] ;  /* 0x000ae80001297983 */ /* 0x000ee20000300800 */
[----:B------:R-:W-:Y:S02]  /*3f030*/  @!P2 IADD3.X R9, R9, R13, R10, P4, !PT ;  /* 0x0000000d0909a210 */ /* 0x000fe400027fe40a */
[----:B------:R-:W-:-:S02]  /*3f040*/  F2FP.SATFINITE.E4M3.F32.PACK_AB_MERGE_C R13, RZ, R14, RZ ;  /* 0x0000000eff0d723e */ /* 0x000fc400048070ff */
[----:B------:R-:W-:Y:S01]  /*3f050*/  PRMT R10, RZ, 0x7610, R10 ;  /* 0x00007610ff0a7816 */ /* 0x000fe2000000000a */
[----:B------:R-:W0:Y:S02]  /*3f060*/  @!P3 LDC.64 R14, c[0x0][0x5c0] ;  /* 0x00017000ff0ebb82 */ /* 0x000e240000000a00 */
[----:B------:R1:W-:Y:S04]  /*3f070*/  @!P2 STG.E.U8 desc[UR26][R8.64+0x40], R13 ;  /* 0x0000400d0800a986 */ /* 0x0003e8000c10111a */
[----:B------:R-:W4:Y:S01]  /*3f080*/  @!P3 LDG.E.U8 R10, desc[UR26][R4.64+0x41] ;  /* 0x0000411a040ab981 */ /* 0x000f22000c1e1100 */
[----:B------:R-:W-:Y:S01]  /*3f090*/  ISETP.LT.OR P2, PT, R28, 0x41, !P1 ;  /* 0x000000411c00780c */ /* 0x000fe20004f41670 */
[----:B-1----:R-:W-:Y:S02]  /*3f0a0*/  @!P3 IMAD.MOV.U32 R8, RZ, RZ, R24 ;  /* 0x000000ffff08b224 */ /* 0x002fe400078e0018 */
[----:B------:R-:W-:-:S10]  /*3f0b0*/  @!P3 IMAD.MOV.U32 R9, RZ, RZ, R30 ;  /* 0x000000ffff09b224 */ /* 0x000fd400078e001e */
[----:B------:R-:W1:Y:S01]  /*3f0c0*/  @!P2 LDC.64 R16, c[0x0][0x5c0] ;  /* 0x00017000ff10ab82 */ /* 0x000e620000000a00 */
[----:B----4-:R-:W-:-:S04]  /*3f0d0*/  LOP3.LUT R10, R10, 0xff, RZ, 0xc0, !PT ;  /* 0x000000ff0a0a7812 */ /* 0x010fc800078ec0ff */
        /* <DEDUP_REMOVED lines=9> */
[----:B------:R-:W-:-:S05]  /*3f170*/  @!P3 IADD3.X R9, R15, R11, R9, P4, !PT ;  /* 0x0000000b0f09b210 */ /* 0x000fca00027fe409 */
[----:B------:R0:W-:Y:S04]  /*3f180*/  @!P3 STG.E.U8 desc[UR26][R8.64+0x41], R13 ;  /* 0x0000410d0800b986 */ /* 0x0001e8000c10111a */
[----:B------:R-:W4:Y:S01]  /*3f190*/  @!P2 LDG.E.U8 R10, desc[UR26][R6.64+0x40] ;  /* 0x0000401a060aa981 */ /* 0x000f22000c1e1100 */
[----:B------:R-:W-:Y:S01]  /*3f1a0*/  @!P2 IMAD R15, R3, 0x180, RZ ;  /* 0x00000180030fa824 */ /* 0x000fe200078e02ff */
[----:B------:R-:W-:Y:S01]  /*3f1b0*/  ISETP.LT.OR P3, PT, R28, 0x42, !P1 ;  /* 0x000000421c00780c */ /* 0x000fe20004f61670 */
[----:B0-----:R-:W-:Y:S02]  /*3f1c0*/  @!P2 IMAD.MOV.U32 R8, RZ, RZ, R24 ;  /* 0x000000ffff08a224 */ /* 0x001fe400078e0018 */
[----:B------:R-:W-:Y:S01]  /*3f1d0*/  @!P2 IMAD.MOV.U32 R9, RZ, RZ, R30 ;  /* 0x000000ffff09a224 */ /* 0x000fe200078e001e */
[----:B----4-:R-:W-:-:S04]  /*3f1e0*/  LOP3.LUT R10, R10, 0xff, RZ, 0xc0, !PT ;  /* 0x000000ff0a0a7812 */ /* 0x010fc800078ec0ff */
[----:B------:R-:W-:-:S05]  /*3f1f0*/  F2FP.F16.E4M3.UNPACK_B R10, R10 ;  /* 0x0000000aff0a723e */ /* 0x000fca00020006ff */
[----:B------:R-:W-:Y:S02]  /*3f200*/  HADD2.F32 R12, -RZ, R10.H0_H0 ;  /* 0x2000000aff0c7230 */ /* 0x000fe40000004100 */
[----:B------:R-:W-:-:S04]  /*3f210*/  @!P2 IMAD.WIDE.U32 R10, R2, 0x180, R8 ;  /* 0x00000180020aa825 */ /* 0x000fc800078e0008 */
[----:B------:R-:W-:Y:S01]  /*3f220*/  FMUL R12, R12, UR18 ;  /* 0x000000120c0c7c20 */ /* 0x000fe20008400000 */
[----:B------:R-:W-:Y:S01]  /*3f230*/  @!P2 IMAD.IADD R8, R11, 0x1, R15 ;  /* 0x000000010b08a824 */ /* 0x000fe200078e020f */
[----:B-1----:R-:W-:Y:S02]  /*3f240*/  @!P2 IADD3 R10, P4, P5, R10, UR11, R16 ;  /* 0x0000000b0a0aac10 */ /* 0x002fe4000fd9e010 */
        /* <DEDUP_REMOVED lines=9> */
[----:B------:R-:W4:Y:S01]  /*3f2e0*/  @!P3 LDG.E.U8 R8, desc[UR26][R6.64+0x41] ;  /* 0x0000411a0608b981 */ /* 0x000f22000c1e1100 */
[----:B------:R-:W-:-:S03]  /*3f2f0*/  ISETP.LT.OR P2, PT, R28, 0x49, !P0 ;  /* 0x000000491c00780c */ /* 0x000fc60004741670 */
[----:B------:R-:W2:Y:S01]  /*3f300*/  LDL.LU R40, [R1+0xaf0] ;  /* 0x000af00001287983 */ /* 0x000ea20000300800 */
[----:B----4-:R-:W-:-:S04]  /*3f310*/  LOP3.LUT R8, R8, 0xff, RZ, 0xc0, !PT ;  /* 0x000000ff08087812 */ /* 0x010fc800078ec0ff */
[----:B------:R-:W-:-:S05]  /*3f320*/  F2FP.F16.E4M3.UNPACK_B R8, R8 ;  /* 0x00000008ff08723e */ /* 0x000fca00020006ff */
[----:B------:R-:W-:Y:S02]  /*3f330*/  HADD2.F32 R12, -RZ, R8.H0_H0 ;  /* 0x20000008ff0c7230 */ /* 0x000fe40000004100 */
[----:B------:R-:W-:-:S04]  /*3f340*/  @!P3 IMAD.MOV.U32 R8, RZ, RZ, R24 ;  /* 0x000000ffff08b224 */ /* 0x000fc800078e0018 */
[----:B------:R-:W-:-:S04]  /*3f350*/  @!P3 IMAD.WIDE.U32 R8, R2, 0x180, R8 ;  /* 0x000001800208b825 */ /* 0x000fc800078e0008 */
[----:B------:R-:W-:Y:S01]  /*3f360*/  FMUL R12, R12, UR18 ;  /* 0x000000120c0c7c20 */ /* 0x000fe20008400000 */
[----:B-1----:R-:W-:Y:S01]  /*3f370*/  @!P3 IMAD.IADD R10, R9, 0x1, R15 ;  /* 0x00000001090ab824 */ /* 0x002fe200078e020f */
[----:B0-----:R-:W-:Y:S02]  /*3f380*/  @!P3 IADD3 R8, P4, P5, R8, UR11, R16 ;  /* 0x0000000b0808bc10 */ /* 0x001fe4000fd9e010 */
[----:B---3--:R-:W-:Y:S01]  /*3f390*/  FFMA R12, R41, UR19, R12 ;  /* 0x00000013290c7c23 */ /* 0x008fe2000800000c */
[----:B------:R-:W0:Y:S01]  /*3f3a0*/  @!P2 LDC.64 R14, c[0x0][0x5c0] ;  /* 0x00017000ff0eab82 */ /* 0x000e220000000a00 */
[----:B------:R-:W-:Y:S02]  /*3f3b0*/  @!P3 IADD3.X R9, R10, UR10, R17, P4, P5 ;  /* 0x0000000a0a09bc10 */ /* 0x000fe4000a7ea411 */
[----:B------:R-:W-:Y:S02]  /*3f3c0*/  PRMT R10, RZ, 0x7610, R10 ;  /* 0x00007610ff0a7816 */ /* 0x000fe4000000000a */
[----:B------:R-:W-:-:S05]  /*3f3d0*/  F2FP.SATFINITE.E4M3.F32.PACK_AB_MERGE_C R13, RZ, R12, RZ ;  /* 0x0000000cff0d723e */ /* 0x000fca00048070ff */
[----:B------:R1:W-:Y:S04]  /*3f3e0*/  @!P3 STG.E.U8 desc[UR26][R8.64+0x41], R13 ;  /* 0x0000410d0800b986 */ /* 0x0003e8000c10111a */
[----:B------:R-:W3:Y:S01]  /*3f3f0*/  @!P2 LDG.E.U8 R10, desc[UR26][R4.64+0x48] ;  /* 0x0000481a040aa981 */ /* 0x000ee2000c1e1100 */
[----:B------:R-:W-:Y:S01]  /*3f400*/  ISETP.LT.OR P3, PT, R28, 0x4a, !P0 ;  /* 0x0000004a1c00780c */ /* 0x000fe20004761670 */
[----:B-1----:R-:W-:Y:S02]  /*3f410*/  @!P2 IMAD.MOV.U32 R8, RZ, RZ, R24 ;  /* 0x000000ffff08a224 */ /* 0x002fe400078e0018 */
        /* <DEDUP_REMOVED lines=13> */
[----:B------:R-:W3:Y:S01]  /*3f4f0*/  LDL.LU R41, [R1+0xaf8] ;  /* 0x000af80001297983 */ /* 0x000ee20000300800 */
[----:B------:R-:W0:Y:S03]  /*3f500*/  @!P3 LDC.64 R14, c[0x0][0x5c0] ;  /* 0x00017000ff0ebb82 */ /* 0x000e260000000a00 */
[----:B------:R1:W-:Y:S04]  /*3f510*/  @!P2 STG.E.U8 desc[UR26][R8.64+0x48], R13 ;  /* 0x0000480d0800a986 */ /* 0x0003e8000c10111a */
[----:B------:R-:W4:Y:S01]  /*3f520*/  @!P3 LDG.E.U8 R10, desc[UR26][R4.64+0x49] ;  /* 0x0000491a040ab981 */ /* 0x000f22000c1e1100 */
[----:B------:R-:W-:Y:S01]  /*3f530*/  ISETP.LT.OR P2, PT, R28, 0x49, !P1 ;  /* 0x000000491c00780c */ /* 0x000fe20004f41670 */
[----:B-1----:R-:W-:-:S02]  /*3f540*/  @!P3 IMAD.MOV.U32 R8, RZ, RZ, R24 ;  /* 0x000000ffff08b224 */ /* 0x002fc400078e0018 */
        /* <DEDUP_REMOVED lines=1621> */
[----:B------:R-:W-:Y:S02]  /*45aa0*/  @!P2 IADD3.X R9, R15, R11, R9, P3, !PT ;  /* 0x0000000b0f09a210 */ /* 0x000fe40001ffe409 */
[----:B------:R-:W0:Y:S03]  /*45ab0*/  @!P0 LDC.64 R14, c[0x0][0x5c0] ;  /* 0x00017000ff0e8b82 */ /* 0x000e260000000a00 */
[----:B------:R1:W-:Y:S04]  /*45ac0*/  @!P2 STG.E.U8 desc[UR26][R8.64+0xf8], R13 ;  /* 0x0000f80d0800a986 */ /* 0x0003e8000c10111a */
[----:B------:R3:W4:Y:S01]  /*45ad0*/  @!P0 LDG.E.U8 R10, desc[UR26][R4.64+0xf9] ;  /* 0x0000f91a040a8981 */ /* 0x000722000c1e1100 */
[----:B------:R-:W-:Y:S01]  /*45ae0*/  ISETP.LT.OR P2, PT, R28, 0xf9, !P1 ;  /* 0x000000f91c00780c */ /* 0x000fe20004f41670 */
[----:B---3--:R-:W-:-:S02]  /*45af0*/  @!P0 IMAD.MOV.U32 R4, RZ, RZ, R24 ;  /* 0x000000ffff048224 */ /* 0x008fc400078e0018 */
[----:B------:R-:W-:Y:S02]  /*45b00*/  @!P0 IMAD.MOV.U32 R5, RZ, RZ, R30 ;  /* 0x000000ffff058224 */ /* 0x000fe400078e001e */
[----:B-1----:R-:W-:Y:S01]  /*45b10*/  @!P0 IMAD R8, R3, 0x180, RZ ;  /* 0x0000018003088824 */ /* 0x002fe200078e02ff */
[----:B----4-:R-:W-:-:S04]  /*45b20*/  LOP3.LUT R10, R10, 0xff, RZ, 0xc0, !PT ;  /* 0x000000ff0a0a7812 */ /* 0x010fc800078ec0ff */
[----:B------:R-:W-:-:S05]  /*45b30*/  F2FP.F16.E4M3.UNPACK_B R10, R10 ;  /* 0x0000000aff0a723e */ /* 0x000fca00020006ff */
[----:B------:R-:W-:-:S05]  /*45b40*/  HADD2.F32 R10, -RZ, R10.H0_H0 ;  /* 0x2000000aff0a7230 */ /* 0x000fca0000004100 */
[----:B------:R-:W-:Y:S01]  /*45b50*/  FMUL R12, R10, UR18 ;  /* 0x000000120a0c7c20 */ /* 0x000fe20008400000 */
[----:B------:R-:W-:-:S04]  /*45b60*/  @!P0 IMAD.WIDE.U32 R10, R2, 0x180, R4 ;  /* 0x00000180020a8825 */ /* 0x000fc800078e0004 */
[----:B------:R-:W-:Y:S01]  /*45b70*/  FFMA R12, R40, UR19, R12 ;  /* 0x00000013280c7c23 */ /* 0x000fe2000800000c */
[----:B0-----:R-:W-:-:S04]  /*45b80*/  @!P0 IADD3 R4, P3, R10, R14, RZ ;  /* 0x0000000e0a048210 */ /* 0x001fc80007f7e0ff */
[--C-:B------:R-:W-:Y:S02]  /*45b90*/  @!P0 IADD3.X R5, R15, R11, R8.reuse, P3, !PT ;  /* 0x0000000b0f058210 */ /* 0x100fe40001ffe408 */
[----:B------:R-:W-:Y:S02]  /*45ba0*/  F2FP.SATFINITE.E4M3.F32.PACK_AB_MERGE_C R11, RZ, R12, RZ ;  /* 0x0000000cff0b723e */ /* 0x000fe400048070ff */
[----:B------:R-:W-:Y:S01]  /*45bb0*/  PRMT R8, RZ, 0x7610, R8 ;  /* 0x00007610ff087816 */ /* 0x000fe20000000008 */
[----:B------:R-:W0:Y:S02]  /*45bc0*/  @!P2 LDC.64 R14, c[0x0][0x5c0] ;  /* 0x00017000ff0eab82 */ /* 0x000e240000000a00 */
[----:B------:R1:W-:Y:S04]  /*45bd0*/  @!P0 STG.E.U8 desc[UR26][R4.64+0xf9], R11 ;  /* 0x0000f90b04008986 */ /* 0x0003e8000c10111a */
[----:B------:R-:W3:Y:S01]  /*45be0*/  @!P2 LDG.E.U8 R8, desc[UR26][R6.64+0xf8] ;  /* 0x0000f81a0608a981 */ /* 0x000ee2000c1e1100 */
[----:B------:R-:W-:-:S02]  /*45bf0*/  @!P2 IMAD R13, R3, 0x180, RZ ;  /* 0x00000180030da824 */ /* 0x000fc400078e02ff */
[----:B-1----:R-:W-:Y:S02]  /*45c00*/  @!P2 IMAD.MOV.U32 R4, RZ, RZ, R24 ;  /* 0x000000ffff04a224 */ /* 0x002fe400078e0018 */
[----:B------:R-:W-:Y:S01]  /*45c10*/  @!P2 IMAD.MOV.U32 R5, RZ, RZ, R30 ;  /* 0x000000ffff05a224 */ /* 0x000fe200078e001e */
[----:B------:R-:W-:Y:S01]  /*45c20*/  ISETP.LT.OR P1, PT, R28, 0xfa, !P1 ;  /* 0x000000fa1c00780c */ /* 0x000fe20004f21670 */
[----:B------:R-:W-:Y:S01]  /*45c30*/  BSSY B1, `(.L_x_33) ;  /* 0x000000f000017945 */ /* 0x000fe20003800000 */
        /* <DEDUP_REMOVED lines=8> */
[----:B------:R-:W-:-:S03]  /*45cc0*/  @!P2 IADD3.X R9, R12, UR10, R15, P0, P3 ;  /* 0x0000000a0c09ac10 */ /* 0x000fc600087e640f */
[----:B------:R-:W-:-:S05]  /*45cd0*/  F2FP.SATFINITE.E4M3.F32.PACK_AB_MERGE_C R5, RZ, R10, RZ ;  /* 0x0000000aff05723e */ /* 0x000fca00048070ff */
[----:B------:R0:W-:Y:S01]  /*45ce0*/  @!P2 STG.E.U8 desc[UR26][R8.64+0xf8], R5 ;  /* 0x0000f8050800a986 */ /* 0x0001e2000c10111a */
[----:B------:R-:W-:Y:S01]  /*45cf0*/  PRMT R4, RZ, 0x7610, R4 ;  /* 0x00007610ff047816 */ /* 0x000fe20000000004 */
[----:B------:R-:W-:Y:S06]  /*45d00*/  @P1 BRA `(.L_x_34) ;  /* 0x0000000000041947 */ /* 0x000fec0003800000 */
[----:B------:R1:W5:Y:S02]  /*45d10*/  LDG.E.U8 R4, desc[UR26][R6.64+0xf9] ;  /* 0x0000f91a06047981 */ /* 0x000364000c1e1100 */
.L_x_34:
[----:B------:R-:W-:Y:S05]  /*45d20*/  BSYNC B1 ;  /* 0x0000000000017941 */ /* 0x000fea0003800000 */
.L_x_33:
[----:B------:R-:W-:Y:S05]  /*45d30*/  @P1 BRA `(.L_x_35) ;  /* 0x0000019000881947 */ /* 0x000fea0003800000 */
[----:B-1----:R-:W2:Y:S01]  /*45d40*/  LDL.LU R6, [R1+0xc58] ;  /* 0x000c580001067983 */ /* 0x002ea20000300800 */
[----:B-----5:R-:W-:Y:S01]  /*45d50*/  LOP3.LUT R4, R4, 0xff, RZ, 0xc0, !PT ;  /* 0x000000ff04047812 */ /* 0x020fe200078ec0ff */
[----:B------:R-:W-:Y:S01]  /*45d60*/  IMAD.MOV.U32 R25, RZ, RZ, R30 ;  /* 0x000000ffff197224 */ /* 0x000fe200078e001e */
[----:B------:R-:W-:Y:S01]  /*45d70*/  ULDC.64 UR20, c[0x0][0x5c0] ;  /* 0x0001700000147ab9 */ /* 0x000fe20000000a00 */
[----:B------:R-:W-:Y:S01]  /*45d80*/  IMAD R3, R3, 0x180, RZ ;  /* 0x0000018003037824 */ /* 0x000fe200078e02ff */
[----:B------:R-:W-:Y:S01]  /*45d90*/  F2FP.F16.E4M3.UNPACK_B R4, R4 ;  /* 0x00000004ff04723e */ /* 0x000fe200020006ff */
[----:B------:R-:W-:-:S04]  /*45da0*/  IMAD.WIDE.U32 R24, R2, 0x180, R24 ;  /* 0x0000018002187825 */ /* 0x000fc800078e0018 */
[----:B------:R-:W-:Y:S02]  /*45db0*/  HADD2.F32 R4, -RZ, R4.H0_H0 ;  /* 0x20000004ff047230 */ /* 0x000fe40000004100 */
[----:B0-----:R-:W-:Y:S02]  /*45dc0*/  IMAD.U32 R5, RZ, RZ, UR20 ;  /* 0x00000014ff057e24 */ /* 0x001fe4000f8e00ff */
[----:B------:R-:W-:Y:S02]  /*45dd0*/  IMAD.IADD R3, R25, 0x1, R3 ;  /* 0x0000000119037824 */ /* 0x000fe400078e0203 */
[----:B------:R-:W-:Y:S01]  /*45de0*/  FMUL R4, R4, UR18 ;  /* 0x0000001204047c20 */ /* 0x000fe20008400000 */
[----:B------:R-:W-:Y:S01]  /*45df0*/  IMAD.U32 R2, RZ, RZ, UR21 ;  /* 0x00000015ff027e24 */ /* 0x000fe2000f8e00ff */
[----:B------:R-:W-:-:S04]  /*45e00*/  IADD3 R24, P0, P1, R24, UR11, R5 ;  /* 0x0000000b18187c10 */ /* 0x000fc8000f91e005 */
[----:B------:R-:W-:Y:S01]  /*45e10*/  IADD3.X R25, R3, UR10, R2, P0, P1 ;  /* 0x0000000a03197c10 */ /* 0x000fe200087e2402 */
[----:B--2---:R-:W-:-:S05]  /*45e20*/  FFMA R4, R6, UR19, R4 ;  /* 0x0000001306047c23 */ /* 0x004fca0008000004 */
[----:B------:R-:W-:-:S05]  /*45e30*/  F2FP.SATFINITE.E4M3.F32.PACK_AB_MERGE_C R3, RZ, R4, RZ ;  /* 0x00000004ff03723e */ /* 0x000fca00048070ff */
[----:B------:R2:W-:Y:S01]  /*45e40*/  STG.E.U8 desc[UR26][R24.64+0xf9], R3 ;  /* 0x0000f90318007986 */ /* 0x0005e2000c10111a */
[----:B------:R-:W-:Y:S05]  /*45e50*/  BRA `(.L_x_35) ;  /* 0x0000019000407947 */ /* 0x000fea0003800000 */
.L_x_32:
[----:B------:R-:W-:Y:S01]  /*45e60*/  ISETP.GE.AND P2, PT, R29, 0x1, PT ;  /* 0x000000011d00780c */ /* 0x000fe20003f46270 */
[----:B------:R-:W2:Y:S03]  /*45e70*/  LDL.LU R127, [R1+0x600] ;  /* 0x00060000017f7983 */ /* 0x000ea60000300800 */
[C---:B------:R-:W-:Y:S01]  /*45e80*/  ISETP.LT.OR P1, PT, R28.reuse, 0x1, !P2 ;  /* 0x000000011c00780c */ /* 0x040fe20005721670 */
[----:B------:R-:W-:Y:S01]  /*45e90*/  FMUL R31, R5, UR19 ;  /* 0x00000013051f7c20 */ /* 0x000fe20008400000 */
[----:B------:R-:W-:Y:S01]  /*45ea0*/  ISETP.LT.OR P0, PT, R28, 0x2, !P2 ;  /* 0x000000021c00780c */ /* 0x000fe20005701670 */
[----:B------:R-:W-:Y:S01]  /*45eb0*/  FMUL R10, R10, UR19 ;  /* 0x000000130a0a7c20 */ /* 0x000fe20008400000 */
[----:B------:R-:W-:Y:S01]  /*45ec0*/  FMUL R11, R11, UR19 ;  /* 0x000000130b0b7c20 */ /* 0x000fe20008400000 */
[----:B------:R-:W-:Y:S01]  /*45ed0*/  LOP3.LUT R4, R4, 0xffff7fff, RZ, 0xc0, !PT ;  /* 0xffff7fff04047812 */ /* 0x000fe200078ec0ff */
[----:B------:R-:W-:Y:S01]  /*45ee0*/  FMUL R12, R12, UR19 ;  /* 0x000000130c0c7c20 */ /* 0x000fe20008400000 */
[----:B------:R-:W-:Y:S01]  /*45ef0*/  FMUL R13, R13, UR19 ;  /* 0x000000130d0d7c20 */ /* 0x000fe20008400000 */
[----:B------:R-:W-:Y:S01]  /*45f00*/  FMUL R14, R14, UR19 ;  /* 0x000000130e0e7c20 */ /* 0x000fe20008400000 */
[----:B------:R-:W-:Y:S01]  /*45f10*/  FMUL R15, R15, UR19 ;  /* 0x000000130f0f7c20 */ /* 0x000fe20008400000 */
[----:B------:R-:W-:Y:S01]  /*45f20*/  FMUL R16, R16, UR19 ;  /* 0x0000001310107c20 */ /* 0x000fe20008400000 */
[----:B------:R-:W-:Y:S01]  /*45f30*/  FMUL R17, R17, UR19 ;  /* 0x0000001311117c20 */ /* 0x000fe20008400000 */
[----:B------:R-:W-:Y:S01]  /*45f40*/  FMUL R18, R18, UR19 ;  /* 0x0000001312127c20 */ /* 0x000fe20008400000 */
[----:B------:R-:W0:Y:S01]  /*45f50*/  @!P1 LDC.64 R26, c[0x0][0x5c0] ;  /* 0x00017000ff1a9b82 */ /* 0x000e220000000a00 */
[----:B------:R-:W-:Y:S01]  /*45f60*/  F2FP.SATFINITE.E4M3.F32.PACK_AB_MERGE_C R31, RZ, R31, RZ ;  /* 0x0000001fff1f723e */ /* 0x000fe200048070ff */
[----:B------:R-:W-:Y:S01]  /*45f70*/  FMUL R19, R19, UR19 ;  /* 0x0000001313137c20 */ /* 0x000fe20008400000 */
        /* <DEDUP_REMOVED lines=21> */
[----:B0-----:R-:W-:Y:S01]  /*460d0*/  @!P1 IADD3 R26, P3, R24, R26, RZ ;  /* 0x0000001a181a9210 */ /* 0x001fe20007f7e0ff */
[----:B------:R-:W-:Y:S01]  /*460e0*/  FMUL R169, R169, UR19 ;  /* 0x00000013a9a97c20 */ /* 0x000fe20008400000 */
[----:B------:R-:W-:Y:S01]  /*460f0*/  FMUL R170, R170, UR19 ;  /* 0x00000013aaaa7c20 */ /* 0x000fe20008400000 */
[----:B------:R-:W-:Y:S01]  /*46100*/  FMUL R171, R171, UR19 ;  /* 0x00000013abab7c20 */ /* 0x000fe20008400000 */
[----:B------:R-:W-:Y:S01]  /*46110*/  FMUL R172, R172, UR19 ;  /* 0x00000013acac7c20 */ /* 0x000fe20008400000 */
[----:B------:R-:W-:Y:S01]  /*46120*/  @!P1 IMAD.X R27, R30, 0x1, R27, P3 ;  /* 0x000000011e1b9824 */ /* 0x000fe200018e061b */
[----:B------:R-:W-:Y:S01]  /*46130*/  ISETP.GE.AND P3, PT, R29, 0x9, PT ;  /* 0x000000091d00780c */ /* 0x000fe20003f66270 */
[----:B------:R-:W-:Y:S01]  /*46140*/  FMUL R173, R173, UR19 ;  /* 0x00000013adad7c20 */ /* 0x000fe20008400000 */
[----:B------:R-:W-:Y:S01]  /*46150*/  FMUL R174, R174, UR19 ;  /* 0x00000013aeae7c20 */ /* 0x000fe20008400000 */
[----:B------:R-:W-:Y:S01]  /*46160*/  FMUL R175, R175, UR19 ;  /* 0x00000013afaf7c20 */ /* 0x000fe20008400000 */
[----:B------:R-:W-:Y:S01]  /*46170*/  ISETP.LT.OR P4, PT, R28, 0x1, !P3 ;  /* 0x000000011c00780c */ /* 0x000fe20005f81670 */
[----:B------:R0:W-:Y:S01]  /*46180*/  @!P1 STG.E.U8 desc[UR26][R26.64], R31 ;  /* 0x0000001f1a009986 */ /* 0x0001e2000c10111a */
        /* <DEDUP_REMOVED lines=11> */
[----:B0-----:R-:W0:Y:S01]  /*46240*/  @!P0 LDC.64 R26, c[0x0][0x5c0] ;  /* 0x00017000ff1a8b82 */ /* 0x001e220000000a00 */
[----:B------:R-:W-:Y:S01]  /*46250*/  FMUL R187, R187, UR19 ;  /* 0x00000013bbbb7c20 */ /* 0x000fe20008400000 */
[----:B------:R-:W-:Y:S01]  /*46260*/  FMUL R188, R188, UR19 ;  /* 0x00000013bcbc7c20 */ /* 0x000fe20008400000 */
[----:B------:R-:W-:Y:S01]  /*46270*/  FMUL R189, R189, UR19 ;  /* 0x00000013bdbd7c20 */ /* 0x000fe20008400000 */
[----:B------:R-:W-:Y:S01]  /*46280*/  FMUL R190, R190, UR19 ;  /* 0x00000013bebe7c20 */ /* 0x000fe20008400000 */
[----:B------:R-:W-:Y:S01]  /*46290*/  FMUL R191, R191, UR19 ;  /* 0x00000013bfbf7c20 */ /* 0x000fe20008400000 */
[----:B------:R-:W-:Y:S01]  /*462a0*/  FMUL R192, R192, UR19 ;  /* 0x00000013c0c07c20 */ /* 0x000fe20008400000 */
[----:B------:R-:W-:Y:S01]  /*462b0*/  FMUL R193, R193, UR19 ;  /* 0x00000013c1c17c20 */ /* 0x000fe20008400000 */
[----:B------:R-:W1:Y:S01]  /*462c0*/  @!P4 LDC.64 R32, c[0x0][0x5c0] ;  /* 0x00017000ff20cb82 */ /* 0x000e620000000a00 */
[----:B------:R-:W-:Y:S01]  /*462d0*/  FMUL R31, R6, UR19 ;  /* 0x00000013061f7c20 */ /* 0x000fe20008400000 */
[----:B------:R-:W-:Y:S01]  /*462e0*/  FMUL R194, R194, UR19 ;  /* 0x00000013c2c27c20 */ /* 0x000fe20008400000 */
[----:B------:R-:W-:Y:S01]  /*462f0*/  FMUL R195, R195, UR19 ;  /* 0x00000013c3c37c20 */ /* 0x000fe20008400000 */
[----:B------:R-:W-:Y:S01]  /*46300*/  FMUL R196, R196, UR19 ;  /* 0x00000013c4c47c20 */ /* 0x000fe20008400000 */
[----:B------:R-:W-:Y:S01]  /*46310*/  FMUL R197, R197, UR19 ;  /* 0x00000013c5c57c20 */ /* 0x000fe20008400000 */
        /* <DEDUP_REMOVED lines=15> */
[----:B------:R-:W-:-:S02]  /*46410*/  @!P0 IMAD.X R27, R30, 0x1, R27, P1 ;  /* 0x000000011e1b8824 */ /* 0x000fc400008e061b */
[----:B------:R-:W-:Y:S01]  /*46420*/  FMUL R211, R211, UR19 ;  /* 0x00000013d3d37c20 */ /* 0x000fe20008400000 */
[----:B------:R-:W-:Y:S01]  /*46430*/  FMUL R212, R212, UR19 ;  /* 0x00000013d4d47c20 */ /* 0x000fe20008400000 */
[----:B------:R-:W-:Y:S01]  /*46440*/  FMUL R213, R213, UR19 ;  /* 0x00000013d5d57c20 */ /* 0x000fe20008400000 */
[----:B------:R-:W-:Y:S01]  /*46450*/  FMUL R214, R214, UR19 ;  /* 0x00000013d6d67c20 */ /* 0x000fe20008400000 */
[----:B------:R1:W-:Y:S01]  /*46460*/  @!P0 STG.E.U8 desc[UR26][R26.64+0x1], R31 ;  /* 0x0000011f1a008986 */ /* 0x0003e2000c10111a */
[----:B------:R-:W-:Y:S01]  /*46470*/  ISETP.LT.OR P0, PT, R28, 0x2, !P3 ;  /* 0x000000021c00780c */ /* 0x000fe20005f01670 */
        /* <DEDUP_REMOVED lines=10> */
[----:B-1----:R-:W-:Y:S01]  /*46520*/  @!P4 IADD3 R26, P1, P5, R24, UR11, R32 ;  /* 0x0000000b181acc10 */ /* 0x002fe2000fd3e020 */
[----:B------:R-:W-:Y:S01]  /*46530*/  FMUL R31, R7, UR19 ;  /* 0x00000013071f7c20 */ /* 0x000fe20008400000 */
[----:B------:R-:W-:Y:S01]  /*46540*/  FMUL R225, R225, UR19 ;  /* 0x00000013e1e17c20 */ /* 0x000fe20008400000 */
[----:B------:R-:W-:Y:S01]  /*46550*/  FMUL R226, R226, UR19 ;  /* 0x00000013e2e27c20 */ /* 0x000fe20008400000 */
[----:B------:R-:W-:Y:S01]  /*46560*/  @!P4 IADD3.X R27, R30, UR10, R33, P1, P5 ;  /* 0x0000000a1e1bcc10 */ /* 0x000fe20008fea421 */
[----:B------:R-:W-:Y:S01]  /*46570*/  FMUL R227, R227, UR19 ;  /* 0x00000013e3e37c20 */ /* 0x000fe20008400000 */
[----:B------:R-:W-:Y:S01]  /*46580*/  ISETP.LT.OR P1, PT, R28, 0x9, !P3 ;  /* 0x000000091c00780c */ /* 0x000fe20005f21670 */
[----:B------:R-:W0:Y:S01]  /*46590*/  @!P0 LDC.64 R32, c[0x0][0x5c0] ;  /* 0x00017000ff208b82 */ /* 0x000e220000000a00 */
[----:B------:R-:W-:Y:S01]  /*465a0*/  F2FP.SATFINITE.E4M3.F32.PACK_AB_MERGE_C R31, RZ, R31, RZ ;  /* 0x0000001fff1f723e */ /* 0x000fe200048070ff */
[----:B------:R-:W-:Y:S01]  /*465b0*/  FMUL R228, R228, UR19 ;  /* 0x00000013e4e47c20 */ /* 0x000fe20008400000 */
[----:B------:R-:W-:Y:S01]  /*465c0*/  FMUL R229, R229, UR19 ;  /* 0x00000013e5e57c20 */ /* 0x000fe20008400000 */
[----:B------:R-:W-:Y:S01]  /*465d0*/  FMUL R230, R230, UR19 ;  /* 0x00000013e6e67c20 */ /* 0x000fe20008400000 */
[----:B------:R-:W-:Y:S01]  /*465e0*/  FMUL R231, R231, UR19 ;  /* 0x00000013e7e77c20 */ /* 0x000fe20008400000 */
[----:B------:R1:W-:Y:S01]  /*465f0*/  @!P4 STG.E.U8 desc[UR26][R26.64], R31 ;  /* 0x0000001f1a00c986 */ /* 0x0003e2000c10111a */
[----:B------:R-:W-:Y:S01]  /*46600*/  FMUL R232, R232, UR19 ;  /* 0x00000013e8e87c20 */ /* 0x000fe20008400000 */
[----:B------:R-:W-:-:S02]  /*46610*/  FMUL R233, R233, UR19 ;  /* 0x00000013e9e97c20 */ /* 0x000fc40008400000 */
[----:B------:R-:W3:Y:S02]  /*46620*/  LDL.LU R128, [R1+0x604] ;  /* 0x0006040001807983 */ /* 0x000ee40000300800 */
[----:B-1----:R-:W1:Y:S01]  /*46630*/  @!P1 LDC.64 R26, c[0x0][0x5c0] ;  /* 0x00017000ff1a9b82 */ /* 0x002e620000000a00 */
[----:B0-----:R-:W-:Y:S01]  /*46640*/  @!P0 IADD3 R32, P4, P5, R24, UR11, R32 ;  /* 0x0000000b18208c10 */ /* 0x001fe2000fd9e020 */
[----:B------:R-:W-:Y:S01]  /*46650*/  FMUL R31, R9, UR19 ;  /* 0x00000013091f7c20 */ /* 0x000fe20008400000 */
[----:B------:R-:W-:Y:S01]  /*46660*/  F2FP.SATFINITE.E4M3.F32.PACK_AB_MERGE_C R10, RZ, R10, RZ ;  /* 0x0000000aff0a723e */ /* 0x000fe200048070ff */
[----:B------:R-:W-:Y:S01]  /*46670*/  FMUL R234, R234, UR19 ;  /* 0x00000013eaea7c20 */ /* 0x000fe20008400000 */
[----:B------:R-:W-:Y:S01]  /*46680*/  @!P0 IADD3.X R33, R30, UR10, R33, P4, P5 ;  /* 0x0000000a1e218c10 */ /* 0x000fe2000a7ea421 */
[----:B------:R-:W4:Y:S01]  /*46690*/  LDL.LU R126, [R1+0x608] ;  /* 0x00060800017e7983 */ /* 0x000f220000300800 */
[----:B------:R-:W-:Y:S01]  /*466a0*/  F2FP.SATFINITE.E4M3.F32.PACK_AB_MERGE_C R31, RZ, R31, RZ ;  /* 0x0000001fff1f723e */ /* 0x000fe200048070ff */
[----:B------:R-:W-:Y:S01]  /*466b0*/  FMUL R235, R235, UR19 ;  /* 0x00000013ebeb7c20 */ /* 0x000fe20008400000 */
[----:B------:R-:W-:Y:S01]  /*466c0*/  F2FP.SATFINITE.E4M3.F32.PACK_AB_MERGE_C R11, RZ, R11, RZ ;  /* 0x0000000bff0b723e */ /* 0x000fe200048070ff */
[----:B------:R-:W-:Y:S01]  /*466d0*/  FMUL R236, R236, UR19 ;  /* 0x00000013ecec7c20 */ /* 0x000fe20008400000 */
[----:B------:R-:W-:Y:S01]  /*466e0*/  F2FP.SATFINITE.E4M3.F32.PACK_AB_MERGE_C R12, RZ, R12, RZ ;  /* 0x0000000cff0c723e */ /* 0x000fe200048070ff */
[----:B------:R-:W-:Y:S01]  /*466f0*/  FMUL R237, R237, UR19 ;  /* 0x00000013eded7c20 */ /* 0x000fe20008400000 */
[----:B------:R-:W-:Y:S01]  /*46700*/  F2FP.SATFINITE.E4M3.F32.PACK_AB_MERGE_C R13, RZ, R13, RZ ;  /* 0x0000000dff0d723e */ /* 0x000fe200048070ff */
[----:B------:R-:W-:Y:S01]  /*46710*/  STL [R1+0xc74], R2 ;  /* 0x000c740201007387 */ /* 0x000fe20000100800 */
[----:B------:R-:W-:-:S02]  /*46720*/  F2FP.SATFINITE.E4M3.F32.PACK_AB_MERGE_C R14, RZ, R14, RZ ;  /* 0x0000000eff0e723e */ /* 0x000fc400048070ff */
[----:B------:R-:W-:Y:S01]  /*46730*/  F2FP.SATFINITE.E4M3.F32.PACK_AB_MERGE_C R15, RZ, R15, RZ ;  /* 0x0000000fff0f723e */ /* 0x000fe200048070ff */
[----:B------:R-:W-:Y:S01]  /*46740*/  STL [R1+0xc70], R3 ;  /* 0x000c700301007387 */ /* 0x000fe20000100800 */
[----:B-1----:R-:W-:Y:S02]  /*46750*/  @!P1 IADD3 R34, P4, P5, R24, UR11, R26 ;  /* 0x0000000b18229c10 */ /* 0x002fe4000fd9e01a */
[----:B------:R-:W-:Y:S02]  /*46760*/  F2FP.SATFINITE.E4M3.F32.PACK_AB_MERGE_C R16, RZ, R16, RZ ;  /* 0x00000010ff10723e */ /* 0x000fe400048070ff */
[----:B------:R-:W-:Y:S02]  /*46770*/  @!P1 IADD3.X R35, R30, UR10, R27, P4, P5 ;  /* 0x0000000a1e239c10 */ /* 0x000fe4000a7ea41b */
[----:B------:R-:W-:Y:S02]  /*46780*/  ISETP.LT.OR P5, PT, R28, 0xa, !P3 ;  /* 0x0000000a1c00780c */ /* 0x000fe40005fa1670 */
[----:B------:R-:W-:-:S02]  /*46790*/  F2FP.SATFINITE.E4M3.F32.PACK_AB_MERGE_C R17, RZ, R17, RZ ;  /* 0x00000011ff11723e */ /* 0x000fc400048070ff */
[----:B------:R-:W-:Y:S02]  /*467a0*/  F2FP.SATFINITE.E4M3.F32.PACK_AB_MERGE_C R18, RZ, R18, RZ ;  /* 0x00000012ff12723e */ /* 0x000fe400048070ff */
[----:B------:R-:W-:Y:S02]  /*467b0*/  F2FP.SATFINITE.E4M3.F32.PACK_AB_MERGE_C R19, RZ, R19, RZ ;  /* 0x00000013ff13723e */ /* 0x000fe400048070ff */
[----:B------:R-:W-:Y:S02]  /*467c0*/  F2FP.SATFINITE.E4M3.F32.PACK_AB_MERGE_C R20, RZ, R20, RZ ;  /* 0x00000014ff14723e */ /* 0x000fe400048070ff */
[----:B------:R-:W-:Y:S02]  /*467d0*/  F2FP.SATFINITE.E4M3.F32.PACK_AB_MERGE_C R21, RZ, R21, RZ ;  /* 0x00000015ff15723e */ /* 0x000fe400048070ff */
[----:B------:R-:W-:Y:S01]  /*467e0*/  F2FP.SATFINITE.E4M3.F32.PACK_AB_MERGE_C R22, RZ, R22, RZ ;  /* 0x00000016ff16723e */ /* 0x000fe200048070ff */
[----:B------:R-:W0:Y:S01]  /*467f0*/  @!P5 LDC.64 R26, c[0x0][0x5c0] ;  /* 0x00017000ff1adb82 */ /* 0x000e220000000a00 */
[----:B------:R-:W-:-:S02]  /*46800*/  @P5 LOP3.LUT R4, R4, 0x8000, RZ, 0xfc, !PT ;  /* 0x0000800004045812 */ /* 0x000fc400078efcff */
[----:B------:R-:W-:Y:S02]  /*46810*/  F2FP.SATFINITE.E4M3.F32.PACK_AB_MERGE_C R23, RZ, R23, RZ ;  /* 0x00000017ff17723e */ /* 0x000fe400048070ff */
[----:B------:R-:W-:Y:S02]  /*46820*/  LOP3.LUT R4, R4, 0xffffbfff, RZ, 0xc0, !PT ;  /* 0xffffbfff04047812 */ /* 0x000fe400078ec0ff */
[----:B------:R-:W-:Y:S02]  /*46830*/  F2FP.SATFINITE.E4M3.F32.PACK_AB_MERGE_C R152, RZ, R152, RZ ;  /* 0x00000098ff98723e */ /* 0x000fe400048070ff */
[----:B------:R-:W-:Y:S02]  /*46840*/  F2FP.SATFINITE.E4M3.F32.PACK_AB_MERGE_C R153, RZ, R153, RZ ;  /* 0x00000099ff99723e */ /* 0x000fe400048070ff */
[----:B------:R-:W-:Y:S02]  /*46850*/  F2FP.SATFINITE.E4M3.F32.PACK_AB_MERGE_C R154, RZ, R154, RZ ;  /* 0x0000009aff9a723e */ /* 0x000fe400048070ff */
[----:B------:R-:W-:-:S02]  /*46860*/  F2FP.SATFINITE.E4M3.F32.PACK_AB_MERGE_C R155, RZ, R155, RZ ;  /* 0x0000009bff9b723e */ /* 0x000fc400048070ff */
[----:B------:R-:W-:Y:S02]  /*46870*/  F2FP.SATFINITE.E4M3.F32.PACK_AB_MERGE_C R156, RZ, R156, RZ ;  /* 0x0000009cff9c723e */ /* 0x000fe400048070ff */
[----:B------:R-:W-:Y:S02]  /*46880*/  F2FP.SATFINITE.E4M3.F32.PACK_AB_MERGE_C R157, RZ, R157, RZ ;  /* 0x0000009dff9d723e */ /* 0x000fe400048070ff */
[----:B------:R-:W-:Y:S02]  /*46890*/  F2FP.SATFINITE.E4M3.F32.PACK_AB_MERGE_C R158, RZ, R158, RZ ;  /* 0x0000009eff9e723e */ /* 0x000fe400048070ff */
[----:B------:R-:W-:Y:S02]  /*468a0*/  F2FP.SATFINITE.E4M3.F32.PACK_AB_MERGE_C R159, RZ, R159, RZ ;  /* 0x0000009fff9f723e */ /* 0x000fe400048070ff */
[----:B------:R-:W-:Y:S02]  /*468b0*/  F2FP.SATFINITE.E4M3.F32.PACK_AB_MERGE_C R160, RZ, R160, RZ ;  /* 0x000000a0ffa0723e */ /* 0x000fe400048070ff */
[----:B0-----:R-:W-:Y:S01]  /*468c0*/  @!P5 IADD3 R36, P4, P6, R24, UR11, R26 ;  /* 0x0000000b1824dc10 */ /* 0x001fe2000fe9e01a */
[----:B------:R-:W-:Y:S01]  /*468d0*/  FMUL R26, R8, UR19 ;  /* 0x00000013081a7c20 */ /* 0x000fe20008400000 */
[----:B------:R-:W-:-:S02]  /*468e0*/  F2FP.SATFINITE.E4M3.F32.PACK_AB_MERGE_C R161, RZ, R161, RZ ;  /* 0x000000a1ffa1723e */ /* 0x000fc400048070ff */
[----:B------:R-:W-:Y:S02]  /*468f0*/  @!P5 IADD3.X R37, R30, UR10, R27, P4, P6 ;  /* 0x0000000a1e25dc10 */ /* 0x000fe4000a7ec41b */
[----:B------:R-:W-:Y:S02]  /*46900*/  ISETP.LT.OR P4, PT, R28, 0x9, !P2 ;  /* 0x000000091c00780c */ /* 0x000fe40005781670 */
[----:B------:R-:W-:Y:S02]  /*46910*/  F2FP.SATFINITE.E4M3.F32.PACK_AB_MERGE_C R26, RZ, R26, RZ ;  /* 0x0000001aff1a723e */ /* 0x000fe400048070ff */
[----:B------:R-:W-:Y:S02]  /*46920*/  F2FP.SATFINITE.E4M3.F32.PACK_AB_MERGE_C R162, RZ, R162, RZ ;  /* 0x000000a2ffa2723e */ /* 0x000fe400048070ff */
[----:B------:R-:W-:Y:S01]  /*46930*/  F2FP.SATFINITE.E4M3.F32.PACK_AB_MERGE_C R163, RZ, R163, RZ ;  /* 0x000000a3ffa3723e */ /* 0x000fe200048070ff */
[----:B------:R0:W-:Y:S01]  /*46940*/  @!P0 STG.E.U8 desc[UR26][R32.64+0x1], R26 ;  /* 0x0000011a20008986 */ /* 0x0001e2000c10111a */
[----:B------:R-:W-:-:S02]  /*46950*/  LOP3.LUT R5, R5, 0xffffffbf, RZ, 0xc0, !PT ;  /* 0xffffffbf05057812 */ /* 0x000fc400078ec0ff */
[----:B------:R-:W-:Y:S02]  /*46960*/  F2FP.SATFINITE.E4M3.F32.PACK_AB_MERGE_C R164, RZ, R164, RZ ;  /* 0x000000a4ffa4723e */ /* 0x000fe400048070ff */
[----:B------:R-:W-:Y:S02]  /*46970*/  F2FP.SATFINITE.E4M3.F32.PACK_AB_MERGE_C R165, RZ, R165, RZ ;  /* 0x000000a5ffa5723e */ /* 0x000fe400048070ff */
[----:B------:R-:W-:Y:S02]  /*46980*/  F2FP.SATFINITE.E4M3.F32.PACK_AB_MERGE_C R166, RZ, R166, RZ ;  /* 0x000000a6ffa6723e */ /* 0x000fe400048070ff */
[----:B------:R-:W-:Y:S02]  /*46990*/  F2FP.SATFINITE.E4M3.F32.PACK_AB_MERGE_C R167, RZ, R167, RZ ;  /* 0x000000a7ffa7723e */ /* 0x000fe400048070ff */
[----:B------:R-:W-:Y:S01]  /*469a0*/  F2FP.SATFINITE.E4M3.F32.PACK_AB_MERGE_C R168, RZ, R168, RZ ;  /* 0x000000a8ffa8723e */ /* 0x000fe200048070ff */
[----:B0-----:R-:W0:Y:S01]  /*469b0*/  @!P4 LDC.64 R26, c[0x0][0x5c0] ;  /* 0x00017000ff1acb82 */ /* 0x001e220000000a00 */
[----:B------:R-:W-:-:S02]  /*469c0*/  F2FP.SATFINITE.E4M3.F32.PACK_AB_MERGE_C R169, RZ, R169, RZ ;  /* 0x000000a9ffa9723e */ /* 0x000fc400048070ff */
[----:B------:R-:W-:Y:S02]  /*469d0*/  F2FP.SATFINITE.E4M3.F32.PACK_AB_MERGE_C R170, RZ, R170, RZ ;  /* 0x000000aaffaa723e */ /* 0x000fe400048070ff */
[----:B------:R-:W-:Y:S02]  /*469e0*/  F2FP.SATFINITE.E4M3.F32.PACK_AB_MERGE_C R171, RZ, R171, RZ ;  /* 0x000000abffab723e */ /* 0x000fe400048070ff */
        /* <DEDUP_REMOVED lines=9> */
[----:B0-----:R-:W-:-:S02]  /*46a80*/  @!P4 IADD3 R26, P0, R24, R26, RZ ;  /* 0x0000001a181ac210 */ /* 0x001fc40007f1e0ff */
[----:B------:R-:W-:Y:S02]  /*46a90*/  F2FP.SATFINITE.E4M3.F32.PACK_AB_MERGE_C R181, RZ, R181, RZ ;  /* 0x000000b5ffb5723e */ /* 0x000fe400048070ff */
[----:B------:R-:W-:Y:S01]  /*46aa0*/  F2FP.SATFINITE.E4M3.F32.PACK_AB_MERGE_C R182, RZ, R182, RZ ;  /* 0x000000b6ffb6723e */ /* 0x000fe200048070ff */
[----:B------:R-:W-:Y:S01]  /*46ab0*/  @!P4 IMAD.X R27, R30, 0x1, R27, P0 ;  /* 0x000000011e1bc824 */ /* 0x000fe200000e061b */
[----:B------:R-:W-:Y:S02]  /*46ac0*/  ISETP.LT.OR P0, PT, R28, 0x11, !P3 ;  /* 0x000000111c00780c */ /* 0x000fe40005f01670 */
[----:B------:R-:W-:Y:S02]  /*46ad0*/  F2FP.SATFINITE.E4M3.F32.PACK_AB_MERGE_C R183, RZ, R183, RZ ;  /* 0x000000b7ffb7723e */ /* 0x000fe400048070ff */
[----:B------:R0:W-:Y:S01]  /*46ae0*/  @!P4 STG.E.U8 desc[UR26][R26.64+0x8], R31 ;  /* 0x0000081f1a00c986 */ /* 0x0001e2000c10111a */
[----:B------:R-:W-:Y:S02]  /*46af0*/  F2FP.SATFINITE.E4M3.F32.PACK_AB_MERGE_C R184, RZ, R184, RZ ;  /* 0x000000b8ffb8723e */ /* 0x000fe400048070ff */
[----:B------:R-:W-:-:S02]  /*46b00*/  F2FP.SATFINITE.E4M3.F32.PACK_AB_MERGE_C R185, RZ, R185, RZ ;  /* 0x000000b9ffb9723e */ /* 0x000fc400048070ff */
[----:B------:R-:W-:Y:S02]  /*46b10*/  F2FP.SATFINITE.E4M3.F32.PACK_AB_MERGE_C R186, RZ, R186, RZ ;  /* 0x000000baffba723e */ /* 0x000fe400048070ff */
[----:B------:R-:W-:Y:S02]  /*46b20*/  F2FP.SATFINITE.E4M3.F32.PACK_AB_MERGE_C R187, RZ, R187, RZ ;  /* 0x000000bbffbb723e */ /* 0x000fe400048070ff */
[----:B------:R-:W-:Y:S02]  /*46b30*/  @P0 LOP3.LUT R4, R4, 0x4000, RZ, 0xfc, !PT ;  /* 0x0000400004040812 */ /* 0x000fe400078efcff */
[----:B------:R-:W-:Y:S01]  /*46b40*/  F2FP.SATFINITE.E4M3.F32.PACK_AB_MERGE_C R188, RZ, R188, RZ ;  /* 0x000000bcffbc723e */ /* 0x000fe200048070ff */
[----:B0-----:R-:W0:Y:S01]  /*46b50*/  @!P0 LDC.64 R26, c[0x0][0x5c0] ;  /* 0x00017000ff1a8b82 */ /* 0x001e220000000a00 */
[----:B------:R-:W-:Y:S02]  /*46b60*/  F2FP.SATFINITE.E4M3.F32.PACK_AB_MERGE_C R189, RZ, R189, RZ ;  /* 0x000000bdffbd723e */ /* 0x000fe400048070ff */
        /* <DEDUP_REMOVED lines=11> */
[----:B0-----:R-:W-:Y:S02]  /*46c20*/  @!P0 IADD3 R32, P4, P6, R24, UR11, R26 ;  /* 0x0000000b18208c10 */ /* 0x001fe4000fe9e01a */
[----:B------:R-:W-:-:S02]  /*46c30*/  F2FP.SATFINITE.E4M3.F32.PACK_AB_MERGE_C R201, RZ, R201, RZ ;  /* 0x000000c9ffc9723e */ /* 0x000fc400048070ff */
[----:B------:R-:W-:Y:S02]  /*46c40*/  @!P0 IADD3.X R33, R30, UR10, R27, P4, P6 ;  /* 0x0000000a1e218c10 */ /* 0x000fe4000a7ec41b */
[----:B------:R-:W-:Y:S02]  /*46c50*/  ISETP.LT.OR P4, PT, R28, 0xa, !P2 ;  /* 0x0000000a1c00780c */ /* 0x000fe40005781670 */
[----:B------:R-:W-:Y:S02]  /*46c60*/  LOP3.LUT R6, R6, 0xfffffffd, RZ, 0xc0, !PT ;  /* 0xfffffffd06067812 */ /* 0x000fe400078ec0ff */
[----:B------:R-:W-:Y:S02]  /*46c70*/  F2FP.SATFINITE.E4M3.F32.PACK_AB_MERGE_C R202, RZ, R202, RZ ;  /* 0x000000caffca723e */ /* 0x000fe400048070ff */
[----:B------:R-:W-:Y:S02]  /*46c80*/  F2FP.SATFINITE.E4M3.F32.PACK_AB_MERGE_C R203, RZ, R203, RZ ;  /* 0x000000cbffcb723e */ /* 0x000fe400048070ff */
[----:B------:R-:W-:-:S02]  /*46c90*/  F2FP.SATFINITE.E4M3.F32.PACK_AB_MERGE_C R204, RZ, R204, RZ ;  /* 0x000000ccffcc723e */ /* 0x000fc400048070ff */
[----:B------:R-:W-:Y:S02]  /*46ca0*/  F2FP.SATFINITE.E4M3.F32.PACK_AB_MERGE_C R205, RZ, R205, RZ ;  /* 0x000000cdffcd723e */ /* 0x000fe400048070ff */
[----:B------:R-:W-:Y:S01]  /*46cb0*/  F2FP.SATFINITE.E4M3.F32.PACK_AB_MERGE_C R206, RZ, R206, RZ ;  /* 0x000000ceffce723e */ /* 0x000fe200048070ff */
[----:B------:R-:W0:Y:S01]  /*46cc0*/  @!P4 LDC.64 R26, c[0x0][0x5c0] ;  /* 0x00017000ff1acb82 */ /* 0x000e220000000a00 */
        /* <DEDUP_REMOVED lines=12> */
[----:B0-----:R-:W-:Y:S02]  /*46d90*/  @!P4 IADD3 R26, P6, R24, R26, RZ ;  /* 0x0000001a181ac210 */ /* 0x001fe40007fde0ff */
[----:B------:R-:W-:Y:S02]  /*46da0*/  F2FP.SATFINITE.E4M3.F32.PACK_AB_MERGE_C R219, RZ, R219, RZ ;  /* 0x000000dbffdb723e */ /* 0x000fe400048070ff */
[----:B------:R-:W-:Y:S01]  /*46db0*/  F2FP.SATFINITE.E4M3.F32.PACK_AB_MERGE_C R220, RZ, R220, RZ ;  /* 0x000000dcffdc723e */ /* 0x000fe200048070ff */
[----:B------:R-:W-:Y:S01]  /*46dc0*/  @!P4 IMAD.X R27, R30, 0x1, R27, P6 ;  /* 0x000000011e1bc824 */ /* 0x000fe200030e061b */
[----:B------:R-:W-:-:S02]  /*46dd0*/  F2FP.SATFINITE.E4M3.F32.PACK_AB_MERGE_C R221, RZ, R221, RZ ;  /* 0x000000ddffdd723e */ /* 0x000fc400048070ff */
[----:B------:R-:W-:Y:S02]  /*46de0*/  F2FP.SATFINITE.E4M3.F32.PACK_AB_MERGE_C R222, RZ, R222, RZ ;  /* 0x000000deffde723e */ /* 0x000fe400048070ff */
[----:B------:R0:W-:Y:S01]  /*46df0*/  @!P4 STG.E.U8 desc[UR26][R26.64+0x9], R10 ;  /* 0x0000090a1a00c986 */ /* 0x0001e2000c10111a */
[C---:B------:R-:W-:Y:S02]  /*46e00*/  ISETP.LT.OR P4, PT, R28.reuse, 0x12, !P3 ;  /* 0x000000121c00780c */ /* 0x040fe40005f81670 */
[----:B------:R-:W-:Y:S01]  /*46e10*/  F2FP.SATFINITE.E4M3.F32.PACK_AB_MERGE_C R223, RZ, R223, RZ ;  /* 0x000000dfffdf723e */ /* 0x000fe200048070ff */
[----:B------:R1:W-:Y:S01]  /*46e20*/  @!P1 STG.E.U8 desc[UR26][R34.64+0x8], R11 ;  /* 0x0000080b22009986 */ /* 0x0003e2000c10111a */
[----:B------:R-:W-:Y:S02]  /*46e30*/  ISETP.LT.OR P1, PT, R28, 0x19, !P3 ;  /* 0x000000191c00780c */ /* 0x000fe40005f21670 */
[----:B------:R-:W-:Y:S02]  /*46e40*/  F2FP.SATFINITE.E4M3.F32.PACK_AB_MERGE_C R224, RZ, R224, RZ ;  /* 0x000000e0ffe0723e */ /* 0x000fe400048070ff */
[----:B------:R-:W-:-:S02]  /*46e50*/  F2FP.SATFINITE.E4M3.F32.PACK_AB_MERGE_C R225, RZ, R225, RZ ;  /* 0x000000e1ffe1723e */ /* 0x000fc400048070ff */
[----:B------:R-:W-:Y:S02]  /*46e60*/  F2FP.SATFINITE.E4M3.F32.PACK_AB_MERGE_C R226, RZ, R226, RZ ;  /* 0x000000e2ffe2723e */ /* 0x000fe400048070ff */
[----:B------:R-:W-:Y:S01]  /*46e70*/  F2FP.SATFINITE.E4M3.F32.PACK_AB_MERGE_C R227, RZ, R227, RZ ;  /* 0x000000e3ffe3723e */ /* 0x000fe200048070ff */
[----:B0-----:R-:W0:Y:S01]  /*46e80*/  @!P4 LDC.64 R26, c[0x0][0x5c0] ;  /* 0x00017000ff1acb82 */ /* 0x001e220000000a00 */
[----:B------:R-:W-:Y:S02]  /*46e90*/  F2FP.SATFINITE.E4M3.F32.PACK_AB_MERGE_C R228, RZ, R228, RZ ;  /* 0x000000e4ffe4723e */ /* 0x000fe400048070ff */
[----:B------:R-:W-:Y:S02]  /*46ea0*/  LOP3.LUT R7, R7, 0xfdffffff, RZ, 0xc0, !PT ;  /* 0xfdffffff07077812 */ /* 0x000fe400078ec0ff */
[----:B------:R-:W-:Y:S02]  /*46eb0*/  F2FP.SATFINITE.E4M3.F32.PACK_AB_MERGE_C R229, RZ, R229, RZ ;  /* 0x000000e5ffe5723e */ /* 0x000fe400048070ff */
[----:B------:R-:W-:Y:S01]  /*46ec0*/  F2FP.SATFINITE.E4M3.F32.PACK_AB_MERGE_C R230, RZ, R230, RZ ;  /* 0x000000e6ffe6723e */ /* 0x000fe200048070ff */
[----:B-1----:R-:W1:Y:S01]  /*46ed0*/  @!P1 LDC.64 R10, c[0x0][0x5c0] ;  /* 0x00017000ff0a9b82 */ /* 0x002e620000000a00 */
[----:B------:R-:W-:-:S02]  /*46ee0*/  F2FP.SATFINITE.E4M3.F32.PACK_AB_MERGE_C R231, RZ, R231, RZ ;  /* 0x000000e7ffe7723e */ /* 0x000fc400048070ff */
[----:B------:R-:W-:Y:S02]  /*46ef0*/  F2FP.SATFINITE.E4M3.F32.PACK_AB_MERGE_C R232, RZ, R232, RZ ;  /* 0x000000e8ffe8723e */ /* 0x000fe400048070ff */
[----:B------:R-:W-:Y:S02]  /*46f00*/  F2FP.SATFINITE.E4M3.F32.PACK_AB_MERGE_C R233, RZ, R233, RZ ;  /* 0x000000e9ffe9723e */ /* 0x000fe400048070ff */
[----:B------:R-:W-:Y:S02]  /*46f10*/  F2FP.SATFINITE.E4M3.F32.PACK_AB_MERGE_C R234, RZ, R234, RZ ;  /* 0x000000eaffea723e */ /* 0x000fe400048070ff */
[----:B------:R-:W-:Y:S02]  /*46f20*/  F2FP.SATFINITE.E4M3.F32.PACK_AB_MERGE_C R235, RZ, R235, RZ ;  /* 0x000000ebffeb723e */ /* 0x000fe400048070ff */
[----:B------:R-:W-:Y:S02]  /*46f30*/  F2FP.SATFINITE.E4M3.F32.PACK_AB_MERGE_C R236, RZ, R236, RZ ;  /* 0x000000ecffec723e */ /* 0x000fe400048070ff */
[----:B------:R-:W-:-:S02]  /*46f40*/  F2FP.SATFINITE.E4M3.F32.PACK_AB_MERGE_C R237, RZ, R237, RZ ;  /* 0x000000edffed723e */ /* 0x000fc400048070ff */
[----:B0-----:R-:W-:-:S04]  /*46f50*/  @!P4 IADD3 R26, P5, P6, R24, UR11, R26 ;  /* 0x0000000b181acc10 */ /* 0x001fc8000febe01a */
[----:B------:R-:W-:Y:S02]  /*46f60*/  @!P4 IADD3.X R27, R30, UR10, R27, P5, P6 ;  /* 0x0000000a1e1bcc10 */ /* 0x000fe4000afec41b */
[----:B------:R-:W-:Y:S02]  /*46f70*/  ISETP.LT.OR P5, PT, R28, 0x1a, !P3 ;  /* 0x0000001a1c00780c */ /* 0x000fe40005fa1670 */
[----:B-1----:R-:W-:-:S04]  /*46f80*/  @!P1 IADD3 R34, P0, P6, R24, UR11, R10 ;  /* 0x0000000b18229c10 */ /* 0x002fc8000fe1e00a */
[----:B------:R-:W-:-:S07]  /*46f90*/  @!P1 IADD3.X R35, R30, UR10, R11, P0, P6 ;  /* 0x0000000a1e239c10 */ /* 0x000fce00087ec40b */
[----:B------:R-:W0:Y:S02]  /*46fa0*/  @!P5 LDC.64 R10, c[0x0][0x5c0] ;  /* 0x00017000ff0adb82 */ /* 0x000e240000000a00 */
[----:B0-----:R-:W-:-:S04]  /*46fb0*/  @!P5 IADD3 R38, P0, P6, R24, UR11, R10 ;  /* 0x0000000b1826dc10 */ /* 0x001fc8000fe1e00a */
[----:B------:R-:W-:Y:S02]  /*46fc0*/  @!P5 IADD3.X R39, R30, UR10, R11, P0, P6 ;  /* 0x0000000a1e27dc10 */ /* 0x000fe400087ec40b */
[----:B------:R-:W-:Y:S02]  /*46fd0*/  LOP3.LUT P5, RZ, R4, 0x8000, RZ, 0xc0, !PT ;  /* 0x0000800004ff7812 */ /* 0x000fe400078ac0ff */
[----:B------:R-:W-:-:S11]  /*46fe0*/  ISETP.LT.OR P0, PT, R28, 0x21, !P3 ;  /* 0x000000211c00780c */ /* 0x000fd60005f01670 */
[----:B------:R-:W-:Y:S01]  /*46ff0*/  @!P5 STG.E.U8 desc[UR26][R36.64+0x9], R12 ;  /* 0x0000090c2400d986 */ /* 0x000fe2000c10111a */
[----:B------:R-:W-:-:S13]  /*47000*/  ISETP.LT.OR P5, PT, R28, 0x11, !P2 ;  /* 0x000000111c00780c */ /* 0x000fda00057a1670 */
[----:B------:R-:W0:Y:S02]  /*47010*/  @!P5 LDC.64 R10, c[0x0][0x5c0] ;  /* 0x00017000ff0adb82 */ /* 0x000e240000000a00 */
[----:B0-----:R-:W-:-:S05]  /*47020*/  @!P5 IADD3 R10, P6, R24, R10, RZ ;  /* 0x0000000a180ad210 */ /* 0x001fca0007fde0ff */
[----:B------:R-:W-:-:S05]  /*47030*/  @!P5 IMAD.X R11, R30, 0x1, R11, P6 ;  /* 0x000000011e0bd824 */ /* 0x000fca00030e060b */
[----:B------:R0:W-:Y:S02]  /*47040*/  @!P5 STG.E.U8 desc[UR26][R10.64+0x10], R13 ;  /* 0x0000100d0a00d986 */ /* 0x0001e4000c10111a */
[----:B0-----:R-:W0:Y:S02]  /*47050*/  @!P0 LDC.64 R10, c[0x0][0x5c0] ;  /* 0x00017000ff0a8b82 */ /* 0x001e240000000a00 */
[----:B0-----:R-:W-:-:S04]  /*47060*/  @!P0 IADD3 R36, P5, P6, R24, UR11, R10 ;  /* 0x0000000b18248c10 */ /* 0x001fc8000febe00a */
[----:B------:R-:W-:Y:S02]  /*47070*/  @!P0 IADD3.X R37, R30, UR10, R11, P5, P6 ;  /* 0x0000000a1e258c10 */ /* 0x000fe4000afec40b */
[C---:B------:R-:W-:Y:S02]  /*47080*/  ISETP.LT.OR P5, PT, R28.reuse, 0x12, !P2 ;  /* 0x000000121c00780c */ /* 0x040fe400057a1670 */
[----:B------:R-:W-:-:S11]  /*47090*/  ISETP.LT.OR P0, PT, R28, 0x22, !P3 ;  /* 0x000000221c00780c */ /* 0x000fd60005f01670 */
[----:B------:R-:W0:Y:S02]  /*470a0*/  @!P5 LDC.64 R10, c[0x0][0x5c0] ;  /* 0x00017000ff0adb82 */ /* 0x000e240000000a00 */
[----:B0-----:R-:W-:-:S05]  /*470b0*/  @!P5 IADD3 R10, P6, R24, R10, RZ ;  /* 0x0000000a180ad210 */ /* 0x001fca0007fde0ff */
[----:B------:R-:W-:-:S05]  /*470c0*/  @!P5 IMAD.X R11, R30, 0x1, R11, P6 ;  /* 0x000000011e0bd824 */ /* 0x000fca00030e060b */
[----:B------:R0:W-:Y:S02]  /*470d0*/  @!P5 STG.E.U8 desc[UR26][R10.64+0x11], R14 ;  /* 0x0000110e0a00d986 */ /* 0x0001e4000c10111a */
[----:B0-----:R-:W0:Y:S02]  /*470e0*/  @!P0 LDC.64 R10, c[0x0][0x5c0] ;  /* 0x00017000ff0a8b82 */ /* 0x001e240000000a00 */
[----:B0-----:R-:W-:-:S04]  /*470f0*/  @!P0 IADD3 R12, P5, P6, R24, UR11, R10 ;  /* 0x0000000b180c8c10 */ /* 0x001fc8000febe00a */
[----:B------:R-:W-:Y:S02]  /*47100*/  @!P0 IADD3.X R13, R30, UR10, R11, P5, P6 ;  /* 0x0000000a1e0d8c10 */ /* 0x000fe4000afec40b */
[C---:B------:R-:W-:Y:S02]  /*47110*/  LOP3.LUT P0, RZ, R4.reuse, 0x4000, RZ, 0xc0, !PT ;  /* 0x0000400004ff7812 */ /* 0x040fe4000780c0ff */
[----:B------:R-:W-:-:S11]  /*47120*/  LOP3.LUT R4, R4, 0xffffdfff, RZ, 0xc0, !PT ;  /* 0xffffdfff04047812 */ /* 0x000fd600078ec0ff */
[----:B------:R0:W-:Y:S01]  /*47130*/  @!P0 STG.E.U8 desc[UR26][R32.64+0x10], R15 ;  /* 0x0000100f20008986 */ /* 0x0001e2000c10111a */
[----:B------:R-:W-:-:S03]  /*47140*/  ISETP.LT.OR P0, PT, R28, 0x29, !P3 ;  /* 0x000000291c00780c */ /* 0x000fc60005f01670 */
[----:B------:R-:W-:Y:S01]  /*47150*/  @!P4 STG.E.U8 desc[UR26][R26.64+0x11], R16 ;  /* 0x000011101a00c986 */ /* 0x000fe2000c10111a */
[----:B------:R-:W-:-:S09]  /*47160*/  ISETP.LT.OR P4, PT, R28, 0x19, !P2 ;  /* 0x000000191c00780c */ /* 0x000fd20005781670 */
[----:B------:R-:W0:Y:S01]  /*47170*/  @!P0 LDC.64 R10, c[0x0][0x5c0] ;  /* 0x00017000ff0a8b82 */ /* 0x000e220000000a00 */
[----:B------:R-:W-:-:S04]  /*47180*/  @P0 LOP3.LUT R4, R4, 0x2000, RZ, 0xfc, !PT ;  /* 0x0000200004040812 */ /* 0x000fc800078efcff */
[----:B------:R-:W-:Y:S02]  /*47190*/  LOP3.LUT R4, R4, 0xffffefff, RZ, 0xc0, !PT ;  /* 0xffffefff04047812 */ /* 0x000fe400078ec0ff */
[----:B0-----:R-:W-:-:S04]  /*471a0*/  @!P0 IADD3 R32, P5, P6, R24, UR11, R10 ;  /* 0x0000000b18208c10 */ /* 0x001fc8000febe00a */
[----:B------:R-:W-:Y:S02]  /*471b0*/  @!P0 IADD3.X R33, R30, UR10, R11, P5, P6 ;  /* 0x0000000a1e218c10 */ /* 0x000fe4000afec40b */
[----:B------:R-:W-:-:S13]  /*471c0*/  ISETP.LT.OR P5, PT, R28, 0x2a, !P3 ;  /* 0x0000002a1c00780c */ /* 0x000fda0005fa1670 */
[----:B------:R-:W0:Y:S02]  /*471d0*/  @!P5 LDC.64 R10, c[0x0][0x5c0] ;  /* 0x00017000ff0adb82 */ /* 0x000e240000000a00 */
[----:B0-----:R-:W-:-:S04]  /*471e0*/  @!P5 IADD3 R40, P0, P6, R24, UR11, R10 ;  /* 0x0000000b1828dc10 */ /* 0x001fc8000fe1e00a */
[----:B------:R-:W-:Y:S02]  /*471f0*/  @!P5 IADD3.X R41, R30, UR10, R11, P0, P6 ;  /* 0x0000000a1e29dc10 */ /* 0x000fe400087ec40b */
[----:B------:R-:W0:Y:S01]  /*47200*/  @!P4 LDC.64 R10, c[0x0][0x5c0] ;  /* 0x00017000ff0acb82 */ /* 0x000e220000000a00 */
[----:B------:R-:W-:Y:S02]  /*47210*/  ISETP.LT.OR P0, PT, R28, 0x31, !P3 ;  /* 0x000000311c00780c */ /* 0x000fe40005f01670 */
        /* <DEDUP_REMOVED lines=11> */
[----:B------:R0:W-:Y:S04]  /*472d0*/  @!P4 STG.E.U8 desc[UR26][R10.64+0x19], R18 ;  /* 0x000019120a00c986 */ /* 0x0001e8000c10111a */
[----:B------:R1:W-:Y:S01]  /*472e0*/  @!P1 STG.E.U8 desc[UR26][R34.64+0x18], R19 ;  /* 0x0000181322009986 */ /* 0x0003e2000c10111a */
[----:B0-----:R-:W0:Y:S02]  /*472f0*/  @!P0 LDC.64 R10, c[0x0][0x5c0] ;  /* 0x00017000ff0a8b82 */ /* 0x001e240000000a00 */
[----:B0-----:R-:W-:-:S04]  /*47300*/  @!P0 IADD3 R14, P4, P6, R24, UR11, R10 ;  /* 0x0000000b180e8c10 */ /* 0x001fc8000fe9e00a */
[----:B------:R-:W-:Y:S02]  /*47310*/  @!P0 IADD3.X R15, R30, UR10, R11, P4, P6 ;  /* 0x0000000a1e0f8c10 */ /* 0x000fe4000a7ec40b */
[C---:B------:R-:W-:Y:S02]  /*47320*/  ISETP.LT.OR P0, PT, R28.reuse, 0x39, !P3 ;  /* 0x000000391c00780c */ /* 0x040fe40005f01670 */
[----:B------:R-:W-:-:S11]  /*47330*/  ISETP.LT.OR P6, PT, R28, 0x3a, !P3 ;  /* 0x0000003a1c00780c */ /* 0x000fd60005fc1670 */
[----:B------:R-:W0:Y:S02]  /*47340*/  @!P0 LDC.64 R10, c[0x0][0x5c0] ;  /* 0x00017000ff0a8b82 */ /* 0x000e240000000a00 */
[----:B0-----:R-:W-:-:S04]  /*47350*/  @!P0 IADD3 R18, P1, P4, R24, UR11, R10 ;  /* 0x0000000b18128c10 */ /* 0x001fc8000fc3e00a */
[----:B-1----:R-:W-:Y:S02]  /*47360*/  @!P0 IADD3.X R19, R30, UR10, R11, P1, P4 ;  /* 0x0000000a1e138c10 */ /* 0x002fe40008fe840b */
[----:B------:R-:W0:Y:S01]  /*47370*/  @!P6 LDC.64 R10, c[0x0][0x5c0] ;  /* 0x00017000ff0aeb82 */ /* 0x000e220000000a00 */
[----:B------:R-:W-:-:S13]  /*47380*/  ISETP.LT.OR P0, PT, R28, 0x1a, !P3 ;  /* 0x0000001a1c00780c */ /* 0x000fda0005f01670 */
[----:B------:R-:W-:Y:S01]  /*47390*/  @!P0 STG.E.U8 desc[UR26][R38.64+0x19], R20 ;  /* 0x0000191426008986 */ /* 0x000fe2000c10111a */
[----:B------:R-:W-:Y:S02]  /*473a0*/  ISETP.LT.OR P0, PT, R28, 0x41, !P3 ;  /* 0x000000411c00780c */ /* 0x000fe40005f01670 */
[----:B0-----:R-:W-:-:S04]  /*473b0*/  @!P6 IADD3 R34, P1, P4, R24, UR11, R10 ;  /* 0x0000000b1822ec10 */ /* 0x001fc8000fc3e00a */
[----:B------:R-:W-:Y:S02]  /*473c0*/  @!P6 IADD3.X R35, R30, UR10, R11, P1, P4 ;  /* 0x0000000a1e23ec10 */ /* 0x000fe40008fe840b */
        /* <DEDUP_REMOVED lines=12> */
[----:B------:R-:W-:Y:S01]  /*47490*/  @!P1 IMAD.X R11, R30, 0x1, R11, P4 ;  /* 0x000000011e0b9824 */ /* 0x000fe200020e060b */
[----:B------:R-:W-:-:S04]  /*474a0*/  ISETP.LT.OR P4, PT, R28, 0x42, !P3 ;  /* 0x000000421c00780c */ /* 0x000fc80005f81670 */
[----:B------:R0:W-:Y:S04]  /*474b0*/  @!P1 STG.E.U8 desc[UR26][R10.64+0x21], R22 ;  /* 0x000021160a009986 */ /* 0x0001e8000c10111a */
[----:B------:R1:W-:Y:S01]  /*474c0*/  @!P0 STG.E.U8 desc[UR26][R36.64+0x20], R23 ;  /* 0x0000201724008986 */ /* 0x0003e2000c10111a */
[----:B------:R-:W-:-:S04]  /*474d0*/  ISETP.LT.OR P0, PT, R28, 0x49, !P3 ;  /* 0x000000491c00780c */ /* 0x000fc80005f01670 */
[----:B------:R-:W-:Y:S01]  /*474e0*/  @P4 LOP3.LUT R4, R4, 0x1000, RZ, 0xfc, !PT ;  /* 0x0000100004044812 */ /* 0x000fe200078efcff */
[----:B0-----:R-:W0:Y:S02]  /*474f0*/  @!P4 LDC.64 R10, c[0x0][0x5c0] ;  /* 0x00017000ff0acb82 */ /* 0x001e240000000a00 */
[----:B0-----:R-:W-:-:S04]  /*47500*/  @!P4 IADD3 R16, P1, P6, R24, UR11, R10 ;  /* 0x0000000b1810cc10 */ /* 0x001fc8000fe3e00a */
[----:B------:R-:W-:Y:S02]  /*47510*/  @!P4 IADD3.X R17, R30, UR10, R11, P1, P6 ;  /* 0x0000000a1e11cc10 */ /* 0x000fe40008fec40b */
[----:B------:R-:W0:Y:S01]  /*47520*/  @!P0 LDC.64 R10, c[0x0][0x5c0] ;  /* 0x00017000ff0a8b82 */ /* 0x000e220000000a00 */
[----:B------:R-:W-:-:S13]  /*47530*/  ISETP.LT.OR P4, PT, R28, 0x22, !P3 ;  /* 0x000000221c00780c */ /* 0x000fda0005f81670 */
[----:B------:R-:W-:Y:S01]  /*47540*/  @!P4 STG.E.U8 desc[UR26][R12.64+0x21], R152 ;  /* 0x000021980c00c986 */ /* 0x000fe2000c10111a */
[----:B------:R-:W-:Y:S02]  /*47550*/  ISETP.LT.OR P4, PT, R28, 0x51, !P3 ;  /* 0x000000511c00780c */ /* 0x000fe40005f81670 */
[----:B0-----:R-:W-:-:S04]  /*47560*/  @!P0 IADD3 R22, P1, P6, R24, UR11, R10 ;  /* 0x0000000b18168c10 */ /* 0x001fc8000fe3e00a */
[----:B-1----:R-:W-:Y:S02]  /*47570*/  @!P0 IADD3.X R23, R30, UR10, R11, P1, P6 ;  /* 0x0000000a1e178c10 */ /* 0x002fe40008fec40b */
[----:B------:R-:W-:-:S13]  /*47580*/  ISETP.LT.OR P0, PT, R28, 0x4a, !P3 ;  /* 0x0000004a1c00780c */ /* 0x000fda0005f01670 */
[----:B------:R-:W0:Y:S02]  /*47590*/  @!P0 LDC.64 R10, c[0x0][0x5c0] ;  /* 0x00017000ff0a8b82 */ /* 0x000e240000000a00 */
[----:B0-----:R-:W-:-:S04]  /*475a0*/  @!P0 IADD3 R38, P1, P6, R24, UR11, R10 ;  /* 0x0000000b18268c10 */ /* 0x001fc8000fe3e00a */
[----:B------:R-:W-:Y:S02]  /*475b0*/  @!P0 IADD3.X R39, R30, UR10, R11, P1, P6 ;  /* 0x0000000a1e278c10 */ /* 0x000fe40008fec40b */
[----:B------:R-:W-:Y:S02]  /*475c0*/  ISETP.LT.OR P1, PT, R28, 0x29, !P2 ;  /* 0x000000291c00780c */ /* 0x000fe40005721670 */
[C---:B------:R-:W-:Y:S02]  /*475d0*/  LOP3.LUT P0, RZ, R4.reuse, 0x2000, RZ, 0xc0, !PT ;  /* 0x0000200004ff7812 */ /* 0x040fe4000780c0ff */
[----:B------:R-:W-:-:S09]  /*475e0*/  LOP3.LUT R4, R4, 0xfffff7ff, RZ, 0xc0, !PT ;  /* 0xfffff7ff04047812 */ /* 0x000fd200078ec0ff */
        /* <DEDUP_REMOVED lines=13> */
[----:B------:R-:W-:Y:S04]  /*476c0*/  @!P0 STG.E.U8 desc[UR26][R32.64+0x28], R155 ;  /* 0x0000289b20008986 */ /* 0x000fe8000c10111a */
[----:B------:R-:W-:Y:S01]  /*476d0*/  @!P5 STG.E.U8 desc[UR26][R40.64+0x29], R156 ;  /* 0x0000299c2800d986 */ /* 0x000fe2000c10111a */
[----:B------:R-:W-:Y:S01]  /*476e0*/  ISETP.LT.OR P5, PT, R28, 0x31, !P2 ;  /* 0x000000311c00780c */ /* 0x000fe200057a1670 */
[----:B0-----:R-:W0:Y:S02]  /*476f0*/  @!P4 LDC.64 R10, c[0x0][0x5c0] ;  /* 0x00017000ff0acb82 */ /* 0x001e240000000a00 */
[----:B0-----:R-:W-:-:S04]  /*47700*/  @!P4 IADD3 R12, P1, P6, R24, UR11, R10 ;  /* 0x0000000b180ccc10 */ /* 0x001fc8000fe3e00a */
[----:B------:R-:W-:Y:S02]  /*47710*/  @!P4 IADD3.X R13, R30, UR10, R11, P1, P6 ;  /* 0x0000000a1e0dcc10 */ /* 0x000fe40008fec40b */
[----:B------:R-:W-:-:S13]  /*47720*/  ISETP.LT.OR P1, PT, R28, 0x59, !P3 ;  /* 0x000000591c00780c */ /* 0x000fda0005f21670 */
[----:B------:R-:W0:Y:S01]  /*47730*/  @!P1 LDC.64 R10, c[0x0][0x5c0] ;  /* 0x00017000ff0a9b82 */ /* 0x000e220000000a00 */
[----:B------:R-:W-:Y:S02]  /*47740*/  @P1 LOP3.LUT R4, R4, 0x800, RZ, 0xfc, !PT ;  /* 0x0000080004041812 */ /* 0x000fe400078efcff */
[----:B0-----:R-:W-:-:S04]  /*47750*/  @!P1 IADD3 R42, P0, P6, R24, UR11, R10 ;  /* 0x0000000b182a9c10 */ /* 0x001fc8000fe1e00a */
[----:B------:R-:W-:Y:S02]  /*47760*/  @!P1 IADD3.X R43, R30, UR10, R11, P0, P6 ;  /* 0x0000000a1e2b9c10 */ /* 0x000fe400087ec40b */
[C---:B------:R-:W-:Y:S02]  /*47770*/  ISETP.LT.OR P0, PT, R28.reuse, 0x5a, !P3 ;  /* 0x0000005a1c00780c */ /* 0x040fe40005f01670 */
[----:B------:R-:W-:-:S11]  /*47780*/  ISETP.LT.OR P1, PT, R28, 0x61, !P3 ;  /* 0x000000611c00780c */ /* 0x000fd60005f21670 */
        /* <DEDUP_REMOVED lines=18> */
[----:B------:R-:W-:Y:S01]  /*478b0*/  ISETP.LT.OR P4, PT, R28, 0x32, !P3 ;  /* 0x000000321c00780c */ /* 0x000fe20005f81670 */
[----:B0-----:R-:W0:-:S12]  /*478c0*/  @!P1 LDC.64 R10, c[0x0][0x5c0] ;  /* 0x00017000ff0a9b82 */ /* 0x001e180000000a00 */
[----:B------:R-:W-:Y:S01]  /*478d0*/  @!P4 STG.E.U8 desc[UR26][R14.64+0x31], R160 ;  /* 0x000031a00e00c986 */ /* 0x000fe2000c10111a */
[----:B------:R-:W-:Y:S02]  /*478e0*/  ISETP.LT.OR P4, PT, R28, 0x39, !P3 ;  /* 0x000000391c00780c */ /* 0x000fe40005f81670 */
[----:B0-----:R-:W-:-:S04]  /*478f0*/  @!P1 IADD3 R32, P5, P6, R24, UR11, R10 ;  /* 0x0000000b18209c10 */ /* 0x001fc8000febe00a */
[----:B------:R-:W-:Y:S02]  /*47900*/  @!P1 IADD3.X R33, R30, UR10, R11, P5, P6 ;  /* 0x0000000a1e219c10 */ /* 0x000fe4000afec40b */
[----:B------:R-:W-:-:S13]  /*47910*/  ISETP.LT.OR P1, PT, R28, 0x69, !P3 ;  /* 0x000000691c00780c */ /* 0x000fda0005f21670 */
[----:B------:R-:W1:Y:S02]  /*47920*/  @!P1 LDC.64 R10, c[0x0][0x5c0] ;  /* 0x00017000ff0a9b82 */ /* 0x000e640000000a00 */
[----:B-1----:R-:W-:-:S04]  /*47930*/  @!P1 IADD3 R26, P5, P6, R24, UR11, R10 ;  /* 0x0000000b181a9c10 */ /* 0x002fc8000febe00a */
[----:B------:R-:W-:Y:S02]  /*47940*/  @!P1 IADD3.X R27, R30, UR10, R11, P5, P6 ;  /* 0x0000000a1e1b9c10 */ /* 0x000fe4000afec40b */
[----:B------:R-:W-:-:S13]  /*47950*/  ISETP.LT.OR P1, PT, R28, 0x6a, !P3 ;  /* 0x0000006a1c00780c */ /* 0x000fda0005f21670 */
[----:B------:R-:W0:Y:S02]  /*47960*/  @!P1 LDC.64 R10, c[0x0][0x5c0] ;  /* 0x00017000ff0a9b82 */ /* 0x000e240000000a00 */
        /* <DEDUP_REMOVED lines=17> */
[----:B------:R-:W-:Y:S01]  /*47a80*/  @!P4 STG.E.U8 desc[UR26][R18.64+0x38], R163 ;  /* 0x000038a31200c986 */ /* 0x000fe2000c10111a */
[----:B------:R-:W-:Y:S01]  /*47a90*/  ISETP.LT.OR P4, PT, R28, 0x3a, !P3 ;  /* 0x0000003a1c00780c */ /* 0x000fe20005f81670 */
[----:B0-----:R-:W0:-:S12]  /*47aa0*/  @!P1 LDC.64 R10, c[0x0][0x5c0] ;  /* 0x00017000ff0a9b82 */ /* 0x001e180000000a00 */
[----:B------:R-:W-:Y:S01]  /*47ab0*/  @!P4 STG.E.U8 desc[UR26][R34.64+0x39], R164 ;  /* 0x000039a42200c986 */ /* 0x000fe2000c10111a */
[----:B------:R-:W-:Y:S02]  /*47ac0*/  ISETP.LT.OR P4, PT, R28, 0x82, !P3 ;  /* 0x000000821c00780c */ /* 0x000fe40005f81670 */
[----:B0-----:R-:W-:-:S04]  /*47ad0*/  @!P1 IADD3 R14, P5, P6, R24, UR11, R10 ;  /* 0x0000000b180e9c10 */ /* 0x001fc8000febe00a */
[----:B------:R-:W-:Y:S02]  /*47ae0*/  @!P1 IADD3.X R15, R30, UR10, R11, P5, P6 ;  /* 0x0000000a1e0f9c10 */ /* 0x000fe4000afec40b */
[----:B------:R-:W-:-:S13]  /*47af0*/  ISETP.LT.OR P1, PT, R28, 0x79, !P3 ;  /* 0x000000791c00780c */ /* 0x000fda0005f21670 */
[----:B------:R-:W0:Y:S02]  /*47b00*/  @!P1 LDC.64 R10, c[0x0][0x5c0] ;  /* 0x00017000ff0a9b82 */ /* 0x000e240000000a00 */
[----:B0-----:R-:W-:-:S04]  /*47b10*/  @!P1 IADD3 R50, P5, P6, R24, UR11, R10 ;  /* 0x0000000b18329c10 */ /* 0x001fc8000febe00a */
[----:B------:R-:W-:Y:S02]  /*47b20*/  @!P1 IADD3.X R51, R30, UR10, R11, P5, P6 ;  /* 0x0000000a1e339c10 */ /* 0x000fe4000afec40b */
[----:B------:R-:W-:-:S13]  /*47b30*/  ISETP.LT.OR P1, PT, R28, 0x7a, !P3 ;  /* 0x0000007a1c00780c */ /* 0x000fda0005f21670 */
[----:B------:R-:W0:Y:S01]  /*47b40*/  @!P1 LDC.64 R10, c[0x0][0x5c0] ;  /* 0x00017000ff0a9b82 */ /* 0x000e220000000a00 */
[----:B------:R-:W-:-:S04]  /*47b50*/  @P1 LOP3.LUT R5, R5, 0x40, RZ, 0xfc, !PT ;  /* 0x0000004005051812 */ /* 0x000fc800078efcff */
[----:B------:R-:W-:Y:S02]  /*47b60*/  LOP3.LUT R5, R5, 0xffffff7f, RZ, 0xc0, !PT ;  /* 0xffffff7f05057812 */ /* 0x000fe400078ec0ff */
[----:B0-----:R-:W-:-:S04]  /*47b70*/  @!P1 IADD3 R52, P5, P6, R24, UR11, R10 ;  /* 0x0000000b18349c10 */ /* 0x001fc8000febe00a */
[----:B------:R-:W-:Y:S02]  /*47b80*/  @!P1 IADD3.X R53, R30, UR10, R11, P5, P6 ;  /* 0x0000000a1e359c10 */ /* 0x000fe4000afec40b */
[C---:B------:R-:W-:Y:S02]  /*47b90*/  ISETP.LT.OR P5, PT, R28.reuse, 0x41, !P2 ;  /* 0x000000411c00780c */ /* 0x040fe400057a1670 */
[----:B------:R-:W-:-:S11]  /*47ba0*/  ISETP.LT.OR P1, PT, R28, 0x81, !P3 ;  /* 0x000000811c00780c */ /* 0x000fd60005f21670 */
[----:B------:R-:W0:Y:S02]  /*47bb0*/  @!P5 LDC.64 R10, c[0x0][0x5c0] ;  /* 0x00017000ff0adb82 */ /* 0x000e240000000a00 */
[----:B------:R-:W-:-:S04]  /*47bc0*/  @P1 LOP3.LUT R5, R5, 0x80, RZ, 0xfc, !PT ;  /* 0x0000008005051812 */ /* 0x000fc800078efcff */
[----:B------:R-:W-:-:S04]  /*47bd0*/  LOP3.LUT R5, R5, 0xfffffffe, RZ, 0xc0, !PT ;  /* 0xfffffffe05057812 */ /* 0x000fc800078ec0ff */
[----:B------:R-:W-:-:S04]  /*47be0*/  @P4 LOP3.LUT R5, R5, 0x1, RZ, 0xfc, !PT ;  /* 0x0000000105054812 */ /* 0x000fc800078efcff */
[----:B------:R-:W-:Y:S02]  /*47bf0*/  LOP3.LUT R5, R5, 0xfffffffb, RZ, 0xc0, !PT ;  /* 0xfffffffb05057812 */ /* 0x000fe400078ec0ff */
        /* <DEDUP_REMOVED lines=15> */
[----:B------:R-:W-:-:S04]  /*47cf0*/  @P1 LOP3.LUT R5, R5, 0x4, RZ, 0xfc, !PT ;  /* 0x0000000405051812 */ /* 0x000fc800078efcff */
[----:B------:R-:W-:Y:S02]  /*47d00*/  LOP3.LUT R5, R5, 0xffff7fff, RZ, 0xc0, !PT ;  /* 0xffff7fff05057812 */ /* 0x000fe400078ec0ff */
[----:B0-----:R-:W-:-:S04]  /*47d10*/  @!P4 IADD3 R18, P5, P6, R24, UR11, R10 ;  /* 0x0000000b1812cc10 */ /* 0x001fc8000febe00a */
[----:B------:R-:W-:Y:S02]  /*47d20*/  @!P4 IADD3.X R19, R30, UR10, R11, P5, P6 ;  /* 0x0000000a1e13cc10 */ /* 0x000fe4000afec40b */
[----:B------:R-:W1:Y:S01]  /*47d30*/  @!P1 LDC.64 R10, c[0x0][0x5c0] ;  /* 0x00017000ff0a9b82 */ /* 0x000e620000000a00 */
[----:B------:R-:W-:-:S13]  /*47d40*/  LOP3.LUT P4, RZ, R4, 0x1000, RZ, 0xc0, !PT ;  /* 0x0000100004ff7812 */ /* 0x000fda000788c0ff */
[----:B------:R-:W-:Y:S01]  /*47d50*/  @!P4 STG.E.U8 desc[UR26][R16.64+0x41], R168 ;  /* 0x000041a81000c986 */ /* 0x000fe2000c10111a */
[----:B------:R-:W-:Y:S02]  /*47d60*/  ISETP.LT.OR P4, PT, R28, 0x49, !P2 ;  /* 0x000000491c00780c */ /* 0x000fe40005781670 */
[----:B-1----:R-:W-:-:S04]  /*47d70*/  @!P1 IADD3 R20, P5, P6, R24, UR11, R10 ;  /* 0x0000000b18149c10 */ /* 0x002fc8000febe00a */
[----:B------:R-:W-:Y:S02]  /*47d80*/  @!P1 IADD3.X R21, R30, UR10, R11, P5, P6 ;  /* 0x0000000a1e159c10 */ /* 0x000fe4000afec40b */
[----:B------:R-:W-:-:S13]  /*47d90*/  ISETP.LT.OR P1, PT, R28, 0x8a, !P3 ;  /* 0x0000008a1c00780c */ /* 0x000fda0005f21670 */
[----:B------:R-:W0:Y:S01]  /*47da0*/  @!P1 LDC.64 R10, c[0x0][0x5c0] ;  /* 0x00017000ff0a9b82 */ /* 0x000e220000000a00 */
[----:B------:R-:W-:-:S04]  /*47db0*/  @P1 LOP3.LUT R5, R5, 0x8000, RZ, 0xfc, !PT ;  /* 0x0000800005051812 */ /* 0x000fc800078efcff */
[----:B------:R-:W-:Y:S02]  /*47dc0*/  LOP3.LUT R5, R5, 0xfffdffff, RZ, 0xc0, !PT ;  /* 0xfffdffff05057812 */ /* 0x000fe400078ec0ff */
[----:B0-----:R-:W-:-:S04]  /*47dd0*/  @!P1 IADD3 R56, P5, P6, R24, UR11, R10 ;  /* 0x0000000b18389c10 */ /* 0x001fc8000febe00a */
[----:B------:R-:W-:Y:S02]  /*47de0*/  @!P1 IADD3.X R57, R30, UR10, R11, P5, P6 ;  /* 0x0000000a1e399c10 */ /* 0x000fe4000afec40b */
[----:B------:R-:W0:Y:S01]  /*47df0*/  @!P4 LDC.64 R10, c[0x0][0x5c0] ;  /* 0x00017000ff0acb82 */ /* 0x000e220000000a00 */
[C---:B------:R-:W-:Y:S02]  /*47e00*/  ISETP.LT.OR P1, PT, R28.reuse, 0x91, !P3 ;  /* 0x000000911c00780c */ /* 0x040fe40005f21670 */
[----:B------:R-:W-:-:S11]  /*47e10*/  ISETP.LT.OR P6, PT, R28, 0x92, !P3 ;  /* 0x000000921c00780c */ /* 0x000fd60005fc1670 */
[----:B------:R-:W-:-:S04]  /*47e20*/  @P1 LOP3.LUT R5, R5, 0x20000, RZ, 0xfc, !PT ;  /* 0x0002000005051812 */ /* 0x000fc800078efcff */
[----:B------:R-:W-:-:S04]  /*47e30*/  LOP3.LUT R5, R5, 0xfffeffff, RZ, 0xc0, !PT ;  /* 0xfffeffff05057812 */ /* 0x000fc800078ec0ff */
[----:B------:R-:W-:Y:S02]  /*47e40*/  @P6 LOP3.LUT R5, R5, 0x10000, RZ, 0xfc, !PT ;  /* 0x0001000005056812 */ /* 0x000fe400078efcff */
[----:B0-----:R-:W-:Y:S02]  /*47e50*/  @!P4 IADD3 R10, P5, R24, R10, RZ ;  /* 0x0000000a180ac210 */ /* 0x001fe40007fbe0ff */
[----:B------:R-:W-:-:S03]  /*47e60*/  LOP3.LUT R5, R5, 0xfffffff7, RZ, 0xc0, !PT ;  /* 0xfffffff705057812 */ /* 0x000fc600078ec0ff */
        /* <DEDUP_REMOVED lines=14> */
[----:B------:R-:W-:-:S04]  /*47f50*/  @P1 LOP3.LUT R5, R5, 0x8, RZ, 0xfc, !PT ;  /* 0x0000000805051812 */ /* 0x000fc800078efcff */
[----:B------:R-:W-:Y:S02]  /*47f60*/  LOP3.LUT R5, R5, 0xfffbffff, RZ, 0xc0, !PT ;  /* 0xfffbffff05057812 */ /* 0x000fe400078ec0ff */
[----:B0-----:R-:W-:-:S04]  /*47f70*/  @!P6 IADD3 R16, P4, P5, R24, UR11, R10 ;  /* 0x0000000b1810ec10 */ /* 0x001fc8000fd9e00a */
[----:B------:R-:W-:Y:S02]  /*47f80*/  @!P6 IADD3.X R17, R30, UR10, R11, P4, P5 ;  /* 0x0000000a1e11ec10 */ /* 0x000fe4000a7ea40b */
[----:B------:R-:W0:Y:S01]  /*47f90*/  @!P1 LDC.64 R10, c[0x0][0x5c0] ;  /* 0x00017000ff0a9b82 */ /* 0x000e220000000a00 */
[----:B------:R-:W-:-:S13]  /*47fa0*/  ISETP.LT.OR P6, PT, R28, 0x9a, !P3 ;  /* 0x0000009a1c00780c */ /* 0x000fda0005fc1670 */
[----:B------:R-:W-:-:S04]  /*47fb0*/  @P6 LOP3.LUT R5, R5, 0x40000, RZ, 0xfc, !PT ;  /* 0x0004000005056812 */ /* 0x000fc800078efcff */
[----:B------:R-:W-:Y:S02]  /*47fc0*/  LOP3.LUT R5, R5, 0xfff7ffff, RZ, 0xc0, !PT ;  /* 0xfff7ffff05057812 */ /* 0x000fe400078ec0ff */
[----:B0-----:R-:W-:-:S04]  /*47fd0*/  @!P1 IADD3 R58, P4, P5, R24, UR11, R10 ;  /* 0x0000000b183a9c10 */ /* 0x001fc8000fd9e00a */
[----:B------:R-:W-:Y:S02]  /*47fe0*/  @!P1 IADD3.X R59, R30, UR10, R11, P4, P5 ;  /* 0x0000000a1e3b9c10 */ /* 0x000fe4000a7ea40b */
[----:B------:R-:W0:Y:S01]  /*47ff0*/  @!P6 LDC.64 R10, c[0x0][0x5c0] ;  /* 0x00017000ff0aeb82 */ /* 0x000e220000000a00 */
[----:B------:R-:W-:-:S13]  /*48000*/  ISETP.LT.OR P1, PT, R28, 0x4a, !P3 ;  /* 0x0000004a1c00780c */ /* 0x000fda0005f21670 */
[----:B------:R-:W-:Y:S01]  /*48010*/  @!P1 STG.E.U8 desc[UR26][R38.64+0x49], R172 ;  /* 0x000049ac26009986 */ /* 0x000fe2000c10111a */
[----:B------:R-:W-:Y:S02]  /*48020*/  ISETP.LT.OR P1, PT, R28, 0xa1, !P3 ;  /* 0x000000a11c00780c */ /* 0x000fe40005f21670 */
[----:B0-----:R-:W-:-:S04]  /*48030*/  @!P6 IADD3 R60, P4, P5, R24, UR11, R10 ;  /* 0x0000000b183cec10 */ /* 0x001fc8000fd9e00a */
[----:B------:R-:W-:Y:S02]  /*48040*/  @!P6 IADD3.X R61, R30, UR10, R11, P4, P5 ;  /* 0x0000000a1e3dec10 */ /* 0x000fe4000a7ea40b */
[C---:B------:R-:W-:Y:S02]  /*48050*/  ISETP.LT.OR P4, PT, R28.reuse, 0x51, !P2 ;  /* 0x000000511c00780c */ /* 0x040fe40005781670 */
[----:B------:R-:W-:-:S03]  /*48060*/  ISETP.LT.OR P6, PT, R28, 0xa2, !P3 ;  /* 0x000000a21c00780c */ /* 0x000fc60005fc1670 */
[----:B------:R-:W-:-:S04]  /*48070*/  @P1 LOP3.LUT R5, R5, 0x80000, RZ, 0xfc, !PT ;  /* 0x0008000005051812 */ /* 0x000fc800078efcff */
[----:B------:R-:W-:-:S04]  /*48080*/  LOP3.LUT R5, R5, 0xfffffeff, RZ, 0xc0, !PT ;  /* 0xfffffeff05057812 */ /* 0x000fc800078ec0ff */
[----:B------:R-:W0:Y:S02]  /*48090*/  @!P4 LDC.64 R10, c[0x0][0x5c0] ;  /* 0x00017000ff0acb82 */ /* 0x000e240000000a00 */
        /* <DEDUP_REMOVED lines=22> */
[----:B------:R-:W-:-:S13]  /*48200*/  ISETP.LT.OR P6, PT, R28, 0x52, !P3 ;  /* 0x000000521c00780c */ /* 0x000fda0005fc1670 */
[----:B------:R-:W-:Y:S01]  /*48210*/  @!P6 STG.E.U8 desc[UR26][R12.64+0x51], R176 ;  /* 0x000051b00c00e986 */ /* 0x000fe2000c10111a */
[----:B------:R-:W-:Y:S02]  /*48220*/  ISETP.LT.OR P6, PT, R28, 0xb1, !P3 ;  /* 0x000000b11c00780c */ /* 0x000fe40005fc1670 */
[----:B-1----:R-:W-:-:S04]  /*48230*/  @!P1 IADD3 R36, P4, P5, R24, UR11, R10 ;  /* 0x0000000b18249c10 */ /* 0x002fc8000fd9e00a */
[----:B------:R-:W-:Y:S02]  /*48240*/  @!P1 IADD3.X R37, R30, UR10, R11, P4, P5 ;  /* 0x0000000a1e259c10 */ /* 0x000fe4000a7ea40b */
[----:B------:R-:W-:-:S13]  /*48250*/  ISETP.LT.OR P1, PT, R28, 0xaa, !P3 ;  /* 0x000000aa1c00780c */ /* 0x000fda0005f21670 */
[----:B------:R-:W0:Y:S01]  /*48260*/  @!P1 LDC.64 R10, c[0x0][0x5c0] ;  /* 0x00017000ff0a9b82 */ /* 0x000e220000000a00 */
[----:B------:R-:W-:-:S04]  /*48270*/  @P1 LOP3.LUT R5, R5, 0x100000, RZ, 0xfc, !PT ;  /* 0x0010000005051812 */ /* 0x000fc800078efcff */
[----:B------:R-:W-:-:S04]  /*48280*/  LOP3.LUT R5, R5, 0xffdfffff, RZ, 0xc0, !PT ;  /* 0xffdfffff05057812 */ /* 0x000fc800078ec0ff */
[----:B------:R-:W-:-:S04]  /*48290*/  @P6 LOP3.LUT R5, R5, 0x200000, RZ, 0xfc, !PT ;  /* 0x0020000005056812 */ /* 0x000fc800078efcff */
[----:B------:R-:W-:Y:S02]  /*482a0*/  LOP3.LUT R5, R5, 0xfffffffd, RZ, 0xc0, !PT ;  /* 0xfffffffd05057812 */ /* 0x000fe400078ec0ff */
        /* <DEDUP_REMOVED lines=15> */
[----:B------:R-:W-:-:S04]  /*483a0*/  @P6 LOP3.LUT R5, R5, 0x2, RZ, 0xfc, !PT ;  /* 0x0000000205056812 */ /* 0x000fc800078efcff */
[----:B------:R-:W-:Y:S02]  /*483b0*/  LOP3.LUT R5, R5, 0xff7fffff, RZ, 0xc0, !PT ;  /* 0xff7fffff05057812 */ /* 0x000fe400078ec0ff */
        /* <DEDUP_REMOVED lines=17> */
[----:B------:R-:W0:Y:S01]  /*484d0*/  @!P1 LDC.64 R10, c[0x0][0x5c0] ;  /* 0x00017000ff0a9b82 */ /* 0x000e220000000a00 */
[----:B------:R-:W-:Y:S02]  /*484e0*/  @P1 LOP3.LUT R4, R4, 0x400, RZ, 0xfc, !PT ;  /* 0x0000040004041812 */ /* 0x000fe400078efcff */
[----:B------:R-:W-:Y:S02]  /*484f0*/  @P4 LOP3.LUT R5, R5, 0x800000, RZ, 0xfc, !PT ;  /* 0x0080000005054812 */ /* 0x000fe400078efcff */
[----:B------:R-:W-:Y:S02]  /*48500*/  LOP3.LUT R4, R4, 0xfffffeff, RZ, 0xc0, !PT ;  /* 0xfffffeff04047812 */ /* 0x000fe400078ec0ff */
[----:B------:R-:W-:Y:S02]  /*48510*/  LOP3.LUT R5, R5, 0xffbfffff, RZ, 0xc0, !PT ;  /* 0xffbfffff05057812 */ /* 0x000fe400078ec0ff */
[----:B0-----:R-:W-:-:S04]  /*48520*/  @!P1 IADD3 R68, P5, P6, R24, UR11, R10 ;  /* 0x0000000b18449c10 */ /* 0x001fc8000febe00a */
[----:B------:R-:W-:Y:S02]  /*48530*/  @!P1 IADD3.X R69, R30, UR10, R11, P5, P6 ;  /* 0x0000000a1e459c10 */ /* 0x000fe4000afec40b */
[----:B------:R-:W0:Y:S01]  /*48540*/  @!P0 LDC.64 R10, c[0x0][0x5c0] ;  /* 0x00017000ff0a8b82 */ /* 0x000e220000000a00 */
[----:B------:R-:W-:-:S13]  /*48550*/  ISETP.LT.OR P1, PT, R28, 0xc2, !P3 ;  /* 0x000000c21c00780c */ /* 0x000fda0005f21670 */
        /* <DEDUP_REMOVED lines=22> */
[----:B------:R-:W1:Y:S01]  /*486c0*/  @!P1 LDC.64 R10, c[0x0][0x5c0] ;  /* 0x00017000ff0a9b82 */ /* 0x000e620000000a00 */
[----:B------:R-:W-:-:S04]  /*486d0*/  @P1 LOP3.LUT R5, R5, 0x800, RZ, 0xfc, !PT ;  /* 0x0000080005051812 */ /* 0x000fc800078efcff */
[----:B------:R-:W-:Y:S02]  /*486e0*/  LOP3.LUT R5, R5, 0xfeffffff, RZ, 0xc0, !PT ;  /* 0xfeffffff05057812 */ /* 0x000fe400078ec0ff */
        /* <DEDUP_REMOVED lines=81> */
[C---:B------:R-:W-:Y:S02]  /*48c00*/  LOP3.LUT P6, RZ, R5.reuse, 0x40, RZ, 0xc0, !PT ;  /* 0x0000004005ff7812 */ /* 0x040fe400078cc0ff */
        /* <DEDUP_REMOVED lines=36> */
[----:B------:R-:W-:Y:S02]  /*48e50*/  LOP3.LUT P4, RZ, R5, 0x80, RZ, 0xc0, !PT ;  /* 0x0000008005ff7812 */ /* 0x000fe4000788c0ff */
        /* <DEDUP_REMOVED lines=8> */
[----:B------:R0:W-:Y:S01]  /*48ee0*/  @!P0 STG.E.U8 desc[UR26][R10.64+0x80], R197 ;  /* 0x000080c50a008986 */ /* 0x0001e2000c10111a */
[----:B------:R-:W-:-:S04]  /*48ef0*/  ISETP.GE.AND P0, PT, R29, 0x81, PT ;  /* 0x000000811d00780c */ /* 0x000fc80003f06270 */
[----:B------:R-:W-:-:S13]  /*48f00*/  ISETP.LT.OR P6, PT, R28, 0x1, !P0 ;  /* 0x000000011c00780c */ /* 0x000fda00047c1670 */
[----:B0-----:R-:W0:Y:S01]  /*48f10*/  @!P6 LDC.64 R10, c[0x0][0x5c0] ;  /* 0x00017000ff0aeb82 */ /* 0x001e220000000a00 */
[----:B------:R-:W-:-:S04]  /*48f20*/  @P6 LOP3.LUT R5, R5, 0x10, RZ, 0xfc, !PT ;  /* 0x0000001005056812 */ /* 0x000fc800078efcff */
[----:B------:R-:W-:Y:S02]  /*48f30*/  LOP3.LUT R5, R5, 0xffffffbf, RZ, 0xc0, !PT ;  /* 0xffffffbf05057812 */ /* 0x000fe400078ec0ff */
[----:B0-----:R-:W-:-:S04]  /*48f40*/  @!P6 IADD3 R52, P3, P5, R24, UR9, R10 ;  /* 0x000000091834ec10 */ /* 0x001fc8000fd7e00a */
[----:B------:R-:W-:Y:S02]  /*48f50*/  @!P6 IADD3.X R53, R30, UR8, R11, P3, P5 ;  /* 0x000000081e35ec10 */ /* 0x000fe40009fea40b */
[----:B------:R-:W-:-:S13]  /*48f60*/  ISETP.LT.OR P3, PT, R28, 0x82, !P2 ;  /* 0x000000821c00780c */ /* 0x000fda0005761670 */
[----:B------:R-:W0:Y:S02]  /*48f70*/  @!P3 LDC.64 R10, c[0x0][0x5c0] ;  /* 0x00017000ff0abb82 */ /* 0x000e240000000a00 */
[----:B0-----:R-:W-:-:S05]  /*48f80*/  @!P3 IADD3 R10, P5, R24, R10, RZ ;  /* 0x0000000a180ab210 */ /* 0x001fca0007fbe0ff */
[----:B------:R-:W-:-:S05]  /*48f90*/  @!P3 IMAD.X R11, R30, 0x1, R11, P5 ;  /* 0x000000011e0bb824 */ /* 0x000fca00028e060b */
[----:B------:R0:W-:Y:S01]  /*48fa0*/  @!P3 STG.E.U8 desc[UR26][R10.64+0x81], R198 ;  /* 0x000081c60a00b986 */ /* 0x0001e2000c10111a */
[----:B------:R-:W-:-:S03]  /*48fb0*/  ISETP.LT.OR P3, PT, R28, 0x2, !P0 ;  /* 0x000000021c00780c */ /* 0x000fc60004761670 */
[----:B------:R1:W-:Y:S04]  /*48fc0*/  @!P4 STG.E.U8 desc[UR26][R34.64+0x80], R199 ;  /* 0x000080c72200c986 */ /* 0x0003e8000c10111a */
[----:B------:R-:W-:Y:S06]  /*48fd0*/  @!P1 STG.E.U8 desc[UR26][R18.64+0x81], R200 ;  /* 0x000081c812009986 */ /* 0x000fec000c10111a */
[----:B0-----:R-:W0:Y:S01]  /*48fe0*/  @!P3 LDC.64 R10, c[0x0][0x5c0] ;  /* 0x00017000ff0abb82 */ /* 0x001e220000000a00 */
[----:B------:R-:W-:-:S02]  /*48ff0*/  @P3 LOP3.LUT R4, R4, 0x100, RZ, 0xfc, !PT ;  /* 0x0000010004043812 */ /* 0x000fc400078efcff */
[----:B0-----:R-:W-:-:S04]  /*49000*/  @!P3 IADD3 R50, P5, P6, R24, UR9, R10 ;  /* 0x000000091832bc10 */ /* 0x001fc8000febe00a */
[----:B------:R-:W-:Y:S02]  /*49010*/  @!P3 IADD3.X R51, R30, UR8, R11, P5, P6 ;  /* 0x000000081e33bc10 */ /* 0x000fe4000afec40b */
[----:B------:R-:W-:-:S13]  /*49020*/  ISETP.LT.OR P3, PT, R28, 0x9, !P0 ;  /* 0x000000091c00780c */ /* 0x000fda0004761670 */
[----:B------:R-:W1:Y:S01]  /*49030*/  @!P3 LDC.64 R10, c[0x0][0x5c0] ;  /* 0x00017000ff0abb82 */ /* 0x000e620000000a00 */
[----:B------:R-:W-:-:S04]  /*49040*/  @P3 LOP3.LUT R5, R5, 0x40, RZ, 0xfc, !PT ;  /* 0x0000004005053812 */ /* 0x000fc800078efcff */
[C---:B------:R-:W-:Y:S02]  /*49050*/  LOP3.LUT P4, RZ, R5.reuse, 0x4, RZ, 0xc0, !PT ;  /* 0x0000000405ff7812 */ /* 0x040fe4000788c0ff */
        /* <DEDUP_REMOVED lines=29> */
[----:B------:R1:W-:Y:S04]  /*49230*/  @!P4 STG.E.U8 desc[UR26][R20.64+0x88], R203 ;  /* 0x000088cb1400c986 */ /* 0x0003e8000c10111a */
[----:B------:R-:W-:Y:S01]  /*49240*/  @!P1 STG.E.U8 desc[UR26][R56.64+0x89], R204 ;  /* 0x000089cc38009986 */ /* 0x000fe2000c10111a */
[----:B0-----:R-:W0:Y:S02]  /*49250*/  @!P3 LDC.64 R10, c[0x0][0x5c0] ;  /* 0x00017000ff0abb82 */ /* 0x001e240000000a00 */
[----:B0-----:R-:W-:-:S04]  /*49260*/  @!P3 IADD3 R18, P5, P6, R24, UR9, R10 ;  /* 0x000000091812bc10 */ /* 0x001fc8000febe00a */
[----:B------:R-:W-:Y:S02]  /*49270*/  @!P3 IADD3.X R19, R30, UR8, R11, P5, P6 ;  /* 0x000000081e13bc10 */ /* 0x000fe4000afec40b */
[----:B------:R-:W-:-:S13]  /*49280*/  ISETP.LT.OR P3, PT, R28, 0x19, !P0 ;  /* 0x000000191c00780c */ /* 0x000fda0004761670 */
[----:B------:R-:W1:Y:S01]  /*49290*/  @!P3 LDC.64 R10, c[0x0][0x5c0] ;  /* 0x00017000ff0abb82 */ /* 0x000e620000000a00 */
[----:B------:R-:W-:-:S04]  /*492a0*/  @P3 LOP3.LUT R5, R5, 0x4, RZ, 0xfc, !PT ;  /* 0x0000000405053812 */ /* 0x000fc800078efcff */
[C---:B------:R-:W-:Y:S02]  /*492b0*/  LOP3.LUT P4, RZ, R5.reuse, 0x20000, RZ, 0xc0, !PT ;  /* 0x0002000005ff7812 */ /* 0x040fe4000788c0ff */
[C---:B------:R-:W-:Y:S02]  /*492c0*/  LOP3.LUT P1, RZ, R5.reuse, 0x10000, RZ, 0xc0, !PT ;  /* 0x0001000005ff7812 */ /* 0x040fe4000782c0ff */
        /* <DEDUP_REMOVED lines=144> */
[----:B------:R-:W-:Y:S01]  /*49bd0*/  ISETP.LT.OR P1, PT, R28, 0x61, !P0 ;  /* 0x000000611c00780c */ /* 0x000fe20004721670 */
[----:B0-----:R-:W0:Y:S02]  /*49be0*/  @!P3 LDC.64 R10, c[0x0][0x5c0] ;  /* 0x00017000ff0abb82 */ /* 0x001e240000000a00 */
[----:B0-----:R-:W-:-:S04]  /*49bf0*/  @!P3 IADD3 R22, P5, P6, R24, UR9, R10 ;  /* 0x000000091816bc10 */ /* 0x001fc8000febe00a */
[----:B------:R-:W-:Y:S02]  /*49c00*/  @!P3 IADD3.X R23, R30, UR8, R11, P5, P6 ;  /* 0x000000081e17bc10 */ /* 0x000fe4000afec40b */
[----:B------:R-:W-:-:S13]  /*49c10*/  ISETP.LT.OR P3, PT, R28, 0x59, !P0 ;  /* 0x000000591c00780c */ /* 0x000fda0004761670 */
[----:B------:R-:W1:Y:S01]  /*49c20*/  @!P3 LDC.64 R10, c[0x0][0x5c0] ;  /* 0x00017000ff0abb82 */ /* 0x000e620000000a00 */
[----:B------:R-:W-:-:S04]  /*49c30*/  @P3 LOP3.LUT R5, R5, 0x200, RZ, 0xfc, !PT ;  /* 0x0000020005053812 */ /* 0x000fc800078efcff */
[----:B------:R-:W-:Y:S02]  /*49c40*/  LOP3.LUT P4, RZ, R5, 0x200000, RZ, 0xc0, !PT ;  /* 0x0020000005ff7812 */ /* 0x000fe4000788c0ff */
        /* <DEDUP_REMOVED lines=29> */
[----:B------:R-:W-:-:S03]  /*49e20*/  ISETP.LT.OR P4, PT, R28, 0x69, !P0 ;  /* 0x000000691c00780c */ /* 0x000fc60004781670 */
[----:B------:R2:W-:Y:S01]  /*49e30*/  @!P3 STG.E.U8 desc[UR26][R12.64+0xb1], R224 ;  /* 0x0000b1e00c00b986 */ /* 0x0005e2000c10111a */
[----:B------:R-:W-:Y:S01]  /*49e40*/  ISETP.LT.OR P3, PT, R28, 0x71, !P0 ;  /* 0x000000711c00780c */ /* 0x000fe20004761670 */
[----:B0-----:R-:W0:Y:S08]  /*49e50*/  @!P1 LDC.64 R10, c[0x0][0x5c0] ;  /* 0x00017000ff0a9b82 */ /* 0x001e300000000a00 */
[----:B------:R-:W-:Y:S01]  /*49e60*/  @P4 LOP3.LUT R5, R5, 0x200000, RZ, 0xfc, !PT ;  /* 0x0020000005054812 */ /* 0x000fe200078efcff */
[----:B--2---:R-:W-:-:S03]  /*49e70*/  FMUL R12, R127, UR19 ;  /* 0x000000137f0c7c20 */ /* 0x004fc60008400000 */
[----:B------:R-:W-:Y:S01]  /*49e80*/  LOP3.LUT R5, R5, 0xfffffffd, RZ, 0xc0, !PT ;  /* 0xfffffffd05057812 */ /* 0x000fe200078ec0ff */
[----:B------:R-:W2:Y:S01]  /*49e90*/  LDL.LU R127, [R1+0x60c] ;  /* 0x00060c00017f7983 */ /* 0x000ea20000300800 */
[----:B0-----:R-:W-:-:S04]  /*49ea0*/  @!P1 IADD3 R64, P5, P6, R24, UR9, R10 ;  /* 0x0000000918409c10 */ /* 0x001fc8000febe00a */
[----:B------:R-:W-:Y:S02]  /*49eb0*/  @!P1 IADD3.X R65, R30, UR8, R11, P5, P6 ;  /* 0x000000081e419c10 */ /* 0x000fe4000afec40b */
[----:B------:R-:W0:Y:S01]  /*49ec0*/  @!P4 LDC.64 R10, c[0x0][0x5c0] ;  /* 0x00017000ff0acb82 */ /* 0x000e220000000a00 */
[----:B------:R-:W-:Y:S02]  /*49ed0*/  LOP3.LUT P1, RZ, R4, 0x400, RZ, 0xc0, !PT ;  /* 0x0000040004ff7812 */ /* 0x000fe4000782c0ff */
[----:B0-----:R-:W-:-:S04]  /*49ee0*/  @!P4 IADD3 R62, P5, P6, R24, UR9, R10 ;  /* 0x00000009183ecc10 */ /* 0x001fc8000febe00a */
        /* <DEDUP_REMOVED lines=10> */
[----:B------:R-:W-:-:S11]  /*49f90*/  LOP3.LUT P4, RZ, R4, 0x200, RZ, 0xc0, !PT ;  /* 0x0000020004ff7812 */ /* 0x000fd6000788c0ff */
        /* <DEDUP_REMOVED lines=26> */
[----:B------:R-:W-:Y:S02]  /*4a140*/  ISETP.LT.OR P4, PT, R28, 0x7a, !P0 ;  /* 0x0000007a1c00780c */ /* 0x000fe40004781670 */
[----:B------:R-:W-:-:S11]  /*4a150*/  LOP3.LUT P3, RZ, R5, 0x400000, RZ, 0xc0, !PT ;  /* 0x0040000005ff7812 */ /* 0x000fd6000786c0ff */
[----:B------:R-:W0:Y:S01]  /*4a160*/  @!P4 LDC.64 R10, c[0x0][0x5c0] ;  /* 0x00017000ff0acb82 */ /* 0x000e220000000a00 */
[----:B------:R-:W-:Y:S02]  /*4a170*/  @P4 LOP3.LUT R7, R7, 0x2000000, RZ, 0xfc, !PT ;  /* 0x0200000007074812 */ /* 0x000fe400078efcff */
[----:B0-----:R-:W-:-:S04]  /*4a180*/  @!P4 IADD3 R118, P5, P6, R24, UR9, R10 ;  /* 0x000000091876cc10 */ /* 0x001fc8000febe00a */
[----:B------:R-:W-:Y:S02]  /*4a190*/  @!P4 IADD3.X R119, R30, UR8, R11, P5, P6 ;  /* 0x000000081e77cc10 */ /* 0x000fe4000afec40b */
[----:B------:R-:W0:Y:S01]  /*4a1a0*/  @!P1 LDC.64 R10, c[0x0][0x5c0] ;  /* 0x00017000ff0a9b82 */ /* 0x000e220000000a00 */
[----:B------:R-:W-:Y:S02]  /*4a1b0*/  ISETP.LT.OR P4, PT, R28, 0x81, !P0 ;  /* 0x000000811c00780c */ /* 0x000fe40004781670 */
[C---:B------:R-:W-:Y:S02]  /*4a1c0*/  LOP3.LUT P6, RZ, R5.reuse, 0x800000, RZ, 0xc0, !PT ;  /* 0x0080000005ff7812 */ /* 0x040fe400078cc0ff */
[----:B------:R-:W-:-:S09]  /*4a1d0*/  LOP3.LUT R5, R5, 0xff7fffff, RZ, 0xc0, !PT ;  /* 0xff7fffff05057812 */ /* 0x000fd200078ec0ff */
        /* <DEDUP_REMOVED lines=38> */
[----:B------:R-:W-:Y:S02]  /*4a440*/  @P4 LOP3.LUT R5, R5, 0x400000, RZ, 0xfc, !PT ;  /* 0x0040000005054812 */ /* 0x000fe400078efcff */
        /* <DEDUP_REMOVED lines=15> */
[----:B------:R-:W-:-:S03]  /*4a540*/  LOP3.LUT P6, RZ, R5, 0x2000000, RZ, 0xc0, !PT ;  /* 0x0200000005ff7812 */ /* 0x000fc600078cc0ff */
[----:B------:R-:W-:Y:S01]  /*4a550*/  @!P3 STG.E.U8 desc[UR26][R72.64+0xc9], R236 ;  /* 0x0000c9ec4800b986 */ /* 0x000fe2000c10111a */
[C---:B------:R-:W-:Y:S02]  /*4a560*/  LOP3.LUT P3, RZ, R5.reuse, 0x400, RZ, 0xc0, !PT ;  /* 0x0000040005ff7812 */ /* 0x040fe4000786c0ff */
[----:B------:R-:W-:Y:S01]  /*4a570*/  LOP3.LUT R5, R5, 0xfeffffff, RZ, 0xc0, !PT ;  /* 0xfeffffff05057812 */ /* 0x000fe200078ec0ff */
        /* <DEDUP_REMOVED lines=24> */
[----:B------:R-:W-:-:S13]  /*4a700*/  ISETP.LT.OR P1, PT, R28, 0xd2, !P2 ;  /* 0x000000d21c00780c */ /* 0x000fda0005721670 */
[----:B------:R-:W0:Y:S01]  /*4a710*/  @!P1 LDC.64 R10, c[0x0][0x5c0] ;  /* 0x00017000ff0a9b82 */ /* 0x000e220000000a00 */
[----:B------:R-:W-:Y:S02]  /*4a720*/  ISETP.LT.OR P4, PT, R28, 0xa2, !P0 ;  /* 0x000000a21c00780c */ /* 0x000fe40004781670 */
[----:B------:R-:W-:Y:S02]  /*4a730*/  F2FP.SATFINITE.E4M3.F32.PACK_AB_MERGE_C R12, RZ, R12, RZ ;  /* 0x0000000cff0c723e */ /* 0x000fe400048070ff */
[----:B0-----:R-:W-:-:S05]  /*4a740*/  @!P1 IADD3 R10, P5, R24, R10, RZ ;  /* 0x0000000a180a9210 */ /* 0x001fca0007fbe0ff */
[----:B------:R-:W-:-:S05]  /*4a750*/  @!P1 IMAD.X R11, R30, 0x1, R11, P5 ;  /* 0x000000011e0b9824 */ /* 0x000fca00028e060b */
[----:B------:R0:W-:Y:S02]  /*4a760*/  @!P1 STG.E.U8 desc[UR26][R10.64+0xd1], R12 ;  /* 0x0000d10c0a009986 */ /* 0x0001e4000c10111a */
[----:B0-----:R-:W0:Y:S01]  /*4a770*/  @!P4 LDC.64 R10, c[0x0][0x5c0] ;  /* 0x00017000ff0acb82 */ /* 0x001e220000000a00 */
[----:B------:R-:W-:-:S04]  /*4a780*/  LOP3.LUT R6, R6, 0xffefffff, RZ, 0xc0, !PT ;  /* 0xffefffff06067812 */ /* 0x000fc800078ec0ff */
[----:B------:R-:W-:Y:S02]  /*4a790*/  @P4 LOP3.LUT R6, R6, 0x100000, RZ, 0xfc, !PT ;  /* 0x0010000006064812 */ /* 0x000fe400078efcff */
[----:B0-----:R-:W-:Y:S01]  /*4a7a0*/  @!P4 IADD3 R184, P1, P5, R24, UR9, R10 ;  /* 0x0000000918b8cc10 */ /* 0x001fe2000fd3e00a */
[----:B---3--:R-:W-:Y:S02]  /*4a7b0*/  FMUL R10, R128, UR19 ;  /* 0x00000013800a7c20 */ /* 0x008fe40008400000 */
[----:B------:R-:W3:Y:S01]  /*4a7c0*/  LDL.LU R128, [R1+0x610] ;  /* 0x0006100001807983 */ /* 0x000ee20000300800 */
[----:B------:R-:W-:Y:S02]  /*4a7d0*/  @!P4 IADD3.X R185, R30, UR8, R11, P1, P5 ;  /* 0x000000081eb9cc10 */ /* 0x000fe40008fea40b */
[----:B------:R-:W-:Y:S02]  /*4a7e0*/  ISETP.LT.OR P4, PT, R28, 0xa9, !P0 ;  /* 0x000000a91c00780c */ /* 0x000fe40004781670 */
[----:B------:R-:W-:-:S05]  /*4a7f0*/  F2FP.SATFINITE.E4M3.F32.PACK_AB_MERGE_C R10, RZ, R10, RZ ;  /* 0x0000000aff0a723e */ /* 0x000fca00048070ff */
[----:B------:R0:W-:Y:S06]  /*4a800*/  @!P6 STG.E.U8 desc[UR26][R70.64+0xd0], R10 ;  /* 0x0000d00a4600e986 */ /* 0x0001ec000c10111a */
[----:B0-----:R-:W0:Y:S01]  /*4a810*/  @!P4 LDC.64 R10, c[0x0][0x5c0] ;  /* 0x00017000ff0acb82 */ /* 0x001e220000000a00 */
[----:B------:R-:W-:-:S04]  /*4a820*/  LOP3.LUT R5, R5, 0xfdffffff, RZ, 0xc0, !PT ;  /* 0xfdffffff05057812 */ /* 0x000fc800078ec0ff */
[----:B------:R-:W-:Y:S02]  /*4a830*/  @P4 LOP3.LUT R5, R5, 0x2000000, RZ, 0xfc, !PT ;  /* 0x0200000005054812 */ /* 0x000fe400078efcff */
[----:B0-----:R-:W-:-:S04]  /*4a840*/  @!P4 IADD3 R2, P1, P5, R24, UR9, R10 ;  /* 0x000000091802cc10 */ /* 0x001fc8000fd3e00a */
[----:B------:R-:W-:-:S05]  /*4a850*/  @!P4 IADD3.X R3, R30, UR8, R11, P1, P5 ;  /* 0x000000081e03cc10 */ /* 0x000fca0008fea40b */
[----:B------:R0:W-:Y:S01]  /*4a860*/  @!P4 STL.64 [R1+0x40], R2 ;  /* 0x000040020100c387 */ /* 0x0001e20000100a00 */
[----:B------:R-:W-:-:S13]  /*4a870*/  ISETP.LT.OR P4, PT, R28, 0xaa, !P0 ;  /* 0x000000aa1c00780c */ /* 0x000fda0004781670 */
[----:B------:R-:W0:Y:S02]  /*4a880*/  @!P4 LDC.64 R10, c[0x0][0x5c0] ;  /* 0x00017000ff0acb82 */ /* 0x000e240000000a00 */
[----:B0-----:R-:W-:Y:S01]  /*4a890*/  @!P4 IADD3 R2, P1, P5, R24, UR9, R10 ;  /* 0x000000091802cc10 */ /* 0x001fe2000fd3e00a */
[----:B----4-:R-:W-:Y:S02]  /*4a8a0*/  FMUL R10, R126, UR19 ;  /* 0x000000137e0a7c20 */ /* 0x010fe40008400000 */
[----:B------:R-:W4:Y:S01]  /*4a8b0*/  LDL.LU R126, [R1+0x614] ;  /* 0x00061400017e7983 */ /* 0x000f220000300800 */
[----:B------:R-:W-:Y:S01]  /*4a8c0*/  @!P4 IADD3.X R3, R30, UR8, R11, P1, P5 ;  /* 0x000000081e03cc10 */ /* 0x000fe20008fea40b */
[----:B--2---:R-:W-:Y:S01]  /*4a8d0*/  FMUL R12, R127, UR19 ;  /* 0x000000137f0c7c20 */ /* 0x004fe20008400000 */
[----:B------:R-:W-:-:S03]  /*4a8e0*/  ISETP.LT.OR P1, PT, R28, 0xd9, !P2 ;  /* 0x000000d91c00780c */ /* 0x000fc60005721670 */
[----:B------:R-:W-:Y:S04]  /*4a8f0*/  @!P4 STL.64 [R1+0x50], R2 ;  /* 0x000050020100c387 */ /* 0x000fe80000100a00 */
[----:B------:R-:W2:Y:S01]  /*4a900*/  LDL.LU R127, [R1+0x618] ;  /* 0x00061800017f7983 */ /* 0x000ea20000300800 */
[----:B------:R-:W-:-:S05]  /*4a910*/  F2FP.SATFINITE.E4M3.F32.PACK_AB_MERGE_C R10, RZ, R10, RZ ;  /* 0x0000000aff0a723e */ /* 0x000fca00048070ff */
[----:B------:R0:W-:Y:S02]  /*4a920*/  @!P3 STG.E.U8 desc[UR26][R32.64+0xd1], R10 ;  /* 0x0000d10a2000b986 */ /* 0x0001e4000c10111a */
[----:B0-----:R-:W0:Y:S01]  /*4a930*/  @!P1 LDC.64 R10, c[0x0][0x5c0] ;  /* 0x00017000ff0a9b82 */ /* 0x001e220000000a00 */
[----:B------:R-:W-:-:S04]  /*4a940*/  LOP3.LUT R6, R6, 0xffdfffff, RZ, 0xc0, !PT ;  /* 0xffdfffff06067812 */ /* 0x000fc800078ec0ff */
[----:B------:R-:W-:Y:S02]  /*4a950*/  @P4 LOP3.LUT R6, R6, 0x200000, RZ, 0xfc, !PT ;  /* 0x0020000006064812 */ /* 0x000fe400078efcff */
[----:B------:R-:W-:Y:S02]  /*4a960*/  ISETP.LT.OR P4, PT, R28, 0xb1, !P0 ;  /* 0x000000b11c00780c */ /* 0x000fe40004781670 */
[----:B------:R-:W-:Y:S02]  /*4a970*/  F2FP.SATFINITE.E4M3.F32.PACK_AB_MERGE_C R12, RZ, R12, RZ ;  /* 0x0000000cff0c723e */ /* 0x000fe400048070ff */
[----:B0-----:R-:W-:-:S05]  /*4a980*/  @!P1 IADD3 R10, P5, R24, R10, RZ ;  /* 0x0000000a180a9210 */ /* 0x001fca0007fbe0ff */
[----:B------:R-:W-:-:S05]  /*4a990*/  @!P1 IMAD.X R11, R30, 0x1, R11, P5 ;  /* 0x000000011e0b9824 */ /* 0x000fca00028e060b */
[----:B------:R0:W-:Y:S02]  /*4a9a0*/  @!P1 STG.E.U8 desc[UR26][R10.64+0xd8], R12 ;  /* 0x0000d80c0a009986 */ /* 0x0001e4000c10111a */
[----:B0-----:R-:W0:Y:S02]  /*4a9b0*/  @!P4 LDC.64 R10, c[0x0][0x5c0] ;  /* 0x00017000ff0acb82 */ /* 0x001e240000000a00 */
[----:B0-----:R-:W-:-:S04]  /*4a9c0*/  @!P4 IADD3 R2, P1, P5, R24, UR9, R10 ;  /* 0x000000091802cc10 */ /* 0x001fc8000fd3e00a */
[----:B------:R-:W-:Y:S02]  /*4a9d0*/  @!P4 IADD3.X R3, R30, UR8, R11, P1, P5 ;  /* 0x000000081e03cc10 */ /* 0x000fe40008fea40b */
[----:B------:R-:W-:-:S03]  /*4a9e0*/  ISETP.LT.OR P1, PT, R28, 0xda, !P2 ;  /* 0x000000da1c00780c */ /* 0x000fc60005721670 */
[----:B------:R-:W-:Y:S10]  /*4a9f0*/  @!P4 STL.64 [R1+0x38], R2 ;  /* 0x000038020100c387 */ /* 0x000ff40000100a00 */
[----:B------:R-:W0:Y:S01]  /*4aa00*/  @!P1 LDC.64 R10, c[0x0][0x5c0] ;  /* 0x00017000ff0a9b82 */ /* 0x000e220000000a00 */
[----:B------:R-:W-:-:S04]  /*4aa10*/  LOP3.LUT R6, R6, 0xff7fffff, RZ, 0xc0, !PT ;  /* 0xff7fffff06067812 */ /* 0x000fc800078ec0ff */
[----:B------:R-:W-:Y:S02]  /*4aa20*/  @P4 LOP3.LUT R6, R6, 0x800000, RZ, 0xfc, !PT ;  /* 0x0080000006064812 */ /* 0x000fe400078efcff */
[----:B------:R-:W-:Y:S02]  /*4aa30*/  ISETP.LT.OR P4, PT, R28, 0xb2, !P0 ;  /* 0x000000b21c00780c */ /* 0x000fe40004781670 */
[----:B0-----:R-:W-:-:S05]  /*4aa40*/  @!P1 IADD3 R10, P5, R24, R10, RZ ;  /* 0x0000000a180a9210 */ /* 0x001fca0007fbe0ff */
[----:B------:R-:W-:Y:S02]  /*4aa50*/  @!P1 IMAD.X R11, R30, 0x1, R11, P5 ;  /* 0x000000011e0b9824 */ /* 0x000fe400028e060b */
[----:B---3--:R-:W-:Y:S02]  /*4aa60*/  FMUL R12, R128, UR19 ;  /* 0x00000013800c7c20 */ /* 0x008fe40008400000 */
[----:B------:R-:W3:Y:S03]  /*4aa70*/  LDL.LU R128, [R1+0x61c] ;  /* 0x00061c0001807983 */ /* 0x000ee60000300800 */
[----:B------:R-:W-:-:S05]  /*4aa80*/  F2FP.SATFINITE.E4M3.F32.PACK_AB_MERGE_C R12, RZ, R12, RZ ;  /* 0x0000000cff0c723e */ /* 0x000fca00048070ff */
[----:B------:R0:W-:Y:S02]  /*4aa90*/  @!P1 STG.E.U8 desc[UR26][R10.64+0xd9], R12 ;  /* 0x0000d90c0a009986 */ /* 0x0001e4000c10111a */
[----:B0-----:R-:W0:Y:S02]  /*4aaa0*/  @!P4 LDC.64 R10, c[0x0][0x5c0] ;  /* 0x00017000ff0acb82 */ /* 0x001e240000000a00 */
[----:B0-----:R-:W-:-:S04]  /*4aab0*/  @!P4 IADD3 R2, P1, P5, R24, UR9, R10 ;  /* 0x000000091802cc10 */ /* 0x001fc8000fd3e00a */
[----:B------:R-:W-:-:S05]  /*4aac0*/  @!P4 IADD3.X R3, R30, UR8, R11, P1, P5 ;  /* 0x000000081e03cc10 */ /* 0x000fca0008fea40b */
[----:B------:R-:W-:Y:S01]  /*4aad0*/  @!P4 STL.64 [R1], R2 ;  /* 0x000000020100c387 */ /* 0x000fe20000100a00 */
[----:B----4-:R-:W-:-:S03]  /*4aae0*/  FMUL R10, R126, UR19 ;  /* 0x000000137e0a7c20 */ /* 0x010fc60008400000 */
[----:B------:R-:W4:Y:S01]  /*4aaf0*/  LDL.LU R126, [R1+0x620] ;  /* 0x00062000017e7983 */ /* 0x000f220000300800 */
[----:B------:R-:W-:Y:S02]  /*4ab00*/  LOP3.LUT R8, R8, 0xbfffffff, RZ, 0xc0, !PT ;  /* 0xbfffffff08087812 */ /* 0x000fe400078ec0ff */
[----:B------:R-:W-:Y:S02]  /*4ab10*/  LOP3.LUT P6, RZ, R5, 0x20, RZ, 0xc0, !PT ;  /* 0x0000002005ff7812 */ /* 0x000fe400078cc0ff */
[----:B------:R-:W-:Y:S02]  /*4ab20*/  @P4 LOP3.LUT R8, R8, 0x40000000, RZ, 0xfc, !PT ;  /* 0x4000000008084812 */ /* 0x000fe400078efcff */
[----:B------:R-:W-:Y:S02]  /*4ab30*/  ISETP.LT.OR P4, PT, R28, 0xb9, !P0 ;  /* 0x000000b91c00780c */ /* 0x000fe40004781670 */
[----:B------:R-:W-:-:S07]  /*4ab40*/  F2FP.SATFINITE.E4M3.F32.PACK_AB_MERGE_C R10, RZ, R10, RZ ;  /* 0x0000000aff0a723e */ /* 0x000fce00048070ff */
[----:B------:R0:W-:Y:S04]  /*4ab50*/  @!P6 STG.E.U8 desc[UR26][R74.64+0xd8], R10 ;  /* 0x0000d80a4a00e986 */ /* 0x0001e8000c10111a */
        /* <DEDUP_REMOVED lines=9> */
[----:B--2---:R-:W-:Y:S02]  /*4abf0*/  FMUL R10, R127, UR19 ;  /* 0x000000137f0a7c20 */ /* 0x004fe40008400000 */
[----:B------:R-:W2:Y:S01]  /*4ac00*/  LDL.LU R127, [R1+0x624] ;  /* 0x00062400017f7983 */ /* 0x000ea20000300800 */
[----:B------:R-:W-:Y:S02]  /*4ac10*/  @!P4 IADD3.X R3, R30, UR8, R11, P1, P5 ;  /* 0x000000081e03cc10 */ /* 0x000fe40008fea40b */
[----:B------:R-:W-:Y:S02]  /*4ac20*/  LOP3.LUT P3, RZ, R5, 0x4000000, RZ, 0xc0, !PT ;  /* 0x0400000005ff7812 */ /* 0x000fe4000786c0ff */
[----:B------:R-:W-:Y:S01]  /*4ac30*/  ISETP.LT.OR P1, PT, R28, 0xe1, !P2 ;  /* 0x000000e11c00780c */ /* 0x000fe20005721670 */
[----:B------:R-:W-:Y:S01]  /*4ac40*/  @!P4 STL.64 [R1+0x28], R2 ;  /* 0x000028020100c387 */ /* 0x000fe20000100a00 */
[----:B------:R-:W-:-:S09]  /*4ac50*/  F2FP.SATFINITE.E4M3.F32.PACK_AB_MERGE_C R10, RZ, R10, RZ ;  /* 0x0000000aff0a723e */ /* 0x000fd200048070ff */
[----:B------:R0:W-:Y:S02]  /*4ac60*/  @!P3 STG.E.U8 desc[UR26][R76.64+0xd9], R10 ;  /* 0x0000d90a4c00b986 */ /* 0x0001e4000c10111a */
[----:B0-----:R-:W0:Y:S01]  /*4ac70*/  @!P1 LDC.64 R10, c[0x0][0x5c0] ;  /* 0x00017000ff0a9b82 */ /* 0x001e220000000a00 */
        /* <DEDUP_REMOVED lines=12> */
[----:B------:R-:W-:Y:S01]  /*4ad40*/  @!P4 STL.64 [R1+0x20], R2 ;  /* 0x000020020100c387 */ /* 0x000fe20000100a00 */
[----:B----4-:R-:W-:-:S03]  /*4ad50*/  FMUL R12, R126, UR19 ;  /* 0x000000137e0c7c20 */ /* 0x010fc60008400000 */
[----:B------:R-:W4:Y:S01]  /*4ad60*/  LDL.LU R126, [R1+0x62c] ;  /* 0x00062c00017e7983 */ /* 0x000f220000300800 */
[----:B------:R-:W-:-:S13]  /*4ad70*/  ISETP.LT.OR P1, PT, R28, 0xe2, !P2 ;  /* 0x000000e21c00780c */ /* 0x000fda0005721670 */
[----:B------:R-:W0:Y:S01]  /*4ad80*/  @!P1 LDC.64 R10, c[0x0][0x5c0] ;  /* 0x00017000ff0a9b82 */ /* 0x000e220000000a00 */
[C---:B------:R-:W-:Y:S02]  /*4ad90*/  LOP3.LUT P6, RZ, R5.reuse, 0x8000000, RZ, 0xc0, !PT ;  /* 0x0800000005ff7812 */ /* 0x040fe400078cc0ff */
[C---:B------:R-:W-:Y:S02]  /*4ada0*/  LOP3.LUT P3, RZ, R5.reuse, 0x1000, RZ, 0xc0, !PT ;  /* 0x0000100005ff7812 */ /* 0x040fe4000786c0ff */
[----:B------:R-:W-:-:S04]  /*4adb0*/  LOP3.LUT R5, R5, 0xfbffffff, RZ, 0xc0, !PT ;  /* 0xfbffffff05057812 */ /* 0x000fc800078ec0ff */
[----:B------:R-:W-:Y:S02]  /*4adc0*/  @P4 LOP3.LUT R5, R5, 0x4000000, RZ, 0xfc, !PT ;  /* 0x0400000005054812 */ /* 0x000fe400078efcff */
        /* <DEDUP_REMOVED lines=8> */
[----:B0-----:R-:W-:-:S04]  /*4ae50*/  @!P4 IADD3 R226, P1, P5, R24, UR9, R10 ;  /* 0x0000000918e2cc10 */ /* 0x001fc8000fd3e00a */
[----:B------:R-:W-:Y:S02]  /*4ae60*/  @!P4 IADD3.X R227, R30, UR8, R11, P1, P5 ;  /* 0x000000081ee3cc10 */ /* 0x000fe40008fea40b */
[----:B------:R-:W-:Y:S01]  /*4ae70*/  ISETP.LT.OR P4, PT, R28, 0xc9, !P0 ;  /* 0x000000c91c00780c */ /* 0x000fe20004781670 */
[----:B--2---:R-:W-:Y:S02]  /*4ae80*/  FMUL R10, R127, UR19 ;  /* 0x000000137f0a7c20 */ /* 0x004fe40008400000 */
[----:B------:R-:W2:Y:S03]  /*4ae90*/  LDL.LU R127, [R1+0x630] ;  /* 0x00063000017f7983 */ /* 0x000ea60000300800 */
[----:B------:R-:W-:-:S05]  /*4aea0*/  F2FP.SATFINITE.E4M3.F32.PACK_AB_MERGE_C R10, RZ, R10, RZ ;  /* 0x0000000aff0a723e */ /* 0x000fca00048070ff */
[----:B------:R0:W-:Y:S02]  /*4aeb0*/  @!P6 STG.E.U8 desc[UR26][R48.64+0xe0], R10 ;  /* 0x0000e00a3000e986 */ /* 0x0001e4000c10111a */
        /* <DEDUP_REMOVED lines=9> */
[----:B---3--:R-:W-:Y:S02]  /*4af50*/  FMUL R10, R128, UR19 ;  /* 0x00000013800a7c20 */ /* 0x008fe40008400000 */
[----:B------:R-:W3:Y:S01]  /*4af60*/  LDL.LU R128, [R1+0x634] ;  /* 0x0006340001807983 */ /* 0x000ee20000300800 */
[----:B------:R-:W-:-:S05]  /*4af70*/  @!P4 IADD3.X R3, R30, UR8, R11, P1, P5 ;  /* 0x000000081e03cc10 */ /* 0x000fca0008fea40b */
[----:B------:R-:W-:Y:S01]  /*4af80*/  @!P4 STL.64 [R1+0x10], R2 ;  /* 0x000010020100c387 */ /* 0x000fe20000100a00 */
[----:B------:R-:W-:Y:S02]  /*4af90*/  ISETP.LT.OR P1, PT, R28, 0xe9, !P2 ;  /* 0x000000e91c00780c */ /* 0x000fe40005721670 */
[----:B------:R-:W-:-:S05]  /*4afa0*/  F2FP.SATFINITE.E4M3.F32.PACK_AB_MERGE_C R10, RZ, R10, RZ ;  /* 0x0000000aff0a723e */ /* 0x000fca00048070ff */
[----:B------:R0:W-:Y:S06]  /*4afb0*/  @!P3 STG.E.U8 desc[UR26][R26.64+0xe1], R10 ;  /* 0x0000e10a1a00b986 */ /* 0x0001ec000c10111a */
[----:B0-----:R-:W0:Y:S01]  /*4afc0*/  @!P1 LDC.64 R10, c[0x0][0x5c0] ;  /* 0x00017000ff0a9b82 */ /* 0x001e220000000a00 */
[----:B----4-:R-:W-:Y:S02]  /*4afd0*/  FMUL R12, R126, UR19 ;  /* 0x000000137e0c7c20 */ /* 0x010fe40008400000 */
[----:B------:R-:W4:Y:S01]  /*4afe0*/  LDL.LU R126, [R1+0x638] ;  /* 0x00063800017e7983 */ /* 0x000f220000300800 */
[----:B------:R-:W-:-:S04]  /*4aff0*/  LOP3.LUT R9, R9, 0xffffdfff, RZ, 0xc0, !PT ;  /* 0xffffdfff09097812 */ /* 0x000fc800078ec0ff */
[----:B------:R-:W-:Y:S02]  /*4b000*/  @P4 LOP3.LUT R9, R9, 0x2000, RZ, 0xfc, !PT ;  /* 0x0000200009094812 */ /* 0x000fe400078efcff */
[----:B------:R-:W-:Y:S02]  /*4b010*/  ISETP.LT.OR P4, PT, R28, 0xd1, !P0 ;  /* 0x000000d11c00780c */ /* 0x000fe40004781670 */
[----:B0-----:R-:W-:Y:S02]  /*4b020*/  @!P1 IADD3 R10, P5, R24, R10, RZ ;  /* 0x0000000a180a9210 */ /* 0x001fe40007fbe0ff */
[----:B------:R-:W-:-:S03]  /*4b030*/  F2FP.SATFINITE.E4M3.F32.PACK_AB_MERGE_C R12, RZ, R12, RZ ;  /* 0x0000000cff0c723e */ /* 0x000fc600048070ff */
[----:B------:R-:W-:-:S05]  /*4b040*/  @!P1 IMAD.X R11, R30, 0x1, R11, P5 ;  /* 0x000000011e0b9824 */ /* 0x000fca00028e060b */
[----:B------:R0:W-:Y:S02]  /*4b050*/  @!P1 STG.E.U8 desc[UR26][R10.64+0xe8], R12 ;  /* 0x0000e80c0a009986 */ /* 0x0001e4000c10111a */
[----:B0-----:R-:W0:Y:S02]  /*4b060*/  @!P4 LDC.64 R10, c[0x0][0x5c0] ;  /* 0x00017000ff0acb82 */ /* 0x001e240000000a00 */
[----:B0-----:R-:W-:-:S04]  /*4b070*/  @!P4 IADD3 R236, P1, P5, R24, UR9, R10 ;  /* 0x0000000918eccc10 */ /* 0x001fc8000fd3e00a */
[----:B------:R-:W-:Y:S02]  /*4b080*/  @!P4 IADD3.X R237, R30, UR8, R11, P1, P5 ;  /* 0x000000081eedcc10 */ /* 0x000fe40008fea40b */
[----:B------:R-:W-:-:S13]  /*4b090*/  ISETP.LT.OR P1, PT, R28, 0xea, !P2 ;  /* 0x000000ea1c00780c */ /* 0x000fda0005721670 */
[----:B------:R-:W0:Y:S01]  /*4b0a0*/  @!P1 LDC.64 R10, c[0x0][0x5c0] ;  /* 0x00017000ff0a9b82 */ /* 0x000e220000000a00 */
[----:B------:R-:W-:-:S04]  /*4b0b0*/  LOP3.LUT R9, R9, 0xfffeffff, RZ, 0xc0, !PT ;  /* 0xfffeffff09097812 */ /* 0x000fc800078ec0ff */
[----:B------:R-:W-:Y:S02]  /*4b0c0*/  @P4 LOP3.LUT R9, R9, 0x10000, RZ, 0xfc, !PT ;  /* 0x0001000009094812 */ /* 0x000fe400078efcff */
[----:B------:R-:W-:Y:S01]  /*4b0d0*/  ISETP.LT.OR P4, PT, R28, 0xd2, !P0 ;  /* 0x000000d21c00780c */ /* 0x000fe20004781670 */
[----:B--2---:R-:W-:Y:S02]  /*4b0e0*/  FMUL R12, R127, UR19 ;  /* 0x000000137f0c7c20 */ /* 0x004fe40008400000 */
[----:B------:R-:W2:Y:S01]  /*4b0f0*/  LDL.LU R127, [R1+0x63c] ;  /* 0x00063c00017f7983 */ /* 0x000ea20000300800 */
[----:B0-----:R-:W-:Y:S02]  /*4b100*/  @!P1 IADD3 R10, P5, R24, R10, RZ ;  /* 0x0000000a180a9210 */ /* 0x001fe40007fbe0ff */
[----:B------:R-:W-:-:S03]  /*4b110*/  F2FP.SATFINITE.E4M3.F32.PACK_AB_MERGE_C R12, RZ, R12, RZ ;  /* 0x0000000cff0c723e */ /* 0x000fc600048070ff */
[----:B------:R-:W-:-:S05]  /*4b120*/  @!P1 IMAD.X R11, R30, 0x1, R11, P5 ;  /* 0x000000011e0b9824 */ /* 0x000fca00028e060b */
[----:B------:R0:W-:Y:S02]  /*4b130*/  @!P1 STG.E.U8 desc[UR26][R10.64+0xe9], R12 ;  /* 0x0000e90c0a009986 */ /* 0x0001e4000c10111a */
[----:B0-----:R-:W0:Y:S01]  /*4b140*/  @!P4 LDC.64 R10, c[0x0][0x5c0] ;  /* 0x00017000ff0acb82 */ /* 0x001e220000000a00 */
[----:B------:R-:W-:Y:S02]  /*4b150*/  LOP3.LUT R9, R9, 0xfffbffff, RZ, 0xc0, !PT ;  /* 0xfffbffff09097812 */ /* 0x000fe400078ec0ff */
[----:B------:R-:W-:Y:S02]  /*4b160*/  LOP3.LUT P6, RZ, R5, 0x2000, RZ, 0xc0, !PT ;  /* 0x0000200005ff7812 */ /* 0x000fe400078cc0ff */
[----:B------:R-:W-:Y:S02]  /*4b170*/  @P4 LOP3.LUT R9, R9, 0x40000, RZ, 0xfc, !PT ;  /* 0x0004000009094812 */ /* 0x000fe400078efcff */
[----:B0-----:R-:W-:-:S04]  /*4b180*/  @!P4 IADD3 R204, P1, P5, R24, UR9, R10 ;  /* 0x0000000918cccc10 */ /* 0x001fc8000fd3e00a */
[----:B------:R-:W-:Y:S02]  /*4b190*/  @!P4 IADD3.X R205, R30, UR8, R11, P1, P5 ;  /* 0x000000081ecdcc10 */ /* 0x000fe40008fea40b */
[----:B------:R-:W-:Y:S02]  /*4b1a0*/  ISETP.LT.OR P4, PT, R28, 0xd9, !P0 ;  /* 0x000000d91c00780c */ /* 0x000fe40004781670 */
[----:B------:R-:W-:Y:S01]  /*4b1b0*/  LOP3.LUT R9, R9, 0xffbfffff, RZ, 0xc0, !PT ;  /* 0xffbfffff09097812 */ /* 0x000fe200078ec0ff */
[----:B---3--:R-:W-:Y:S02]  /*4b1c0*/  FMUL R10, R128, UR19 ;  /* 0x00000013800a7c20 */ /* 0x008fe40008400000 */
[----:B------:R-:W3:Y:S03]  /*4b1d0*/  LDL.LU R128, [R1+0x640] ;  /* 0x0006400001807983 */ /* 0x000ee60000300800 */
[----:B------:R-:W-:-:S05]  /*4b1e0*/  F2FP.SATFINITE.E4M3.F32.PACK_AB_MERGE_C R10, RZ, R10, RZ ;  /* 0x0000000aff0a723e */ /* 0x000fca00048070ff */
[----:B------:R0:W-:Y:S02]  /*4b1f0*/  @!P6 STG.E.U8 desc[UR26][R46.64+0xe8], R10 ;  /* 0x0000e80a2e00e986 */ /* 0x0001e4000c10111a */
[----:B0-----:R-:W0:Y:S01]  /*4b200*/  @!P4 LDC.64 R10, c[0x0][0x5c0] ;  /* 0x00017000ff0acb82 */ /* 0x001e220000000a00 */
[----:B------:R-:W-:Y:S02]  /*4b210*/  @P4 LOP3.LUT R9, R9, 0x400000, RZ, 0xfc, !PT ;  /* 0x0040000009094812 */ /* 0x000fe400078efcff */
[----:B0-----:R-:W-:-:S04]  /*4b220*/  @!P4 IADD3 R230, P1, P5, R24, UR9, R10 ;  /* 0x0000000918e6cc10 */ /* 0x001fc8000fd3e00a */
[----:B------:R-:W-:Y:S02]  /*4b230*/  @!P4 IADD3.X R231, R30, UR8, R11, P1, P5 ;  /* 0x000000081ee7cc10 */ /* 0x000fe40008fea40b */
[----:B------:R-:W-:-:S13]  /*4b240*/  ISETP.LT.OR P4, PT, R28, 0xda, !P0 ;  /* 0x000000da1c00780c */ /* 0x000fda0004781670 */
[----:B------:R-:W0:Y:S02]  /*4b250*/  @!P4 LDC.64 R10, c[0x0][0x5c0] ;  /* 0x00017000ff0acb82 */ /* 0x000e240000000a00 */
[----:B0-----:R-:W-:Y:S01]  /*4b260*/  @!P4 IADD3 R228, P1, P5, R24, UR9, R10 ;  /* 0x0000000918e4cc10 */ /* 0x001fe2000fd3e00a */
[----:B----4-:R-:W-:Y:S02]  /*4b270*/  FMUL R10, R126, UR19 ;  /* 0x000000137e0a7c20 */ /* 0x010fe40008400000 */
[----:B------:R-:W4:Y:S01]  /*4b280*/  LDL.LU R126, [R1+0x644] ;  /* 0x00064400017e7983 */ /* 0x000f220000300800 */
[----:B------:R-:W-:Y:S02]  /*4b290*/  LOP3.LUT P3, RZ, R5, 0x10000000, RZ, 0xc0, !PT ;  /* 0x1000000005ff7812 */ /* 0x000fe4000786c0ff */
[----:B------:R-:W-:Y:S02]  /*4b2a0*/  @!P4 IADD3.X R229, R30, UR8, R11, P1, P5 ;  /* 0x000000081ee5cc10 */ /* 0x000fe40008fea40b */
[----:B------:R-:W-:-:S02]  /*4b2b0*/  ISETP.LT.OR P1, PT, R28, 0xf1, !P2 ;  /* 0x000000f11c00780c */ /* 0x000fc40005721670 */
[----:B------:R-:W-:-:S07]  /*4b2c0*/  F2FP.SATFINITE.E4M3.F32.PACK_AB_MERGE_C R10, RZ, R10, RZ ;  /* 0x0000000aff0a723e */ /* 0x000fce00048070ff */
[----:B------:R0:W-:Y:S04]  /*4b2d0*/  @!P3 STG.E.U8 desc[UR26][R78.64+0xe9], R10 ;  /* 0x0000e90a4e00b986 */ /* 0x0001e8000c10111a */
[----:B0-----:R-:W0:Y:S01]  /*4b2e0*/  @!P1 LDC.64 R10, c[0x0][0x5c0] ;  /* 0x00017000ff0a9b82 */ /* 0x001e220000000a00 */
[----:B------:R-:W-:-:S04]  /*4b2f0*/  LOP3.LUT R9, R9, 0xfeffffff, RZ, 0xc0, !PT ;  /* 0xfeffffff09097812 */ /* 0x000fc800078ec0ff */
[----:B------:R-:W-:Y:S02]  /*4b300*/  @P4 LOP3.LUT R9, R9, 0x1000000, RZ, 0xfc, !PT ;  /* 0x0100000009094812 */ /* 0x000fe400078efcff */
[----:B------:R-:W-:Y:S02]  /*4b310*/  ISETP.LT.OR P4, PT, R28, 0xe1, !P0 ;  /* 0x000000e11c00780c */ /* 0x000fe40004781670 */
[----:B0-----:R-:W-:-:S05]  /*4b320*/  @!P1 IADD3 R10, P5, R24, R10, RZ ;  /* 0x0000000a180a9210 */ /* 0x001fca0007fbe0ff */
[----:B------:R-:W-:Y:S02]  /*4b330*/  @!P1 IMAD.X R11, R30, 0x1, R11, P5 ;  /* 0x000000011e0b9824 */ /* 0x000fe400028e060b */
[----:B--2---:R-:W-:Y:S02]  /*4b340*/  FMUL R12, R127, UR19 ;  /* 0x000000137f0c7c20 */ /* 0x004fe40008400000 */
[----:B------:R-:W2:Y:S03]  /*4b350*/  LDL.LU R127, [R1+0x648] ;  /* 0x00064800017f7983 */ /* 0x000ea60000300800 */
[----:B------:R-:W-:-:S05]  /*4b360*/  F2FP.SATFINITE.E4M3.F32.PACK_AB_MERGE_C R12, RZ, R12, RZ ;  /* 0x0000000cff0c723e */ /* 0x000fca00048070ff */
        /* <DEDUP_REMOVED lines=8> */
[----:B------:R-:W-:Y:S02]  /*4b3f0*/  ISETP.LT.OR P4, PT, R28, 0xe2, !P0 ;  /* 0x000000e21c00780c */ /* 0x000fe40004781670 */
[----:B0-----:R-:W-:Y:S01]  /*4b400*/  @!P1 IADD3 R10, P5, R24, R10, RZ ;  /* 0x0000000a180a9210 */ /* 0x001fe20007fbe0ff */
[----:B---3--:R-:W-:Y:S02]  /*4b410*/  FMUL R12, R128, UR19 ;  /* 0x00000013800c7c20 */ /* 0x008fe40008400000 */
[----:B------:R-:W3:Y:S02]  /*4b420*/  LDL.LU R128, [R1+0x64c] ;  /* 0x00064c0001807983 */ /* 0x000ee40000300800 */
[----:B------:R-:W-:Y:S01]  /*4b430*/  @!P1 IMAD.X R11, R30, 0x1, R11, P5 ;  /* 0x000000011e0b9824 */ /* 0x000fe200028e060b */
[----:B------:R-:W-:-:S05]  /*4b440*/  F2FP.SATFINITE.E4M3.F32.PACK_AB_MERGE_C R12, RZ, R12, RZ ;  /* 0x0000000cff0c723e */ /* 0x000fca00048070ff */
[----:B------:R0:W-:Y:S02]  /*4b450*/  @!P1 STG.E.U8 desc[UR26][R10.64+0xf1], R12 ;  /* 0x0000f10c0a009986 */ /* 0x0001e4000c10111a */
[----:B0-----:R-:W0:Y:S02]  /*4b460*/  @!P4 LDC.64 R10, c[0x0][0x5c0] ;  /* 0x00017000ff0acb82 */ /* 0x001e240000000a00 */
[----:B0-----:R-:W-:Y:S01]  /*4b470*/  @!P4 IADD3 R182, P1, P5, R24, UR9, R10 ;  /* 0x0000000918b6cc10 */ /* 0x001fe2000fd3e00a */
[----:B----4-:R-:W-:Y:S02]  /*4b480*/  FMUL R10, R126, UR19 ;  /* 0x000000137e0a7c20 */ /* 0x010fe40008400000 */
[----:B------:R-:W4:Y:S01]  /*4b490*/  LDL.LU R126, [R1+0x650] ;  /* 0x00065000017e7983 */ /* 0x000f220000300800 */
[----:B------:R-:W-:Y:S02]  /*4b4a0*/  LOP3.LUT R9, R9, 0xdfffffff, RZ, 0xc0, !PT ;  /* 0xdfffffff09097812 */ /* 0x000fe400078ec0ff */
[----:B------:R-:W-:-:S02]  /*4b4b0*/  LOP3.LUT P6, RZ, R5, 0x40000000, RZ, 0xc0, !PT ;  /* 0x4000000005ff7812 */ /* 0x000fc400078cc0ff */
[----:B------:R-:W-:Y:S02]  /*4b4c0*/  @P4 LOP3.LUT R9, R9, 0x20000000, RZ, 0xfc, !PT ;  /* 0x2000000009094812 */ /* 0x000fe400078efcff */
[----:B------:R-:W-:Y:S02]  /*4b4d0*/  @!P4 IADD3.X R183, R30, UR8, R11, P1, P5 ;  /* 0x000000081eb7cc10 */ /* 0x000fe40008fea40b */
[----:B------:R-:W-:Y:S02]  /*4b4e0*/  ISETP.LT.OR P4, PT, R28, 0xe9, !P0 ;  /* 0x000000e91c00780c */ /* 0x000fe40004781670 */
[----:B------:R-:W-:-:S05]  /*4b4f0*/  F2FP.SATFINITE.E4M3.F32.PACK_AB_MERGE_C R10, RZ, R10, RZ ;  /* 0x0000000aff0a723e */ /* 0x000fca00048070ff */
[----:B------:R0:W-:Y:S06]  /*4b500*/  @!P6 STG.E.U8 desc[UR26][R80.64+0xf0], R10 ;  /* 0x0000f00a5000e986 */ /* 0x0001ec000c10111a */
[----:B0-----:R-:W0:Y:S01]  /*4b510*/  @!P4 LDC.64 R10, c[0x0][0x5c0] ;  /* 0x00017000ff0acb82 */ /* 0x001e220000000a00 */
[----:B-----5:R-:W-:-:S04]  /*4b520*/  LOP3.LUT R0, R0, 0xfffffffd, RZ, 0xc0, !PT ;  /* 0xfffffffd00007812 */ /* 0x020fc800078ec0ff */
[----:B------:R-:W-:Y:S02]  /*4b530*/  @P4 LOP3.LUT R0, R0, 0x2, RZ, 0xfc, !PT ;  /* 0x0000000200004812 */ /* 0x000fe400078efcff */
[----:B0-----:R-:W-:-:S04]  /*4b540*/  @!P4 IADD3 R212, P1, P5, R24, UR9, R10 ;  /* 0x0000000918d4cc10 */ /* 0x001fc8000fd3e00a */
[----:B------:R-:W-:Y:S02]  /*4b550*/  @!P4 IADD3.X R213, R30, UR8, R11, P1, P5 ;  /* 0x000000081ed5cc10 */ /* 0x000fe40008fea40b */
[----:B------:R-:W-:-:S13]  /*4b560*/  ISETP.LT.OR P4, PT, R28, 0xea, !P0 ;  /* 0x000000ea1c00780c */ /* 0x000fda0004781670 */
[----:B------:R-:W0:Y:S02]  /*4b570*/  @!P4 LDC.64 R10, c[0x0][0x5c0] ;  /* 0x00017000ff0acb82 */ /* 0x000e240000000a00 */
[----:B0-----:R-:W-:Y:S01]  /*4b580*/  @!P4 IADD3 R210, P1, P5, R24, UR9, R10 ;  /* 0x0000000918d2cc10 */ /* 0x001fe2000fd3e00a */
[----:B--2---:R-:W-:Y:S02]  /*4b590*/  FMUL R10, R127, UR19 ;  /* 0x000000137f0a7c20 */ /* 0x004fe40008400000 */
[----:B------:R-:W2:Y:S01]  /*4b5a0*/  LDL.LU R127, [R1+0x654] ;  /* 0x00065400017f7983 */ /* 0x000ea20000300800 */
[----:B------:R-:W-:Y:S02]  /*4b5b0*/  LOP3.LUT P3, RZ, R5, 0x20000000, RZ, 0xc0, !PT ;  /* 0x2000000005ff7812 */ /* 0x000fe4000786c0ff */
[----:B------:R-:W-:Y:S02]  /*4b5c0*/  @!P4 IADD3.X R211, R30, UR8, R11, P1, P5 ;  /* 0x000000081ed3cc10 */ /* 0x000fe40008fea40b */
[----:B------:R-:W-:-:S02]  /*4b5d0*/  ISETP.LT.OR P1, PT, R28, 0xf9, !P2 ;  /* 0x000000f91c00780c */ /* 0x000fc40005721670 */
[----:B------:R-:W-:-:S07]  /*4b5e0*/  F2FP.SATFINITE.E4M3.F32.PACK_AB_MERGE_C R10, RZ, R10, RZ ;  /* 0x0000000aff0a723e */ /* 0x000fce00048070ff */
[----:B------:R0:W-:Y:S04]  /*4b5f0*/  @!P3 STG.E.U8 desc[UR26][R14.64+0xf1], R10 ;  /* 0x0000f10a0e00b986 */ /* 0x0001e8000c10111a */
[----:B0-----:R-:W0:Y:S02]  /*4b600*/  @!P1 LDC.64 R10, c[0x0][0x5c0] ;  /* 0x00017000ff0a9b82 */ /* 0x001e240000000a00 */
[----:B0-----:R-:W-:-:S05]  /*4b610*/  @!P1 IADD3 R10, P5, R24, R10, RZ ;  /* 0x0000000a180a9210 */ /* 0x001fca0007fbe0ff */
[----:B------:R-:W-:Y:S02]  /*4b620*/  @!P1 IMAD.X R11, R30, 0x1, R11, P5 ;  /* 0x000000011e0b9824 */ /* 0x000fe400028e060b */
[----:B---3--:R-:W-:Y:S02]  /*4b630*/  FMUL R12, R128, UR19 ;  /* 0x00000013800c7c20 */ /* 0x008fe40008400000 */
[----:B------:R-:W3:Y:S03]  /*4b640*/  LDL.LU R128, [R1+0x658] ;  /* 0x0006580001807983 */ /* 0x000ee60000300800 */
[----:B------:R-:W-:-:S05]  /*4b650*/  F2FP.SATFINITE.E4M3.F32.PACK_AB_MERGE_C R12, RZ, R12, RZ ;  /* 0x0000000cff0c723e */ /* 0x000fca00048070ff */
[----:B------:R0:W-:Y:S01]  /*4b660*/  @!P1 STG.E.U8 desc[UR26][R10.64+0xf8], R12 ;  /* 0x0000f80c0a009986 */ /* 0x0001e2000c10111a */
[----:B------:R-:W-:-:S13]  /*4b670*/  ISETP.LT.OR P3, PT, R28, 0xf1, !P0 ;  /* 0x000000f11c00780c */ /* 0x000fda0004761670 */
[----:B0-----:R-:W0:Y:S01]  /*4b680*/  @!P3 LDC.64 R10, c[0x0][0x5c0] ;  /* 0x00017000ff0abb82 */ /* 0x001e220000000a00 */
[----:B----4-:R-:W-:Y:S02]  /*4b690*/  FMUL R12, R126, UR19 ;  /* 0x000000137e0c7c20 */ /* 0x010fe40008400000 */
[----:B------:R-:W4:Y:S01]  /*4b6a0*/  LDL.LU R126, [R1+0x65c] ;  /* 0x00065c00017e7983 */ /* 0x000f220000300800 */
[----:B------:R-:W-:Y:S02]  /*4b6b0*/  ISETP.LT.OR P2, PT, R28, 0xfa, !P2 ;  /* 0x000000fa1c00780c */ /* 0x000fe40005741670 */
[----:B0-----:R-:W-:-:S04]  /*4b6c0*/  @!P3 IADD3 R202, P1, P5, R24, UR9, R10 ;  /* 0x0000000918cabc10 */ /* 0x001fc8000fd3e00a */
[----:B------:R-:W-:-:S07]  /*4b6d0*/  @!P3 IADD3.X R203, R30, UR8, R11, P1, P5 ;  /* 0x000000081ecbbc10 */ /* 0x000fce0008fea40b */
[----:B------:R-:W0:Y:S01]  /*4b6e0*/  @!P2 LDC.64 R10, c[0x0][0x5c0] ;  /* 0x00017000ff0aab82 */ /* 0x000e220000000a00 */
[----:B------:R-:W-:-:S04]  /*4b6f0*/  LOP3.LUT R0, R0, 0xfffffff7, RZ, 0xc0, !PT ;  /* 0xfffffff700007812 */ /* 0x000fc800078ec0ff */
[----:B------:R-:W-:-:S04]  /*4b700*/  @P4 LOP3.LUT R0, R0, 0x8, RZ, 0xfc, !PT ;  /* 0x0000000800004812 */ /* 0x000fc800078efcff */
        /* <DEDUP_REMOVED lines=8> */
[----:B------:R-:W-:Y:S02]  /*4b790*/  LOP3.LUT P5, RZ, R5, 0x80000000, RZ, 0xc0, !PT ;  /* 0x8000000005ff7812 */ /* 0x000fe400078ac0ff */
[----:B0-----:R-:W-:Y:S01]  /*4b7a0*/  @!P3 IADD3 R168, P1, P2, R24, UR9, R10 ;  /* 0x0000000918a8bc10 */ /* 0x001fe2000fa3e00a */
[----:B--2---:R-:W-:Y:S02]  /*4b7b0*/  FMUL R10, R127, UR19 ;  /* 0x000000137f0a7c20 */ /* 0x004fe40008400000 */
[----:B------:R-:W2:Y:S03]  /*4b7c0*/  LDL.LU R127, [R1+0x660] ;  /* 0x00066000017f7983 */ /* 0x000ea60000300800 */
[----:B------:R-:W-:-:S05]  /*4b7d0*/  F2FP.SATFINITE.E4M3.F32.PACK_AB_MERGE_C R10, RZ, R10, RZ ;  /* 0x0000000aff0a723e */ /* 0x000fca00048070ff */
[----:B------:R0:W-:Y:S01]  /*4b7e0*/  @!P5 STG.E.U8 desc[UR26][R82.64+0xf8], R10 ;  /* 0x0000f80a5200d986 */ /* 0x0001e2000c10111a */
[----:B------:R-:W-:Y:S02]  /*4b7f0*/  ISETP.LT.OR P5, PT, R28, 0xf9, !P0 ;  /* 0x000000f91c00780c */ /* 0x000fe400047a1670 */
[----:B------:R-:W-:-:S11]  /*4b800*/  @!P3 IADD3.X R169, R30, UR8, R11, P1, P2 ;  /* 0x000000081ea9bc10 */ /* 0x000fd60008fe440b */
[----:B0-----:R-:W0:Y:S01]  /*4b810*/  @!P5 LDC.64 R10, c[0x0][0x5c0] ;  /* 0x00017000ff0adb82 */ /* 0x001e220000000a00 */
[----:B------:R-:W-:-:S04]  /*4b820*/  LOP3.LUT R0, R0, 0xfffffeff, RZ, 0xc0, !PT ;  /* 0xfffffeff00007812 */ /* 0x000fc800078ec0ff */
[----:B------:R-:W-:-:S04]  /*4b830*/  @P3 LOP3.LUT R0, R0, 0x100, RZ, 0xfc, !PT ;  /* 0x0000010000003812 */ /* 0x000fc800078efcff */
[----:B------:R-:W-:-:S04]  /*4b840*/  LOP3.LUT R0, R0, 0xffffdfff, RZ, 0xc0, !PT ;  /* 0xffffdfff00007812 */ /* 0x000fc800078ec0ff */
[----:B------:R-:W-:Y:S02]  /*4b850*/  @P5 LOP3.LUT R0, R0, 0x2000, RZ, 0xfc, !PT ;  /* 0x0000200000005812 */ /* 0x000fe400078efcff */
[----:B0-----:R-:W-:-:S04]  /*4b860*/  @!P5 IADD3 R196, P1, P2, R24, UR9, R10 ;  /* 0x0000000918c4dc10 */ /* 0x001fc8000fa3e00a */
[----:B------:R-:W-:Y:S02]  /*4b870*/  @!P5 IADD3.X R197, R30, UR8, R11, P1, P2 ;  /* 0x000000081ec5dc10 */ /* 0x000fe40008fe440b */
[----:B------:R-:W-:-:S13]  /*4b880*/  ISETP.LT.OR P5, PT, R28, 0xfa, !P0 ;  /* 0x000000fa1c00780c */ /* 0x000fda00047a1670 */
[----:B------:R-:W0:Y:S01]  /*4b890*/  @!P5 LDC.64 R10, c[0x0][0x5c0] ;  /* 0x00017000ff0adb82 */ /* 0x000e220000000a00 */
[----:B------:R-:W-:Y:S02]  /*4b8a0*/  LOP3.LUT P4, RZ, R5, 0x4000, RZ, 0xc0, !PT ;  /* 0x0000400005ff7812 */ /* 0x000fe4000788c0ff */
[----:B0-----:R-:W-:-:S04]  /*4b8b0*/  @!P5 IADD3 R194, P0, P1, R24, UR9, R10 ;  /* 0x0000000918c2dc10 */ /* 0x001fc8000f91e00a */
[----:B------:R-:W-:Y:S02]  /*4b8c0*/  @!P5 IADD3.X R195, R30, UR8, R11, P0, P1 ;  /* 0x000000081ec3dc10 */ /* 0x000fe400087e240b */
[----:B------:R-:W-:Y:S01]  /*4b8d0*/  ISETP.GE.AND P1, PT, R29, 0x101, PT ;  /* 0x000001011d00780c */ /* 0x000fe20003f26270 */
[----:B---3--:R-:W-:-:S05]  /*4b8e0*/  FMUL R10, R128, UR19 ;  /* 0x00000013800a7c20 */ /* 0x008fca0008400000 */
[----:B------:R-:W-:-:S05]  /*4b8f0*/  F2FP.SATFINITE.E4M3.F32.PACK_AB_MERGE_C R10, RZ, R10, RZ ;  /* 0x0000000aff0a723e */ /* 0x000fca00048070ff */
[----:B------:R0:W-:Y:S01]  /*4b900*/  @!P4 STG.E.U8 desc[UR26][R84.64+0xf9], R10 ;  /* 0x0000f90a5400c986 */ /* 0x0001e2000c10111a */
[----:B------:R-:W-:-:S13]  /*4b910*/  ISETP.LT.OR P4, PT, R28, 0x1, !P1 ;  /* 0x000000011c00780c */ /* 0x000fda0004f81670 */
[----:B0-----:R-:W0:Y:S02]  /*4b920*/  @!P4 LDC.64 R10, c[0x0][0x5c0] ;  /* 0x00017000ff0acb82 */ /* 0x001e240000000a00 */
[----:B0-----:R-:W-:Y:S01]  /*4b930*/  @!P4 IADD3 R222, P0, P2, R24, UR13, R10 ;  /* 0x0000000d18decc10 */ /* 0x001fe2000fa1e00a */
[----:B----4-:R-:W-:Y:S02]  /*4b940*/  FMUL R10, R126, UR19 ;  /* 0x000000137e0a7c20 */ /* 0x010fe40008400000 */
[----:B------:R-:W3:Y:S01]  /*4b950*/  LDL.LU R126, [R1+0x664] ;  /* 0x00066400017e7983 */ /* 0x000ee20000300800 */
[----:B------:R-:W-:Y:S02]  /*4b960*/  LOP3.LUT R0, R0, 0xffffbfff, RZ, 0xc0, !PT ;  /* 0xffffbfff00007812 */ /* 0x000fe400078ec0ff */
[----:B------:R-:W-:Y:S01]  /*4b970*/  LOP3.LUT P6, RZ, R5, 0x10, RZ, 0xc0, !PT ;  /* 0x0000001005ff7812 */ /* 0x000fe200078cc0ff */
[----:B------:R-:W4:Y:S01]  /*4b980*/  LDL.LU R128, [R1+0x668] ;  /* 0x0006680001807983 */ /* 0x000f220000300800 */
[----:B------:R-:W-:-:S04]  /*4b990*/  @P5 LOP3.LUT R0, R0, 0x4000, RZ, 0xfc, !PT ;  /* 0x0000400000005812 */ /* 0x000fc800078efcff */
[----:B------:R-:W-:Y:S02]  /*4b9a0*/  LOP3.LUT R0, R0, 0xfffdffff, RZ, 0xc0, !PT ;  /* 0xfffdffff00007812 */ /* 0x000fe400078ec0ff */
[----:B------:R-:W-:Y:S02]  /*4b9b0*/  @!P4 IADD3.X R223, R30, UR12, R11, P0, P2 ;  /* 0x0000000c1edfcc10 */ /* 0x000fe400087e440b */
[----:B------:R-:W-:Y:S02]  /*4b9c0*/  @P4 LOP3.LUT R0, R0, 0x20000, RZ, 0xfc, !PT ;  /* 0x0002000000004812 */ /* 0x000fe400078efcff */
[----:B------:R-:W-:Y:S02]  /*4b9d0*/  ISETP.LT.OR P4, PT, R28, 0x2, !P1 ;  /* 0x000000021c00780c */ /* 0x000fe40004f81670 */
[----:B------:R-:W-:-:S05]  /*4b9e0*/  F2FP.SATFINITE.E4M3.F32.PACK_AB_MERGE_C R10, RZ, R10, RZ ;  /* 0x0000000aff0a723e */ /* 0x000fca00048070ff */
[----:B------:R0:W-:Y:S06]  /*4b9f0*/  @!P6 STG.E.U8 desc[UR26][R52.64], R10 ;  /* 0x0000000a3400e986 */ /* 0x0001ec000c10111a */
[----:B0-----:R-:W0:Y:S02]  /*4ba00*/  @!P4 LDC.64 R10, c[0x0][0x5c0] ;  /* 0x00017000ff0acb82 */ /* 0x001e240000000a00 */
[----:B0-----:R-:W-:Y:S01]  /*4ba10*/  @!P4 IADD3 R192, P0, P2, R24, UR13, R10 ;  /* 0x0000000d18c0cc10 */ /* 0x001fe2000fa1e00a */
[----:B--2---:R-:W-:Y:S02]  /*4ba20*/  FMUL R10, R127, UR19 ;  /* 0x000000137f0a7c20 */ /* 0x004fe40008400000 */
[----:B------:R-:W2:Y:S01]  /*4ba30*/  LDL.LU R127, [R1+0x66c] ;  /* 0x00066c00017f7983 */ /* 0x000ea20000300800 */
[----:B------:R-:W-:-:S02]  /*4ba40*/  @!P4 IADD3.X R193, R30, UR12, R11, P0, P2 ;  /* 0x0000000c1ec1cc10 */ /* 0x000fc400087e440b */
[----:B------:R-:W-:-:S04]  /*4ba50*/  ISETP.GE.AND P0, PT, R29, 0x89, PT ;  /* 0x000000891d00780c */ /* 0x000fc80003f06270 */
[----:B------:R-:W-:Y:S02]  /*4ba60*/  ISETP.LT.OR P2, PT, R28, 0x1, !P0 ;  /* 0x000000011c00780c */ /* 0x000fe40004741670 */
[----:B------:R-:W-:-:S11]  /*4ba70*/  LOP3.LUT R0, R0, 0xfffeffff, RZ, 0xc0, !PT ;  /* 0xfffeffff00007812 */ /* 0x000fd600078ec0ff */
[----:B------:R-:W0:Y:S01]  /*4ba80*/  @!P2 LDC.64 R12, c[0x0][0x5c0] ;  /* 0x00017000ff0cab82 */ /* 0x000e220000000a00 */
[----:B------:R-:W-:Y:S02]  /*4ba90*/  LOP3.LUT P3, RZ, R4, 0x100, RZ, 0xc0, !PT ;  /* 0x0000010004ff7812 */ /* 0x000fe4000786c0ff */
[----:B------:R-:W-:Y:S02]  /*4baa0*/  @P4 LOP3.LUT R0, R0, 0x10000, RZ, 0xfc, !PT ;  /* 0x0001000000004812 */ /* 0x000fe400078efcff */
[----:B------:R-:W-:Y:S01]  /*4bab0*/  ISETP.LT.OR P4, PT, R28, 0x9, !P1 ;  /* 0x000000091c00780c */ /* 0x000fe20004f81670 */
[----:B------:R-:W-:Y:S01]  /*4bac0*/  IMAD.U32 R11, RZ, RZ, UR11 ;  /* 0x0000000bff0b7e24 */ /* 0x000fe2000f8e00ff */
[----:B------:R-:W-:-:S04]  /*4bad0*/  F2FP.SATFINITE.E4M3.F32.PACK_AB_MERGE_C R10, RZ, R10, RZ ;  /* 0x0000000aff0a723e */ /* 0x000fc800048070ff */
[----:B------:R-:W-:-:S03]  /*4bae0*/  @!P2 IADD3 R11, P5, P6, R11, UR9, R24 ;  /* 0x000000090b0bac10 */ /* 0x000fc6000febe018 */
[----:B------:R1:W-:Y:S01]  /*4baf0*/  @!P3 STG.E.U8 desc[UR26][R50.64+0x1], R10 ;  /* 0x0000010a3200b986 */ /* 0x0003e2000c10111a */
[----:B0-----:R-:W-:-:S03]  /*4bb00*/  @!P2 IADD3 R12, P3, R11, R12, RZ ;  /* 0x0000000c0b0ca210 */ /* 0x001fc60007f7e0ff */
[----:B-1----:R-:W0:Y:S01]  /*4bb10*/  @!P4 LDC.64 R10, c[0x0][0x5c0] ;  /* 0x00017000ff0acb82 */ /* 0x002e220000000a00 */
[----:B------:R-:W-:-:S05]  /*4bb20*/  IMAD.U32 R14, RZ, RZ, UR10 ;  /* 0x0000000aff0e7e24 */ /* 0x000fca000f8e00ff */
[----:B------:R-:W-:Y:S02]  /*4bb30*/  @!P2 IADD3.X R14, R14, UR8, R30, P5, P6 ;  /* 0x000000080e0eac10 */ /* 0x000fe4000afec41e */
[----:B0-----:R-:W-:-:S03]  /*4bb40*/  @!P4 IADD3 R208, P5, P6, R24, UR13, R10 ;  /* 0x0000000d18d0cc10 */ /* 0x001fc6000febe00a */
[----:B------:R-:W-:Y:S01]  /*4bb50*/  @!P2 IMAD.X R13, R14, 0x1, R13, P3 ;  /* 0x000000010e0da824 */ /* 0x000fe200018e060d */
[----:B------:R-:W-:Y:S02]  /*4bb60*/  @!P4 IADD3.X R209, R30, UR12, R11, P5, P6 ;  /* 0x0000000c1ed1cc10 */ /* 0x000fe4000afec40b */
[----:B------:R-:W-:Y:S02]  /*4bb70*/  LOP3.LUT P6, RZ, R5, 0x40, RZ, 0xc0, !PT ;  /* 0x0000004005ff7812 */ /* 0x000fe400078cc0ff */
[----:B------:R-:W-:-:S11]  /*4bb80*/  LOP3.LUT R4, R4, 0xffffff7f, RZ, 0xc0, !PT ;  /* 0xffffff7f04047812 */ /* 0x000fd600078ec0ff */
[----:B------:R-:W-:Y:S02]  /*4bb90*/  @P6 LOP3.LUT R4, R4, 0x80, RZ, 0xfc, !PT ;  /* 0x0000008004046812 */ /* 0x000fe400078efcff */
[----:B------:R-:W-:Y:S01]  /*4bba0*/  ISETP.LT.OR P6, PT, R28, 0xa, !P1 ;  /* 0x0000000a1c00780c */ /* 0x000fe20004fc1670 */
[----:B---3--:R-:W-:Y:S02]  /*4bbb0*/  FMUL R10, R126, UR19 ;  /* 0x000000137e0a7c20 */ /* 0x008fe40008400000 */
[----:B------:R-:W3:Y:S03]  /*4bbc0*/  LDL.LU R126, [R1+0x670] ;  /* 0x00067000017e7983 */ /* 0x000ee60000300800 */
[----:B------:R-:W-:-:S05]  /*4bbd0*/  F2FP.SATFINITE.E4M3.F32.PACK_AB_MERGE_C R10, RZ, R10, RZ ;  /* 0x0000000aff0a723e */ /* 0x000fca00048070ff */
[----:B------:R0:W-:Y:S01]  /*4bbe0*/  @!P2 STG.E.U8 desc[UR26][R12.64], R10 ;  /* 0x0000000a0c00a986 */ /* 0x0001e2000c10111a */
[----:B------:R-:W-:-:S13]  /*4bbf0*/  ISETP.LT.OR P2, PT, R28, 0x2, !P0 ;  /* 0x000000021c00780c */ /* 0x000fda0004741670 */
[----:B0-----:R-:W0:Y:S01]  /*4bc00*/  @!P2 LDC.64 R10, c[0x0][0x5c0] ;  /* 0x00017000ff0aab82 */ /* 0x001e220000000a00 */
[----:B------:R-:W-:Y:S02]  /*4bc10*/  IMAD.U32 R12, RZ, RZ, UR11 ;  /* 0x0000000bff0c7e24 */ /* 0x000fe4000f8e00ff */
[----:B------:R-:W-:-:S03]  /*4bc20*/  IMAD.U32 R13, RZ, RZ, UR10 ;  /* 0x0000000aff0d7e24 */ /* 0x000fc6000f8e00ff */
[----:B------:R-:W-:-:S04]  /*4bc30*/  @!P2 IADD3 R12, P3, P5, R12, UR9, R24 ;  /* 0x000000090c0cac10 */ /* 0x000fc8000fd7e018 */
[----:B------:R-:W-:Y:S02]  /*4bc40*/  @!P2 IADD3.X R13, R13, UR8, R30, P3, P5 ;  /* 0x000000080d0dac10 */ /* 0x000fe40009fea41e */
[----:B0-----:R-:W-:-:S05]  /*4bc50*/  @!P2 IADD3 R12, P3, R12, R10, RZ ;  /* 0x0000000a0c0ca210 */ /* 0x001fca0007f7e0ff */
[----:B------:R-:W-:Y:S02]  /*4bc60*/  @!P2 IMAD.X R13, R13, 0x1, R11, P3 ;  /* 0x000000010d0da824 */ /* 0x000fe400018e060b */
[----:B------:R-:W0:Y:S02]  /*4bc70*/  @!P6 LDC.64 R10, c[0x0][0x5c0] ;  /* 0x00017000ff0aeb82 */ /* 0x000e240000000a00 */
[----:B0-----:R-:W-:Y:S01]  /*4bc80*/  @!P6 IADD3 R152, P3, P5, R24, UR13, R10 ;  /* 0x0000000d1898ec10 */ /* 0x001fe2000fd7e00a */
[----:B----4-:R-:W-:-:S03]  /*4bc90*/  FMUL R10, R128, UR19 ;  /* 0x00000013800a7c20 */ /* 0x010fc60008400000 */
[----:B------:R-:W-:Y:S02]  /*4bca0*/  @!P6 IADD3.X R153, R30, UR12, R11, P3, P5 ;  /* 0x0000000c1e99ec10 */ /* 0x000fe40009fea40b */
[----:B------:R-:W-:Y:S02]  /*4bcb0*/  ISETP.LT.OR P5, PT, R28, 0x11, !P1 ;  /* 0x000000111c00780c */ /* 0x000fe40004fa1670 */
[----:B------:R-:W-:-:S05]  /*4bcc0*/  F2FP.SATFINITE.E4M3.F32.PACK_AB_MERGE_C R10, RZ, R10, RZ ;  /* 0x0000000aff0a723e */ /* 0x000fca00048070ff */
[----:B------:R0:W-:Y:S06]  /*4bcd0*/  @!P2 STG.E.U8 desc[UR26][R12.64+0x1], R10 ;  /* 0x0000010a0c00a986 */ /* 0x0001ec000c10111a */
[----:B0-----:R-:W0:Y:S02]  /*4bce0*/  @!P5 LDC.64 R10, c[0x0][0x5c0] ;  /* 0x00017000ff0adb82 */ /* 0x001e240000000a00 */
[----:B0-----:R-:W-:Y:S01]  /*4bcf0*/  @!P5 IADD3 R166, P2, P3, R24, UR13, R10 ;  /* 0x0000000d18a6dc10 */ /* 0x001fe2000fb5e00a */
[----:B--2---:R-:W-:Y:S02]  /*4bd00*/  FMUL R10, R127, UR19 ;  /* 0x000000137f0a7c20 */ /* 0x004fe40008400000 */
[----:B------:R-:W2:Y:S01]  /*4bd10*/  LDL.LU R127, [R1+0x674] ;  /* 0x00067400017f7983 */ /* 0x000ea20000300800 */
[----:B------:R-:W-:-:S02]  /*4bd20*/  LOP3.LUT R0, R0, 0xffff7fff, RZ, 0xc0, !PT ;  /* 0xffff7fff00007812 */ /* 0x000fc400078ec0ff */
[----:B------:R-:W-:Y:S01]  /*4bd30*/  @!P5 IADD3.X R167, R30, UR12, R11, P2, P3 ;  /* 0x0000000c1ea7dc10 */ /* 0x000fe200097e640b */
[----:B------:R-:W4:Y:S01]  /*4bd40*/  LDL.LU R132, [R1+0x678] ;  /* 0x0006780001847983 */ /* 0x000f220000300800 */
[----:B------:R-:W-:-:S04]  /*4bd50*/  @P4 LOP3.LUT R0, R0, 0x8000, RZ, 0xfc, !PT ;  /* 0x0000800000004812 */ /* 0x000fc800078efcff */
[----:B------:R-:W-:-:S04]  /*4bd60*/  LOP3.LUT R0, R0, 0xffffefff, RZ, 0xc0, !PT ;  /* 0xffffefff00007812 */ /* 0x000fc800078ec0ff */
[----:B------:R-:W-:-:S04]  /*4bd70*/  @P6 LOP3.LUT R0, R0, 0x1000, RZ, 0xfc, !PT ;  /* 0x0000100000006812 */ /* 0x000fc800078efcff */
[----:B------:R-:W-:Y:S02]  /*4bd80*/  LOP3.LUT R0, R0, 0xfffff7ff, RZ, 0xc0, !PT ;  /* 0xfffff7ff00007812 */ /* 0x000fe400078ec0ff */
[----:B------:R-:W-:Y:S02]  /*4bd90*/  LOP3.LUT P6, RZ, R4, 0x80, RZ, 0xc0, !PT ;  /* 0x0000008004ff7812 */ /* 0x000fe400078cc0ff */
[----:B------:R-:W-:Y:S02]  /*4bda0*/  @P5 LOP3.LUT R0, R0, 0x800, RZ, 0xfc, !PT ;  /* 0x0000080000005812 */ /* 0x000fe400078efcff */
[----:B------:R-:W-:Y:S02]  /*4bdb0*/  ISETP.LT.OR P5, PT, R28, 0x12, !P1 ;  /* 0x000000121c00780c */ /* 0x000fe40004fa1670 */
[----:B------:R-:W-:-:S07]  /*4bdc0*/  F2FP.SATFINITE.E4M3.F32.PACK_AB_MERGE_C R10, RZ, R10, RZ ;  /* 0x0000000aff0a723e */ /* 0x000fce00048070ff */
[----:B------:R0:W-:Y:S04]  /*4bdd0*/  @!P6 STG.E.U8 desc[UR26][R34.64+0x8], R10 ;  /* 0x0000080a2200e986 */ /* 0x0001e8000c10111a */
[----:B0-----:R-:W0:Y:S02]  /*4bde0*/  @!P5 LDC.64 R10, c[0x0][0x5c0] ;  /* 0x00017000ff0adb82 */ /* 0x001e240000000a00 */
[----:B0-----:R-:W-:Y:S01]  /*4bdf0*/  @!P5 IADD3 R150, P2, P3, R24, UR13, R10 ;  /* 0x0000000d1896dc10 */ /* 0x001fe2000fb5e00a */
[----:B---3--:R-:W-:Y:S02]  /*4be00*/  FMUL R10, R126, UR19 ;  /* 0x000000137e0a7c20 */ /* 0x008fe40008400000 */
[----:B------:R-:W3:Y:S01]  /*4be10*/  LDL.LU R126, [R1+0x67c] ;  /* 0x00067c00017e7983 */ /* 0x000ee20000300800 */
[----:B------:R-:W-:-:S02]  /*4be20*/  @!P5 IADD3.X R151, R30, UR12, R11, P2, P3 ;  /* 0x0000000c1e97dc10 */ /* 0x000fc400097e640b */
[----:B------:R-:W-:Y:S02]  /*4be30*/  ISETP.LT.OR P2, PT, R28, 0x9, !P0 ;  /* 0x000000091c00780c */ /* 0x000fe40004741670 */
[----:B------:R-:W-:Y:S02]  /*4be40*/  LOP3.LUT P4, RZ, R5, 0x80, RZ, 0xc0, !PT ;  /* 0x0000008005ff7812 */ /* 0x000fe4000788c0ff */
[----:B------:R-:W-:-:S09]  /*4be50*/  F2FP.SATFINITE.E4M3.F32.PACK_AB_MERGE_C R10, RZ, R10, RZ ;  /* 0x0000000aff0a723e */ /* 0x000fd200048070ff */
[----:B------:R-:W0:Y:S02]  /*4be60*/  @!P2 LDC.64 R12, c[0x0][0x5c0] ;  /* 0x00017000ff0cab82 */ /* 0x000e240000000a00 */
[----:B------:R1:W-:Y:S01]  /*4be70*/  @!P4 STG.E.U8 desc[UR26][R86.64+0x9], R10 ;  /* 0x0000090a5600c986 */ /* 0x0003e2000c10111a */
[----:B------:R-:W-:Y:S01]  /*4be80*/  ISETP.LT.OR P4, PT, R28, 0x19, !P1 ;  /* 0x000000191c00780c */ /* 0x000fe20004f81670 */
[----:B------:R-:W-:Y:S01]  /*4be90*/  IMAD.U32 R11, RZ, RZ, UR11 ;  /* 0x0000000bff0b7e24 */ /* 0x000fe2000f8e00ff */
[----:B------:R-:W-:Y:S01]  /*4bea0*/  LOP3.LUT R0, R0, 0xfffffbff, RZ, 0xc0, !PT ;  /* 0xfffffbff00007812 */ /* 0x000fe200078ec0ff */
[----:B------:R-:W-:-:S03]  /*4beb0*/  IMAD.U32 R14, RZ, RZ, UR10 ;  /* 0x0000000aff0e7e24 */ /* 0x000fc6000f8e00ff */
[----:B------:R-:W-:Y:S02]  /*4bec0*/  @P5 LOP3.LUT R0, R0, 0x400, RZ, 0xfc, !PT ;  /* 0x0000040000005812 */ /* 0x000fe400078efcff */
[----:B------:R-:W-:-:S04]  /*4bed0*/  @!P2 IADD3 R11, P3, P5, R11, UR9, R24 ;  /* 0x000000090b0bac10 */ /* 0x000fc8000fd7e018 */
[----:B------:R-:W-:Y:S02]  /*4bee0*/  @!P2 IADD3.X R14, R14, UR8, R30, P3, P5 ;  /* 0x000000080e0eac10 */ /* 0x000fe40009fea41e */
[----:B0-----:R-:W-:Y:S02]  /*4bef0*/  @!P2 IADD3 R12, P3, R11, R12, RZ ;  /* 0x0000000c0b0ca210 */ /* 0x001fe40007f7e0ff */
[----:B-1----:R-:W0:Y:S03]  /*4bf00*/  @!P4 LDC.64 R10, c[0x0][0x5c0] ;  /* 0x00017000ff0acb82 */ /* 0x002e260000000a00 */
[----:B------:R-:W-:Y:S01]  /*4bf10*/  @!P2 IMAD.X R13, R14, 0x1, R13, P3 ;  /* 0x000000010e0da824 */ /* 0x000fe200018e060d */
[----:B0-----:R-:W-:-:S04]  /*4bf20*/  @!P4 IADD3 R162, P5, P6, R24, UR13, R10 ;  /* 0x0000000d18a2cc10 */ /* 0x001fc8000febe00a */
[----:B------:R-:W-:Y:S02]  /*4bf30*/  @!P4 IADD3.X R163, R30, UR12, R11, P5, P6 ;  /* 0x0000000c1ea3cc10 */ /* 0x000fe4000afec40b */
[----:B------:R-:W-:Y:S02]  /*4bf40*/  LOP3.LUT P6, RZ, R6, 0x2, RZ, 0xc0, !PT ;  /* 0x0000000206ff7812 */ /* 0x000fe400078cc0ff */
[----:B------:R-:W-:-:S11]  /*4bf50*/  LOP3.LUT R4, R4, 0xffffffbf, RZ, 0xc0, !PT ;  /* 0xffffffbf04047812 */ /* 0x000fd600078ec0ff */
[----:B------:R-:W-:Y:S01]  /*4bf60*/  @P6 LOP3.LUT R4, R4, 0x40, RZ, 0xfc, !PT ;  /* 0x0000004004046812 */ /* 0x000fe200078efcff */
[----:B--2---:R-:W-:Y:S01]  /*4bf70*/  FMUL R10, R127, UR19 ;  /* 0x000000137f0a7c20 */ /* 0x004fe20008400000 */
[----:B------:R-:W-:Y:S01]  /*4bf80*/  ISETP.LT.OR P6, PT, R28, 0x1a, !P1 ;  /* 0x0000001a1c00780c */ /* 0x000fe20004fc1670 */
[----:B------:R-:W2:Y:S03]  /*4bf90*/  LDL.LU R127, [R1+0x680] ;  /* 0x00068000017f7983 */ /* 0x000ea60000300800 */
        /* <DEDUP_REMOVED lines=19> */
[----:B---3--:R-:W-:Y:S02]  /*4c0d0*/  FMUL R10, R126, UR19 ;  /* 0x000000137e0a7c20 */ /* 0x008fe40008400000 */
[----:B------:R-:W3:Y:S04]  /*4c0e0*/  LDL.LU R126, [R1+0x684] ;  /* 0x00068400017e7983 */ /* 0x000ee80000300800 */
[----:B------:R-:W4:Y:S04]  /*4c0f0*/  LDL.LU R136, [R1+0x688] ;  /* 0x0006880001887983 */ /* 0x000f280000300800 */
[----:B------:R-:W4:Y:S01]  /*4c100*/  LDL.LU R132, [R1+0x68c] ;  /* 0x00068c0001847983 */ /* 0x000f220000300800 */
[----:B------:R-:W-:-:S02]  /*4c110*/  LOP3.LUT R0, R0, 0xfffffdff, RZ, 0xc0, !PT ;  /* 0xfffffdff00007812 */ /* 0x000fc400078ec0ff */
[----:B------:R-:W-:Y:S01]  /*4c120*/  @!P5 IADD3.X R141, R30, UR12, R11, P2, P3 ;  /* 0x0000000c1e8ddc10 */ /* 0x000fe200097e640b */
[----:B------:R-:W-:Y:S01]  /*4c130*/  IMAD.U32 R14, RZ, RZ, UR10 ;  /* 0x0000000aff0e7e24 */ /* 0x000fe2000f8e00ff */
[----:B------:R-:W-:Y:S01]  /*4c140*/  @P4 LOP3.LUT R0, R0, 0x200, RZ, 0xfc, !PT ;  /* 0x0000020000004812 */ /* 0x000fe200078efcff */
[----:B------:R-:W4:Y:S03]  /*4c150*/  LDL.LU R133, [R1+0x690] ;  /* 0x0006900001857983 */ /* 0x000f260000300800 */
        /* <DEDUP_REMOVED lines=8> */
[----:B0-----:R-:W0:Y:S01]  /*4c1e0*/  @!P5 LDC.64 R10, c[0x0][0x5c0] ;  /* 0x00017000ff0adb82 */ /* 0x001e220000000a00 */
[----:B------:R-:W-:Y:S02]  /*4c1f0*/  LOP3.LUT P4, RZ, R6, 0x1, RZ, 0xc0, !PT ;  /* 0x0000000106ff7812 */ /* 0x000fe4000788c0ff */
[----:B0-----:R-:W-:-:S04]  /*4c200*/  @!P5 IADD3 R134, P2, P3, R24, UR13, R10 ;  /* 0x0000000d1886dc10 */ /* 0x001fc8000fb5e00a */
[----:B------:R-:W-:Y:S02]  /*4c210*/  @!P5 IADD3.X R135, R30, UR12, R11, P2, P3 ;  /* 0x0000000c1e87dc10 */ /* 0x000fe400097e640b */
[----:B------:R-:W-:-:S13]  /*4c220*/  ISETP.LT.OR P2, PT, R28, 0x11, !P0 ;  /* 0x000000111c00780c */ /* 0x000fda0004741670 */
[----:B------:R-:W0:Y:S01]  /*4c230*/  @!P2 LDC.64 R12, c[0x0][0x5c0] ;  /* 0x00017000ff0cab82 */ /* 0x000e220000000a00 */
[----:B------:R-:W-:Y:S01]  /*4c240*/  LOP3.LUT R0, R0, 0xffffffef, RZ, 0xc0, !PT ;  /* 0xffffffef00007812 */ /* 0x000fe200078ec0ff */
[----:B------:R-:W-:-:S03]  /*4c250*/  IMAD.U32 R11, RZ, RZ, UR11 ;  /* 0x0000000bff0b7e24 */ /* 0x000fc6000f8e00ff */
[----:B------:R-:W-:Y:S02]  /*4c260*/  @P5 LOP3.LUT R0, R0, 0x10, RZ, 0xfc, !PT ;  /* 0x0000001000005812 */ /* 0x000fe400078efcff */
[----:B------:R-:W-:Y:S01]  /*4c270*/  @!P2 IADD3 R11, P3, P5, R11, UR9, R24 ;  /* 0x000000090b0bac10 */ /* 0x000fe2000fd7e018 */
[----:B--2---:R-:W-:-:S05]  /*4c280*/  FMUL R10, R127, UR19 ;  /* 0x000000137f0a7c20 */ /* 0x004fca0008400000 */
[----:B------:R-:W-:-:S05]  /*4c290*/  F2FP.SATFINITE.E4M3.F32.PACK_AB_MERGE_C R10, RZ, R10, RZ ;  /* 0x0000000aff0a723e */ /* 0x000fca00048070ff */
[----:B------:R1:W-:Y:S01]  /*4c2a0*/  @!P4 STG.E.U8 desc[UR26][R18.64+0x11], R10 ;  /* 0x0000110a1200c986 */ /* 0x0003e2000c10111a */
[----:B------:R-:W-:Y:S02]  /*4c2b0*/  ISETP.LT.OR P4, PT, R28, 0x29, !P1 ;  /* 0x000000291c00780c */ /* 0x000fe40004f81670 */
[----:B------:R-:W-:Y:S02]  /*4c2c0*/  @!P2 IADD3.X R14, R14, UR8, R30, P3, P5 ;  /* 0x000000080e0eac10 */ /* 0x000fe40009fea41e */
[----:B0-----:R-:W-:-:S09]  /*4c2d0*/  @!P2 IADD3 R12, P3, R11, R12, RZ ;  /* 0x0000000c0b0ca210 */ /* 0x001fd20007f7e0ff */
[----:B-1----:R-:W0:Y:S01]  /*4c2e0*/  @!P4 LDC.64 R10, c[0x0][0x5c0] ;  /* 0x00017000ff0acb82 */ /* 0x002e220000000a00 */
[----:B------:R-:W-:Y:S01]  /*4c2f0*/  @!P2 IMAD.X R13, R14, 0x1, R13, P3 ;  /* 0x000000010e0da824 */ /* 0x000fe200018e060d */
[----:B0-----:R-:W-:-:S04]  /*4c300*/  @!P4 IADD3 R154, P5, P6, R24, UR13, R10 ;  /* 0x0000000d189acc10 */ /* 0x001fc8000febe00a */
[----:B------:R-:W-:Y:S02]  /*4c310*/  @!P4 IADD3.X R155, R30, UR12, R11, P5, P6 ;  /* 0x0000000c1e9bcc10 */ /* 0x000fe4000afec40b */
[----:B------:R-:W-:Y:S02]  /*4c320*/  LOP3.LUT P6, RZ, R5, 0x4, RZ, 0xc0, !PT ;  /* 0x0000000405ff7812 */ /* 0x000fe400078cc0ff */
[----:B------:R-:W-:-:S11]  /*4c330*/  LOP3.LUT R4, R4, 0xffffffdf, RZ, 0xc0, !PT ;  /* 0xffffffdf04047812 */ /* 0x000fd600078ec0ff */
[----:B------:R-:W-:Y:S02]  /*4c340*/  @P6 LOP3.LUT R4, R4, 0x20, RZ, 0xfc, !PT ;  /* 0x0000002004046812 */ /* 0x000fe400078efcff */
[----:B------:R-:W-:Y:S01]  /*4c350*/  ISETP.LT.OR P6, PT, R28, 0x2a, !P1 ;  /* 0x0000002a1c00780c */ /* 0x000fe20004fc1670 */
[----:B---3--:R-:W-:-:S05]  /*4c360*/  FMUL R10, R126, UR19 ;  /* 0x000000137e0a7c20 */ /* 0x008fca0008400000 */
        /* <DEDUP_REMOVED lines=19> */
[----:B------:R-:W-:Y:S02]  /*4c4a0*/  FMUL R10, R132, UR19 ;  /* 0x00000013840a7c20 */ /* 0x000fe40008400000 */
[----:B------:R-:W2:Y:S04]  /*4c4b0*/  LDL.LU R132, [R1+0x694] ;  /* 0x0006940001847983 */ /* 0x000ea80000300800 */
[----:B------:R-:W3:Y:S04]  /*4c4c0*/  LDL.LU R144, [R1+0x698] ;  /* 0x0006980001907983 */ /* 0x000ee80000300800 */
[----:B------:R-:W4:Y:S01]  /*4c4d0*/  LDL.LU R136, [R1+0x69c] ;  /* 0x00069c0001887983 */ /* 0x000f220000300800 */
[----:B------:R-:W-:-:S02]  /*4c4e0*/  LOP3.LUT R0, R0, 0xfffffffb, RZ, 0xc0, !PT ;  /* 0xfffffffb00007812 */ /* 0x000fc400078ec0ff */
[----:B------:R-:W-:Y:S01]  /*4c4f0*/  LOP3.LUT R9, R9, 0x7fffffff, RZ, 0xc0, !PT ;  /* 0x7fffffff09097812 */ /* 0x000fe200078ec0ff */
[----:B------:R-:W-:Y:S01]  /*4c500*/  IMAD.U32 R14, RZ, RZ, UR10 ;  /* 0x0000000aff0e7e24 */ /* 0x000fe2000f8e00ff */
[----:B------:R-:W-:Y:S01]  /*4c510*/  @P4 LOP3.LUT R0, R0, 0x4, RZ, 0xfc, !PT ;  /* 0x0000000400004812 */ /* 0x000fe200078efcff */
[----:B------:R-:W4:Y:S03]  /*4c520*/  LDL.LU R137, [R1+0x6a0] ;  /* 0x0006a00001897983 */ /* 0x000f260000300800 */
[----:B------:R-:W-:Y:S02]  /*4c530*/  LOP3.LUT R0, R0, 0xfffffffe, RZ, 0xc0, !PT ;  /* 0xfffffffe00007812 */ /* 0x000fe400078ec0ff */
[----:B------:R-:W-:Y:S02]  /*4c540*/  @P5 LOP3.LUT R9, R9, 0x80000000, RZ, 0xfc, !PT ;  /* 0x8000000009095812 */ /* 0x000fe400078efcff */
[----:B------:R-:W-:-:S02]  /*4c550*/  @P6 LOP3.LUT R0, R0, 0x1, RZ, 0xfc, !PT ;  /* 0x0000000100006812 */ /* 0x000fc400078efcff */
[----:B------:R-:W-:Y:S02]  /*4c560*/  LOP3.LUT P6, RZ, R4, 0x20, RZ, 0xc0, !PT ;  /* 0x0000002004ff7812 */ /* 0x000fe400078cc0ff */
[----:B------:R-:W-:Y:S02]  /*4c570*/  @!P5 IADD3.X R149, R30, UR12, R11, P2, P3 ;  /* 0x0000000c1e95dc10 */ /* 0x000fe400097e640b */
[----:B------:R-:W-:Y:S02]  /*4c580*/  ISETP.LT.OR P5, PT, R28, 0x32, !P1 ;  /* 0x000000321c00780c */ /* 0x000fe40004fa1670 */
[----:B------:R-:W-:-:S07]  /*4c590*/  F2FP.SATFINITE.E4M3.F32.PACK_AB_MERGE_C R10, RZ, R10, RZ ;  /* 0x0000000aff0a723e */ /* 0x000fce00048070ff */
[----:B------:R0:W-:Y:S04]  /*4c5a0*/  @!P6 STG.E.U8 desc[UR26][R20.64+0x18], R10 ;  /* 0x0000180a1400e986 */ /* 0x0001e8000c10111a */
[----:B0-----:R-:W0:Y:S01]  /*4c5b0*/  @!P5 LDC.64 R10, c[0x0][0x5c0] ;  /* 0x00017000ff0adb82 */ /* 0x001e220000000a00 */
[----:B------:R-:W-:Y:S02]  /*4c5c0*/  LOP3.LUT P4, RZ, R6, 0x4, RZ, 0xc0, !PT ;  /* 0x0000000406ff7812 */ /* 0x000fe4000788c0ff */
[----:B0-----:R-:W-:-:S04]  /*4c5d0*/  @!P5 IADD3 R138, P2, P3, R24, UR13, R10 ;  /* 0x0000000d188adc10 */ /* 0x001fc8000fb5e00a */
[----:B------:R-:W-:Y:S02]  /*4c5e0*/  @!P5 IADD3.X R139, R30, UR12, R11, P2, P3 ;  /* 0x0000000c1e8bdc10 */ /* 0x000fe400097e640b */
[----:B------:R-:W-:Y:S01]  /*4c5f0*/  ISETP.LT.OR P2, PT, R28, 0x19, !P0 ;  /* 0x000000191c00780c */ /* 0x000fe20004741670 */
[----:B------:R-:W-:-:S05]  /*4c600*/  FMUL R10, R133, UR19 ;  /* 0x00000013850a7c20 */ /* 0x000fca0008400000 */
[----:B------:R-:W-:-:S07]  /*4c610*/  F2FP.SATFINITE.E4M3.F32.PACK_AB_MERGE_C R10, RZ, R10, RZ ;  /* 0x0000000aff0a723e */ /* 0x000fce00048070ff */
[----:B------:R-:W0:Y:S01]  /*4c620*/  @!P2 LDC.64 R12, c[0x0][0x5c0] ;  /* 0x00017000ff0cab82 */ /* 0x000e220000000a00 */
[----:B------:R1:W-:Y:S01]  /*4c630*/  @!P4 STG.E.U8 desc[UR26][R90.64+0x19], R10 ;  /* 0x0000190a5a00c986 */ /* 0x0003e2000c10111a */
[----:B------:R-:W-:Y:S01]  /*4c640*/  ISETP.LT.OR P4, PT, R28, 0x39, !P1 ;  /* 0x000000391c00780c */ /* 0x000fe20004f81670 */
[----:B------:R-:W-:Y:S01]  /*4c650*/  IMAD.U32 R11, RZ, RZ, UR11 ;  /* 0x0000000bff0b7e24 */ /* 0x000fe2000f8e00ff */
[----:B------:R-:W-:-:S04]  /*4c660*/  LOP3.LUT R9, R9, 0xbfffffff, RZ, 0xc0, !PT ;  /* 0xbfffffff09097812 */ /* 0x000fc800078ec0ff */
        /* <DEDUP_REMOVED lines=10> */
[----:B------:R-:W-:Y:S02]  /*4c710*/  @P6 LOP3.LUT R4, R4, 0x10, RZ, 0xfc, !PT ;  /* 0x0000001004046812 */ /* 0x000fe400078efcff */
[----:B------:R-:W-:Y:S01]  /*4c720*/  ISETP.LT.OR P6, PT, R28, 0x3a, !P1 ;  /* 0x0000003a1c00780c */ /* 0x000fe20004fc1670 */
[----:B--2---:R-:W-:-:S05]  /*4c730*/  FMUL R10, R132, UR19 ;  /* 0x00000013840a7c20 */ /* 0x004fca0008400000 */
        /* <DEDUP_REMOVED lines=12> */
[----:B---3--:R-:W-:-:S03]  /*4c800*/  FMUL R10, R144, UR19 ;  /* 0x00000013900a7c20 */ /* 0x008fc60008400000 */
[----:B------:R-:W-:Y:S02]  /*4c810*/  @!P6 IADD3.X R133, R30, UR12, R11, P3, P5 ;  /* 0x0000000c1e85ec10 */ /* 0x000fe40009fea40b */
[----:B------:R-:W-:Y:S02]  /*4c820*/  ISETP.LT.OR P5, PT, R28, 0x41, !P1 ;  /* 0x000000411c00780c */ /* 0x000fe40004fa1670 */
[----:B------:R-:W-:-:S05]  /*4c830*/  F2FP.SATFINITE.E4M3.F32.PACK_AB_MERGE_C R10, RZ, R10, RZ ;  /* 0x0000000aff0a723e */ /* 0x000fca00048070ff */
[----:B------:R0:W-:Y:S06]  /*4c840*/  @!P2 STG.E.U8 desc[UR26][R12.64+0x19], R10 ;  /* 0x0000190a0c00a986 */ /* 0x0001ec000c10111a */
[----:B0-----:R-:W0:Y:S02]  /*4c850*/  @!P5 LDC.64 R10, c[0x0][0x5c0] ;  /* 0x00017000ff0adb82 */ /* 0x001e240000000a00 */
[----:B0-----:R-:W-:Y:S01]  /*4c860*/  @!P5 IADD3 R160, P2, P3, R24, UR13, R10 ;  /* 0x0000000d18a0dc10 */ /* 0x001fe2000fb5e00a */
[----:B----4-:R-:W-:Y:S02]  /*4c870*/  FMUL R10, R136, UR19 ;  /* 0x00000013880a7c20 */ /* 0x010fe40008400000 */
[----:B------:R-:W2:Y:S04]  /*4c880*/  LDL.LU R136, [R1+0x6a4] ;  /* 0x0006a40001887983 */ /* 0x000ea80000300800 */
[----:B------:R-:W3:Y:S04]  /*4c890*/  LDL.LU R2, [R1+0x6a8] ;  /* 0x0006a80001027983 */ /* 0x000ee80000300800 */
        /* <DEDUP_REMOVED lines=118> */
[----:B0-----:R-:W-:-:S04]  /*4d000*/  @!P5 IADD3 R190, P2, P3, R24, UR13, R10 ;  /* 0x0000000d18bedc10 */ /* 0x001fc8000fb5e00a */
[----:B------:R-:W-:Y:S01]  /*4d010*/  @!P5 IADD3.X R191, R30, UR12, R11, P2, P3 ;  /* 0x0000000c1ebfdc10 */ /* 0x000fe200097e640b */
[----:B------:R-:W-:Y:S01]  /*4d020*/  STL [R1+0xd08], R190 ;  /* 0x000d08be01007387 */ /* 0x000fe20000100800 */
[----:B----4-:R-:W-:-:S03]  /*4d030*/  FMUL R10, R3, UR19 ;  /* 0x00000013030a7c20 */ /* 0x010fc60008400000 */
[----:B------:R-:W-:Y:S04]  /*4d040*/  STL [R1+0xd04], R191 ;  /* 0x000d04bf01007387 */ /* 0x000fe80000100800 */
[----:B------:R-:W2:Y:S01]  /*4d050*/  LDL.LU R3, [R1+0x6c4] ;  /* 0x0006c40001037983 */ /* 0x000ea20000300800 */
[----:B------:R-:W-:-:S04]  /*4d060*/  LOP3.LUT R9, R9, 0xffff7fff, RZ, 0xc0, !PT ;  /* 0xffff7fff09097812 */ /* 0x000fc800078ec0ff */
        /* <DEDUP_REMOVED lines=10> */
[----:B0-----:R-:W-:-:S04]  /*4d110*/  @!P5 IADD3 R172, P2, P3, R24, UR13, R10 ;  /* 0x0000000d18acdc10 */ /* 0x001fc8000fb5e00a */
[----:B------:R-:W-:-:S05]  /*4d120*/  @!P5 IADD3.X R173, R30, UR12, R11, P2, P3 ;  /* 0x0000000c1eaddc10 */ /* 0x000fca00097e640b */
[----:B------:R-:W-:Y:S04]  /*4d130*/  STL [R1+0xd00], R173 ;  /* 0x000d00ad01007387 */ /* 0x000fe80000100800 */
[----:B------:R-:W3:Y:S01]  /*4d140*/  LDL.LU R31, [R1+0x6c8] ;  /* 0x0006c800011f7983 */ /* 0x000ee20000300800 */
[----:B------:R-:W-:-:S03]  /*4d150*/  FMUL R10, R2, UR19 ;  /* 0x00000013020a7c20 */ /* 0x000fc60008400000 */
[----:B------:R-:W4:Y:S01]  /*4d160*/  LDL.LU R2, [R1+0x6cc] ;  /* 0x0006cc0001027983 */ /* 0x000f220000300800 */
        /* <DEDUP_REMOVED lines=13> */
[----:B-1----:R-:W0:Y:S02]  /*4d240*/  @!P4 LDC.64 R10, c[0x0][0x5c0] ;  /* 0x00017000ff0acb82 */ /* 0x002e240000000a00 */
[----:B0-----:R-:W-:-:S04]  /*4d250*/  @!P4 IADD3 R220, P5, P6, R24, UR13, R10 ;  /* 0x0000000d18dccc10 */ /* 0x001fc8000febe00a */
[----:B------:R-:W-:Y:S01]  /*4d260*/  @!P4 IADD3.X R221, R30, UR12, R11, P5, P6 ;  /* 0x0000000c1eddcc10 */ /* 0x000fe2000afec40b */
[----:B------:R-:W-:Y:S04]  /*4d270*/  STL [R1+0xcf8], R220 ;  /* 0x000cf8dc01007387 */ /* 0x000fe80000100800 */
[----:B------:R-:W-:Y:S01]  /*4d280*/  STL [R1+0xcf4], R221 ;  /* 0x000cf4dd01007387 */ /* 0x000fe20000100800 */
[----:B------:R-:W-:Y:S01]  /*4d290*/  @!P2 IMAD.X R13, R14, 0x1, R13, P3 ;  /* 0x000000010e0da824 */ /* 0x000fe200018e060d */
[----:B------:R-:W-:Y:S02]  /*4d2a0*/  LOP3.LUT P6, RZ, R5, 0x8, RZ, 0xc0, !PT ;  /* 0x0000000805ff7812 */ /* 0x000fe400078cc0ff */
[----:B------:R-:W-:-:S11]  /*4d2b0*/  LOP3.LUT R4, R4, 0xfffffffd, RZ, 0xc0, !PT ;  /* 0xfffffffd04047812 */ /* 0x000fd600078ec0ff */
[----:B------:R-:W-:Y:S02]  /*4d2c0*/  @P6 LOP3.LUT R4, R4, 0x2, RZ, 0xfc, !PT ;  /* 0x0000000204046812 */ /* 0x000fe400078efcff */
[----:B------:R-:W-:Y:S01]  /*4d2d0*/  ISETP.LT.OR P6, PT, R28, 0x6a, !P1 ;  /* 0x0000006a1c00780c */ /* 0x000fe20004fc1670 */
[----:B--2---:R-:W-:Y:S02]  /*4d2e0*/  FMUL R10, R3, UR19 ;  /* 0x00000013030a7c20 */ /* 0x004fe40008400000 */
        /* <DEDUP_REMOVED lines=12> */
[----:B0-----:R-:W-:-:S04]  /*4d3b0*/  @!P6 IADD3 R156, P3, P5, R24, UR13, R10 ;  /* 0x0000000d189cec10 */ /* 0x001fc8000fd7e00a */
[----:B------:R-:W-:Y:S02]  /*4d3c0*/  @!P6 IADD3.X R157, R30, UR12, R11, P3, P5 ;  /* 0x0000000c1e9dec10 */ /* 0x000fe40009fea40b */
[----:B------:R-:W-:Y:S01]  /*4d3d0*/  ISETP.LT.OR P5, PT, R28, 0x71, !P1 ;  /* 0x000000711c00780c */ /* 0x000fe20004fa1670 */
[----:B---3--:R-:W-:-:S05]  /*4d3e0*/  FMUL R10, R31, UR19 ;  /* 0x000000131f0a7c20 */ /* 0x008fca0008400000 */
[----:B------:R-:W-:-:S05]  /*4d3f0*/  F2FP.SATFINITE.E4M3.F32.PACK_AB_MERGE_C R10, RZ, R10, RZ ;  /* 0x0000000aff0a723e */ /* 0x000fca00048070ff */
[----:B------:R0:W-:Y:S02]  /*4d400*/  @!P2 STG.E.U8 desc[UR26][R12.64+0x31], R10 ;  /* 0x0000310a0c00a986 */ /* 0x0001e4000c10111a */
[----:B0-----:R-:W0:Y:S02]  /*4d410*/  @!P5 LDC.64 R10, c[0x0][0x5c0] ;  /* 0x00017000ff0adb82 */ /* 0x001e240000000a00 */
[----:B------:R-:W-:Y:S01]  /*4d420*/  STL [R1+0xcfc], R157 ;  /* 0x000cfc9d01007387 */ /* 0x000fe20000100800 */
[----:B0-----:R-:W-:-:S04]  /*4d430*/  @!P5 IADD3 R206, P2, P3, R24, UR13, R10 ;  /* 0x0000000d18cedc10 */ /* 0x001fc8000fb5e00a */
[----:B------:R-:W-:Y:S01]  /*4d440*/  @!P5 IADD3.X R207, R30, UR12, R11, P2, P3 ;  /* 0x0000000c1ecfdc10 */ /* 0x000fe200097e640b */
[----:B----4-:R-:W-:-:S04]  /*4d450*/  FMUL R10, R2, UR19 ;  /* 0x00000013020a7c20 */ /* 0x010fc80008400000 */
[----:B------:R-:W-:Y:S04]  /*4d460*/  STL [R1+0xcf0], R207 ;  /* 0x000cf0cf01007387 */ /* 0x000fe80000100800 */
[----:B------:R-:W3:Y:S01]  /*4d470*/  LDL.LU R2, [R1+0x6d4] ;  /* 0x0006d40001027983 */ /* 0x000ee20000300800 */
[----:B------:R-:W-:Y:S02]  /*4d480*/  LOP3.LUT R9, R9, 0xfffffbff, RZ, 0xc0, !PT ;  /* 0xfffffbff09097812 */ /* 0x000fe400078ec0ff */
[----:B------:R-:W-:Y:S01]  /*4d490*/  F2FP.SATFINITE.E4M3.F32.PACK_AB_MERGE_C R10, RZ, R10, RZ ;  /* 0x0000000aff0a723e */ /* 0x000fe200048070ff */
[----:B------:R-:W4:Y:S01]  /*4d4a0*/  LDL.LU R31, [R1+0x6d8] ;  /* 0x0006d800011f7983 */ /* 0x000f220000300800 */
[----:B------:R-:W-:-:S04]  /*4d4b0*/  @P4 LOP3.LUT R9, R9, 0x400, RZ, 0xfc, !PT ;  /* 0x0000040009094812 */ /* 0x000fc800078efcff */
[----:B------:R-:W-:-:S04]  /*4d4c0*/  LOP3.LUT R9, R9, 0xfffffdff, RZ, 0xc0, !PT ;  /* 0xfffffdff09097812 */ /* 0x000fc800078ec0ff */
[----:B------:R-:W-:-:S04]  /*4d4d0*/  @P6 LOP3.LUT R9, R9, 0x200, RZ, 0xfc, !PT ;  /* 0x0000020009096812 */ /* 0x000fc800078efcff */
[----:B------:R-:W-:Y:S02]  /*4d4e0*/  LOP3.LUT R9, R9, 0xfffffeff, RZ, 0xc0, !PT ;  /* 0xfffffeff09097812 */ /* 0x000fe400078ec0ff */
[----:B------:R-:W-:Y:S02]  /*4d4f0*/  LOP3.LUT P6, RZ, R4, 0x2, RZ, 0xc0, !PT ;  /* 0x0000000204ff7812 */ /* 0x000fe400078cc0ff */
[----:B------:R-:W-:Y:S02]  /*4d500*/  @P5 LOP3.LUT R9, R9, 0x100, RZ, 0xfc, !PT ;  /* 0x0000010009095812 */ /* 0x000fe400078efcff */
[----:B------:R-:W-:-:S09]  /*4d510*/  ISETP.LT.OR P5, PT, R28, 0x72, !P1 ;  /* 0x000000721c00780c */ /* 0x000fd20004fa1670 */
[----:B------:R0:W-:Y:S04]  /*4d520*/  @!P6 STG.E.U8 desc[UR26][R58.64+0x38], R10 ;  /* 0x0000380a3a00e986 */ /* 0x0001e8000c10111a */
[----:B0-----:R-:W0:Y:S02]  /*4d530*/  @!P5 LDC.64 R10, c[0x0][0x5c0] ;  /* 0x00017000ff0adb82 */ /* 0x001e240000000a00 */
[----:B0-----:R-:W-:Y:S01]  /*4d540*/  @!P5 IADD3 R188, P2, P3, R24, UR13, R10 ;  /* 0x0000000d18bcdc10 */ /* 0x001fe2000fb5e00a */
[----:B--2---:R-:W-:Y:S02]  /*4d550*/  FMUL R10, R3, UR19 ;  /* 0x00000013030a7c20 */ /* 0x004fe40008400000 */
[----:B------:R-:W2:Y:S01]  /*4d560*/  LDL.LU R3, [R1+0x6dc] ;  /* 0x0006dc0001037983 */ /* 0x000ea20000300800 */
        /* <DEDUP_REMOVED lines=17> */
[----:B------:R-:W-:Y:S01]  /*4d680*/  @!P4 IADD3.X R235, R30, UR12, R11, P5, P6 ;  /* 0x0000000c1eebcc10 */ /* 0x000fe2000afec40b */
[----:B------:R-:W-:Y:S04]  /*4d690*/  STL [R1+0xcec], R234 ;  /* 0x000cecea01007387 */ /* 0x000fe80000100800 */
[----:B------:R-:W-:Y:S01]  /*4d6a0*/  STL [R1+0xce8], R235 ;  /* 0x000ce8eb01007387 */ /* 0x000fe20000100800 */
        /* <DEDUP_REMOVED lines=16> */
[----:B------:R-:W0:Y:S01]  /*4d7b0*/  @!P6 LDC.64 R10, c[0x0][0x5c0] ;  /* 0x00017000ff0aeb82 */ /* 0x000e220000000a00 */
[----:B------:R-:W-:Y:S02]  /*4d7c0*/  LOP3.LUT R9, R9, 0xffffffdf, RZ, 0xc0, !PT ;  /* 0xffffffdf09097812 */ /* 0x000fe400078ec0ff */
[----:B0-----:R-:W-:-:S04]  /*4d7d0*/  @!P6 IADD3 R170, P3, P5, R24, UR13, R10 ;  /* 0x0000000d18aaec10 */ /* 0x001fc8000fd7e00a */
[----:B------:R-:W-:Y:S02]  /*4d7e0*/  @!P6 IADD3.X R171, R30, UR12, R11, P3, P5 ;  /* 0x0000000c1eabec10 */ /* 0x000fe40009fea40b */
[----:B------:R-:W-:Y:S02]  /*4d7f0*/  ISETP.LT.OR P5, PT, R28, 0x81, !P1 ;  /* 0x000000811c00780c */ /* 0x000fe40004fa1670 */
[----:B------:R-:W-:-:S04]  /*4d800*/  @P4 LOP3.LUT R9, R9, 0x20, RZ, 0xfc, !PT ;  /* 0x0000002009094812 */ /* 0x000fc800078efcff */
[----:B------:R-:W-:-:S07]  /*4d810*/  LOP3.LUT R9, R9, 0xfffffff7, RZ, 0xc0, !PT ;  /* 0xfffffff709097812 */ /* 0x000fce00078ec0ff */
[----:B------:R-:W0:Y:S01]  /*4d820*/  @!P5 LDC.64 R10, c[0x0][0x5c0] ;  /* 0x00017000ff0adb82 */ /* 0x000e220000000a00 */
[----:B------:R-:W-:Y:S02]  /*4d830*/  @P6 LOP3.LUT R9, R9, 0x8, RZ, 0xfc, !PT ;  /* 0x0000000809096812 */ /* 0x000fe400078efcff */
[----:B------:R-:W-:Y:S01]  /*4d840*/  LOP3.LUT P6, RZ, R4, 0x1, RZ, 0xc0, !PT ;  /* 0x0000000104ff7812 */ /* 0x000fe200078cc0ff */
[----:B----4-:R-:W-:-:S05]  /*4d850*/  FMUL R4, R31, UR19 ;  /* 0x000000131f047c20 */ /* 0x010fca0008400000 */
[----:B------:R-:W-:-:S05]  /*4d860*/  F2FP.SATFINITE.E4M3.F32.PACK_AB_MERGE_C R4, RZ, R4, RZ ;  /* 0x00000004ff04723e */ /* 0x000fca00048070ff */
[----:B------:R2:W-:Y:S01]  /*4d870*/  @!P2 STG.E.U8 desc[UR26][R12.64+0x39], R4 ;  /* 0x000039040c00a986 */ /* 0x0005e2000c10111a */
[----:B0-----:R-:W-:-:S04]  /*4d880*/  @!P5 IADD3 R218, P2, P3, R24, UR13, R10 ;  /* 0x0000000d18dadc10 */ /* 0x001fc8000fb5e00a */
[----:B------:R-:W-:Y:S01]  /*4d890*/  @!P5 IADD3.X R219, R30, UR12, R11, P2, P3 ;  /* 0x0000000c1edbdc10 */ /* 0x000fe200097e640b */
[----:B------:R-:W-:Y:S04]  /*4d8a0*/  STL [R1+0xce4], R218 ;  /* 0x000ce4da01007387 */ /* 0x000fe80000100800 */
[----:B------:R-:W-:Y:S01]  /*4d8b0*/  STL [R1+0xce0], R219 ;  /* 0x000ce0db01007387 */ /* 0x000fe20000100800 */
[----:B--2---:R-:W-:-:S03]  /*4d8c0*/  FMUL R4, R3, UR19 ;  /* 0x0000001303047c20 */ /* 0x004fc60008400000 */
[----:B------:R-:W2:Y:S04]  /*4d8d0*/  LDL.LU R3, [R1+0x6e4] ;  /* 0x0006e40001037983 */ /* 0x000ea80000300800 */
[----:B------:R-:W4:Y:S01]  /*4d8e0*/  LDL.LU R31, [R1+0x6e8] ;  /* 0x0006e800011f7983 */ /* 0x000f220000300800 */
[----:B------:R-:W-:Y:S02]  /*4d8f0*/  F2FP.SATFINITE.E4M3.F32.PACK_AB_MERGE_C R4, RZ, R4, RZ ;  /* 0x00000004ff04723e */ /* 0x000fe400048070ff */
[----:B------:R-:W-:-:S03]  /*4d900*/  LOP3.LUT R9, R9, 0xfffffffb, RZ, 0xc0, !PT ;  /* 0xfffffffb09097812 */ /* 0x000fc600078ec0ff */
[----:B------:R3:W-:Y:S01]  /*4d910*/  @!P6 STG.E.U8 desc[UR26][R100.64+0x40], R4 ;  /* 0x000040046400e986 */ /* 0x0007e2000c10111a */
[----:B------:R-:W-:Y:S02]  /*4d920*/  @P5 LOP3.LUT R9, R9, 0x4, RZ, 0xfc, !PT ;  /* 0x0000000409095812 */ /* 0x000fe400078efcff */
[----:B------:R-:W-:-:S13]  /*4d930*/  ISETP.LT.OR P5, PT, R28, 0x82, !P1 ;  /* 0x000000821c00780c */ /* 0x000fda0004fa1670 */
[----:B------:R-:W0:Y:S01]  /*4d940*/  @!P5 LDC.64 R10, c[0x0][0x5c0] ;  /* 0x00017000ff0adb82 */ /* 0x000e220000000a00 */
[----:B------:R-:W-:Y:S02]  /*4d950*/  LOP3.LUT P4, RZ, R5, 0x40000, RZ, 0xc0, !PT ;  /* 0x0004000005ff7812 */ /* 0x000fe4000788c0ff */
[----:B0-----:R-:W-:-:S04]  /*4d960*/  @!P5 IADD3 R198, P2, P3, R24, UR13, R10 ;  /* 0x0000000d18c6dc10 */ /* 0x001fc8000fb5e00a */
[----:B------:R-:W-:Y:S02]  /*4d970*/  @!P5 IADD3.X R199, R30, UR12, R11, P2, P3 ;  /* 0x0000000c1ec7dc10 */ /* 0x000fe400097e640b */
[----:B------:R-:W-:-:S13]  /*4d980*/  ISETP.LT.OR P2, PT, R28, 0x41, !P0 ;  /* 0x000000411c00780c */ /* 0x000fda0004741670 */
[----:B------:R-:W0:Y:S01]  /*4d990*/  @!P2 LDC.64 R12, c[0x0][0x5c0] ;  /* 0x00017000ff0cab82 */ /* 0x000e220000000a00 */
[----:B------:R-:W-:Y:S01]  /*4d9a0*/  LOP3.LUT R9, R9, 0xfffffffe, RZ, 0xc0, !PT ;  /* 0xfffffffe09097812 */ /* 0x000fe200078ec0ff */
[----:B---3--:R-:W-:Y:S02]  /*4d9b0*/  FMUL R4, R2, UR19 ;  /* 0x0000001302047c20 */ /* 0x008fe40008400000 */
[----:B------:R-:W3:Y:S03]  /*4d9c0*/  LDL.LU R2, [R1+0x6ec] ;  /* 0x0006ec0001027983 */ /* 0x000ee60000300800 */
[----:B------:R-:W-:Y:S01]  /*4d9d0*/  F2FP.SATFINITE.E4M3.F32.PACK_AB_MERGE_C R4, RZ, R4, RZ ;  /* 0x00000004ff04723e */ /* 0x000fe200048070ff */
[----:B------:R-:W-:-:S04]  /*4d9e0*/  IMAD.U32 R10, RZ, RZ, UR11 ;  /* 0x0000000bff0a7e24 */ /* 0x000fc8000f8e00ff */
[----:B------:R2:W-:Y:S01]  /*4d9f0*/  @!P4 STG.E.U8 desc[UR26][R60.64+0x41], R4 ;  /* 0x000041043c00c986 */ /* 0x0005e2000c10111a */
[----:B------:R-:W-:Y:S01]  /*4da00*/  ISETP.LT.OR P4, PT, R28, 0x89, !P1 ;  /* 0x000000891c00780c */ /* 0x000fe20004f81670 */
[----:B------:R-:W-:Y:S01]  /*4da10*/  IMAD.U32 R14, RZ, RZ, UR10 ;  /* 0x0000000aff0e7e24 */ /* 0x000fe2000f8e00ff */
[----:B------:R-:W-:Y:S02]  /*4da20*/  @P5 LOP3.LUT R9, R9, 0x1, RZ, 0xfc, !PT ;  /* 0x0000000109095812 */ /* 0x000fe400078efcff */
[----:B------:R-:W-:-:S04]  /*4da30*/  @!P2 IADD3 R10, P3, P5, R10, UR9, R24 ;  /* 0x000000090a0aac10 */ /* 0x000fc8000fd7e018 */
[----:B------:R-:W-:Y:S02]  /*4da40*/  @!P2 IADD3.X R14, R14, UR8, R30, P3, P5 ;  /* 0x000000080e0eac10 */ /* 0x000fe40009fea41e */
[----:B0-----:R-:W-:-:S03]  /*4da50*/  @!P2 IADD3 R12, P3, R10, R12, RZ ;  /* 0x0000000c0a0ca210 */ /* 0x001fc60007f7e0ff */
[----:B------:R-:W0:Y:S02]  /*4da60*/  @!P4 LDC.64 R10, c[0x0][0x5c0] ;  /* 0x00017000ff0acb82 */ /* 0x000e240000000a00 */
[----:B0-----:R-:W-:-:S04]  /*4da70*/  @!P4 IADD3 R16, P5, P6, R24, UR13, R10 ;  /* 0x0000000d1810cc10 */ /* 0x001fc8000febe00a */
[----:B------:R-:W-:-:S05]  /*4da80*/  @!P4 IADD3.X R17, R30, UR12, R11, P5, P6 ;  /* 0x0000000c1e11cc10 */ /* 0x000fca000afec40b */
[----:B------:R-:W-:Y:S01]  /*4da90*/  @!P4 STL.64 [R1+0x8], R16 ;  /* 0x000008100100c387 */ /* 0x000fe20000100a00 */
[----:B------:R-:W-:Y:S01]  /*4daa0*/  @!P2 IMAD.X R13, R14, 0x1, R13, P3 ;  /* 0x000000010e0da824 */ /* 0x000fe200018e060d */
[----:B------:R-:W-:Y:S02]  /*4dab0*/  LOP3.LUT P6, RZ, R5, 0x80000, RZ, 0xc0, !PT ;  /* 0x0008000005ff7812 */ /* 0x000fe400078cc0ff */
[----:B------:R-:W-:Y:S01]  /*4dac0*/  LOP3.LUT R7, R7, 0x7fffffff, RZ, 0xc0, !PT ;  /* 0x7fffffff07077812 */ /* 0x000fe200078ec0ff */
[----:B--2---:R-:W-:Y:S02]  /*4dad0*/  FMUL R4, R3, UR19 ;  /* 0x0000001303047c20 */ /* 0x004fe40008400000 */
[----:B------:R-:W2:Y:S03]  /*4dae0*/  LDL.LU R3, [R1+0x6f0] ;  /* 0x0006f00001037983 */ /* 0x000ea60000300800 */
[----:B------:R-:W-:-:S05]  /*4daf0*/  F2FP.SATFINITE.E4M3.F32.PACK_AB_MERGE_C R4, RZ, R4, RZ ;  /* 0x00000004ff04723e */ /* 0x000fca00048070ff */
[----:B------:R0:W-:Y:S01]  /*4db00*/  @!P2 STG.E.U8 desc[UR26][R12.64+0x40], R4 ;  /* 0x000040040c00a986 */ /* 0x0001e2000c10111a */
[----:B------:R-:W-:-:S13]  /*4db10*/  ISETP.LT.OR P2, PT, R28, 0x42, !P0 ;  /* 0x000000421c00780c */ /* 0x000fda0004741670 */
[----:B------:R-:W1:Y:S01]  /*4db20*/  @!P2 LDC.64 R10, c[0x0][0x5c0] ;  /* 0x00017000ff0aab82 */ /* 0x000e620000000a00 */
[----:B0-----:R-:W-:Y:S01]  /*4db30*/  IMAD.U32 R12, RZ, RZ, UR11 ;  /* 0x0000000bff0c7e24 */ /* 0x001fe2000f8e00ff */
[----:B------:R-:W-:Y:S01]  /*4db40*/  @P6 LOP3.LUT R7, R7, 0x80000000, RZ, 0xfc, !PT ;  /* 0x8000000007076812 */ /* 0x000fe200078efcff */
[----:B------:R-:W-:Y:S01]  /*4db50*/  IMAD.U32 R4, RZ, RZ, UR10 ;  /* 0x0000000aff047e24 */ /* 0x000fe2000f8e00ff */
[----:B------:R-:W-:Y:S02]  /*4db60*/  ISETP.LT.OR P6, PT, R28, 0x8a, !P1 ;  /* 0x0000008a1c00780c */ /* 0x000fe40004fc1670 */
[----:B------:R-:W-:-:S04]  /*4db70*/  @!P2 IADD3 R12, P3, P5, R12, UR9, R24 ;  /* 0x000000090c0cac10 */ /* 0x000fc8000fd7e018 */
[----:B------:R-:W-:Y:S02]  /*4db80*/  @!P2 IADD3.X R4, R4, UR8, R30, P3, P5 ;  /* 0x000000080404ac10 */ /* 0x000fe40009fea41e */
[----:B-1----:R-:W-:-:S05]  /*4db90*/  @!P2 IADD3 R12, P3, R12, R10, RZ ;  /* 0x0000000a0c0ca210 */ /* 0x002fca0007f7e0ff */
[----:B------:R-:W-:Y:S02]  /*4dba0*/  @!P2 IMAD.X R13, R4, 0x1, R11, P3 ;  /* 0x00000001040da824 */ /* 0x000fe400018e060b */
[----:B------:R-:W0:Y:S02]  /*4dbb0*/  @!P6 LDC.64 R10, c[0x0][0x5c0] ;  /* 0x00017000ff0aeb82 */ /* 0x000e240000000a00 */
[----:B0-----:R-:W-:-:S04]  /*4dbc0*/  @!P6 IADD3 R178, P3, P5, R24, UR13, R10 ;  /* 0x0000000d18b2ec10 */ /* 0x001fc8000fd7e00a */
[----:B------:R-:W-:Y:S02]  /*4dbd0*/  @!P6 IADD3.X R179, R30, UR12, R11, P3, P5 ;  /* 0x0000000c1eb3ec10 */ /* 0x000fe40009fea40b */
[----:B------:R-:W-:-:S13]  /*4dbe0*/  ISETP.LT.OR P5, PT, R28, 0x91, !P1 ;  /* 0x000000911c00780c */ /* 0x000fda0004fa1670 */
[----:B------:R-:W0:Y:S01]  /*4dbf0*/  @!P5 LDC.64 R10, c[0x0][0x5c0] ;  /* 0x00017000ff0adb82 */ /* 0x000e220000000a00 */
[----:B----4-:R-:W-:-:S05]  /*4dc00*/  FMUL R4, R31, UR19 ;  /* 0x000000131f047c20 */ /* 0x010fca0008400000 */
[----:B------:R-:W-:-:S05]  /*4dc10*/  F2FP.SATFINITE.E4M3.F32.PACK_AB_MERGE_C R4, RZ, R4, RZ ;  /* 0x00000004ff04723e */ /* 0x000fca00048070ff */
[----:B------:R3:W-:Y:S01]  /*4dc20*/  @!P2 STG.E.U8 desc[UR26][R12.64+0x41], R4 ;  /* 0x000041040c00a986 */ /* 0x0007e2000c10111a */
[----:B0-----:R-:W-:-:S04]  /*4dc30*/  @!P5 IADD3 R232, P2, P3, R24, UR13, R10 ;  /* 0x0000000d18e8dc10 */ /* 0x001fc8000fb5e00a */
[----:B------:R-:W-:Y:S01]  /*4dc40*/  @!P5 IADD3.X R233, R30, UR12, R11, P2, P3 ;  /* 0x0000000c1ee9dc10 */ /* 0x000fe200097e640b */
[----:B------:R-:W-:Y:S04]  /*4dc50*/  STL [R1+0xcdc], R232 ;  /* 0x000cdce801007387 */ /* 0x000fe80000100800 */
[----:B------:R-:W-:Y:S01]  /*4dc60*/  STL [R1+0xcd8], R233 ;  /* 0x000cd8e901007387 */ /* 0x000fe20000100800 */
[----:B---3--:R-:W-:-:S03]  /*4dc70*/  FMUL R4, R2, UR19 ;  /* 0x0000001302047c20 */ /* 0x008fc60008400000 */
[----:B------:R-:W3:Y:S01]  /*4dc80*/  LDL.LU R2, [R1+0x6f4] ;  /* 0x0006f40001027983 */ /* 0x000ee20000300800 */
[----:B------:R-:W-:Y:S02]  /*4dc90*/  LOP3.LUT R8, R8, 0x7fffffff, RZ, 0xc0, !PT ;  /* 0x7fffffff08087812 */ /* 0x000fe400078ec0ff */
[----:B------:R-:W-:Y:S01]  /*4dca0*/  F2FP.SATFINITE.E4M3.F32.PACK_AB_MERGE_C R4, RZ, R4, RZ ;  /* 0x00000004ff04723e */ /* 0x000fe200048070ff */
[----:B------:R-:W-:Y:S01]  /*4dcb0*/  IMAD.U32 R14, RZ, RZ, UR10 ;  /* 0x0000000aff0e7e24 */ /* 0x000fe2000f8e00ff */
[----:B------:R-:W-:Y:S01]  /*4dcc0*/  @P4 LOP3.LUT R8, R8, 0x80000000, RZ, 0xfc, !PT ;  /* 0x8000000008084812 */ /* 0x000fe200078efcff */
[----:B------:R-:W4:Y:S03]  /*4dcd0*/  LDL.LU R31, [R1+0x6f8] ;  /* 0x0006f800011f7983 */ /* 0x000f260000300800 */
[----:B------:R-:W-:-:S04]  /*4dce0*/  LOP3.LUT R8, R8, 0xdfffffff, RZ, 0xc0, !PT ;  /* 0xdfffffff08087812 */ /* 0x000fc800078ec0ff */
[----:B------:R-:W-:-:S04]  /*4dcf0*/  @P6 LOP3.LUT R8, R8, 0x20000000, RZ, 0xfc, !PT ;  /* 0x2000000008086812 */ /* 0x000fc800078efcff */
[----:B------:R-:W-:-:S04]  /*4dd00*/  LOP3.LUT R8, R8, 0xefffffff, RZ, 0xc0, !PT ;  /* 0xefffffff08087812 */ /* 0x000fc800078ec0ff */
[----:B------:R-:W-:Y:S02]  /*4dd10*/  @P5 LOP3.LUT R8, R8, 0x10000000, RZ, 0xfc, !PT ;  /* 0x1000000008085812 */ /* 0x000fe400078efcff */
[----:B------:R-:W-:-:S13]  /*4dd20*/  ISETP.LT.OR P5, PT, R28, 0x92, !P1 ;  /* 0x000000921c00780c */ /* 0x000fda0004fa1670 */
[----:B------:R-:W0:Y:S01]  /*4dd30*/  @!P5 LDC.64 R10, c[0x0][0x5c0] ;  /* 0x00017000ff0adb82 */ /* 0x000e220000000a00 */
[----:B------:R-:W-:Y:S02]  /*4dd40*/  LOP3.LUT P6, RZ, R7, 0x80000000, RZ, 0xc0, !PT ;  /* 0x8000000007ff7812 */ /* 0x000fe400078cc0ff */
[----:B------:R-:W-:Y:S02]  /*4dd50*/  LOP3.LUT P4, RZ, R6, 0x100, RZ, 0xc0, !PT ;  /* 0x0000010006ff7812 */ /* 0x000fe4000788c0ff */
[----:B0-----:R-:W-:-:S04]  /*4dd60*/  @!P5 IADD3 R216, P2, P3, R24, UR13, R10 ;  /* 0x0000000d18d8dc10 */ /* 0x001fc8000fb5e00a */
[----:B------:R-:W-:Y:S02]  /*4dd70*/  @!P5 IADD3.X R217, R30, UR12, R11, P2, P3 ;  /* 0x0000000c1ed9dc10 */ /* 0x000fe400097e640b */
[----:B------:R-:W-:-:S03]  /*4dd80*/  ISETP.LT.OR P2, PT, R28, 0x49, !P0 ;  /* 0x000000491c00780c */ /* 0x000fc60004741670 */
[----:B------:R2:W-:Y:S10]  /*4dd90*/  @!P6 STG.E.U8 desc[UR26][R38.64+0x48], R4 ;  /* 0x000048042600e986 */ /* 0x0005f4000c10111a */
[----:B------:R-:W0:Y:S01]  /*4dda0*/  @!P2 LDC.64 R12, c[0x0][0x5c0] ;  /* 0x00017000ff0cab82 */ /* 0x000e220000000a00 */
[----:B------:R-:W-:Y:S01]  /*4ddb0*/  LOP3.LUT R8, R8, 0xf7ffffff, RZ, 0xc0, !PT ;  /* 0xf7ffffff08087812 */ /* 0x000fe200078ec0ff */
[----:B------:R-:W-:-:S03]  /*4ddc0*/  IMAD.U32 R10, RZ, RZ, UR11 ;  /* 0x0000000bff0a7e24 */ /* 0x000fc6000f8e00ff */
[----:B------:R-:W-:Y:S02]  /*4ddd0*/  @P5 LOP3.LUT R8, R8, 0x8000000, RZ, 0xfc, !PT ;  /* 0x0800000008085812 */ /* 0x000fe400078efcff */
[----:B------:R-:W-:-:S04]  /*4dde0*/  @!P2 IADD3 R10, P3, P5, R10, UR9, R24 ;  /* 0x000000090a0aac10 */ /* 0x000fc8000fd7e018 */
[----:B------:R-:W-:Y:S02]  /*4ddf0*/  @!P2 IADD3.X R14, R14, UR8, R30, P3, P5 ;  /* 0x000000080e0eac10 */ /* 0x000fe40009fea41e */
[----:B0-----:R-:W-:Y:S01]  /*4de00*/  @!P2 IADD3 R12, P3, R10, R12, RZ ;  /* 0x0000000c0a0ca210 */ /* 0x001fe20007f7e0ff */
[----:B--2---:R-:W-:-:S05]  /*4de10*/  FMUL R4, R3, UR19 ;  /* 0x0000001303047c20 */ /* 0x004fca0008400000 */
[----:B------:R-:W-:-:S05]  /*4de20*/  F2FP.SATFINITE.E4M3.F32.PACK_AB_MERGE_C R4, RZ, R4, RZ ;  /* 0x00000004ff04723e */ /* 0x000fca00048070ff */
[----:B------:R3:W-:Y:S01]  /*4de30*/  @!P4 STG.E.U8 desc[UR26][R102.64+0x49], R4 ;  /* 0x000049046600c986 */ /* 0x0007e2000c10111a */
[----:B------:R-:W-:-:S13]  /*4de40*/  ISETP.LT.OR P4, PT, R28, 0x99, !P1 ;  /* 0x000000991c00780c */ /* 0x000fda0004f81670 */
[----:B------:R-:W0:Y:S02]  /*4de50*/  @!P4 LDC.64 R10, c[0x0][0x5c0] ;  /* 0x00017000ff0acb82 */ /* 0x000e240000000a00 */
[----:B0-----:R-:W-:-:S04]  /*4de60*/  @!P4 IADD3 R16, P5, P6, R24, UR13, R10 ;  /* 0x0000000d1810cc10 */ /* 0x001fc8000febe00a */
[----:B------:R-:W-:-:S05]  /*4de70*/  @!P4 IADD3.X R17, R30, UR12, R11, P5, P6 ;  /* 0x0000000c1e11cc10 */ /* 0x000fca000afec40b */
[----:B------:R-:W-:Y:S04]  /*4de80*/  @!P4 STL.64 [R1+0x48], R16 ;  /* 0x000048100100c387 */ /* 0x000fe80000100a00 */
[----:B------:R-:W2:Y:S01]  /*4de90*/  LDL.LU R3, [R1+0x6fc] ;  /* 0x0006fc0001037983 */ /* 0x000ea20000300800 */
[----:B------:R-:W-:Y:S01]  /*4dea0*/  @!P2 IMAD.X R13, R14, 0x1, R13, P3 ;  /* 0x000000010e0da824 */ /* 0x000fe200018e060d */
[----:B------:R-:W-:Y:S01]  /*4deb0*/  LOP3.LUT P6, RZ, R6, 0x200, RZ, 0xc0, !PT ;  /* 0x0000020006ff7812 */ /* 0x000fe200078cc0ff */
[----:B---3--:R-:W-:Y:S02]  /*4dec0*/  FMUL R4, R2, UR19 ;  /* 0x0000001302047c20 */ /* 0x008fe40008400000 */
[----:B------:R-:W3:Y:S03]  /*4ded0*/  LDL.LU R2, [R1+0x700] ;  /* 0x0007000001027983 */ /* 0x000ee60000300800 */
[----:B------:R-:W-:-:S05]  /*4dee0*/  F2FP.SATFINITE.E4M3.F32.PACK_AB_MERGE_C R4, RZ, R4, RZ ;  /* 0x00000004ff04723e */ /* 0x000fca00048070ff */
[----:B------:R0:W-:Y:S01]  /*4def0*/  @!P2 STG.E.U8 desc[UR26][R12.64+0x48], R4 ;  /* 0x000048040c00a986 */ /* 0x0001e2000c10111a */
[----:B------:R-:W-:-:S13]  /*4df00*/  ISETP.LT.OR P2, PT, R28, 0x4a, !P0 ;  /* 0x0000004a1c00780c */ /* 0x000fda0004741670 */
[----:B------:R-:W1:Y:S01]  /*4df10*/  @!P2 LDC.64 R10, c[0x0][0x5c0] ;  /* 0x00017000ff0aab82 */ /* 0x000e620000000a00 */
[----:B------:R-:W-:Y:S01]  /*4df20*/  LOP3.LUT R7, R7, 0xbfffffff, RZ, 0xc0, !PT ;  /* 0xbfffffff07077812 */ /* 0x000fe200078ec0ff */
[----:B0-----:R-:W-:-:S03]  /*4df30*/  IMAD.U32 R12, RZ, RZ, UR11 ;  /* 0x0000000bff0c7e24 */ /* 0x001fc6000f8e00ff */
        /* <DEDUP_REMOVED lines=14> */
[----:B------:R2:W-:Y:S04]  /*4e020*/  @!P2 STG.E.U8 desc[UR26][R12.64+0x49], R4 ;  /* 0x000049040c00a986 */ /* 0x0005e8000c10111a */
[----:B------:R-:W-:Y:S01]  /*4e030*/  STL [R1+0xcd4], R176 ;  /* 0x000cd4b001007387 */ /* 0x000fe20000100800 */
[----:B0-----:R-:W-:-:S03]  /*4e040*/  @!P5 IADD3 R214, P2, P3, R24, UR13, R10 ;  /* 0x0000000d18d6dc10 */ /* 0x001fc6000fb5e00a */
[----:B------:R-:W-:Y:S01]  /*4e050*/  STL [R1+0xcd0], R177 ;  /* 0x000cd0b101007387 */ /* 0x000fe20000100800 */
[----:B------:R-:W-:-:S03]  /*4e060*/  @!P5 IADD3.X R215, R30, UR12, R11, P2, P3 ;  /* 0x0000000c1ed7dc10 */ /* 0x000fc600097e640b */
[----:B------:R-:W-:Y:S04]  /*4e070*/  STL [R1+0xccc], R214 ;  /* 0x000cccd601007387 */ /* 0x000fe80000100800 */
[----:B------:R-:W-:Y:S01]  /*4e080*/  STL [R1+0xcc8], R215 ;  /* 0x000cc8d701007387 */ /* 0x000fe20000100800 */
[----:B------:R-:W-:-:S04]  /*4e090*/  LOP3.LUT R8, R8, 0xfbffffff, RZ, 0xc0, !PT ;  /* 0xfbffffff08087812 */ /* 0x000fc800078ec0ff */
[----:B------:R-:W-:-:S04]  /*4e0a0*/  @P4 LOP3.LUT R8, R8, 0x4000000, RZ, 0xfc, !PT ;  /* 0x0400000008084812 */ /* 0x000fc800078efcff */
[----:B------:R-:W-:-:S04]  /*4e0b0*/  LOP3.LUT R8, R8, 0xfdffffff, RZ, 0xc0, !PT ;  /* 0xfdffffff08087812 */ /* 0x000fc800078ec0ff */
[----:B------:R-:W-:-:S04]  /*4e0c0*/  @P6 LOP3.LUT R8, R8, 0x2000000, RZ, 0xfc, !PT ;  /* 0x0200000008086812 */ /* 0x000fc800078efcff */
[----:B------:R-:W-:-:S04]  /*4e0d0*/  LOP3.LUT R8, R8, 0xfeffffff, RZ, 0xc0, !PT ;  /* 0xfeffffff08087812 */ /* 0x000fc800078ec0ff */
[----:B------:R-:W-:Y:S02]  /*4e0e0*/  @P5 LOP3.LUT R8, R8, 0x1000000, RZ, 0xfc, !PT ;  /* 0x0100000008085812 */ /* 0x000fe400078efcff */
[----:B------:R-:W-:Y:S01]  /*4e0f0*/  ISETP.LT.OR P5, PT, R28, 0xa2, !P1 ;  /* 0x000000a21c00780c */ /* 0x000fe20004fa1670 */
[----:B--2---:R-:W-:-:S12]  /*4e100*/  FMUL R4, R3, UR19 ;  /* 0x0000001303047c20 */ /* 0x004fd80008400000 */
[----:B------:R-:W0:Y:S01]  /*4e110*/  @!P5 LDC.64 R10, c[0x0][0x5c0] ;  /* 0x00017000ff0adb82 */ /* 0x000e220000000a00 */
[----:B------:R-:W2:Y:S01]  /*4e120*/  LDL.LU R3, [R1+0x704] ;  /* 0x0007040001037983 */ /* 0x000ea20000300800 */
[----:B------:R-:W-:Y:S02]  /*4e130*/  LOP3.LUT P6, RZ, R7, 0x40000000, RZ, 0xc0, !PT ;  /* 0x4000000007ff7812 */ /* 0x000fe400078cc0ff */
[----:B------:R-:W-:-:S11]  /*4e140*/  F2FP.SATFINITE.E4M3.F32.PACK_AB_MERGE_C R4, RZ, R4, RZ ;  /* 0x00000004ff04723e */ /* 0x000fd600048070ff */
[----:B------:R0:W-:Y:S02]  /*4e150*/  @!P6 STG.E.U8 desc[UR26][R104.64+0x50], R4 ;  /* 0x000050046800e986 */ /* 0x0001e4000c10111a */
[----:B0-----:R-:W-:-:S04]  /*4e160*/  @!P5 IADD3 R104, P2, P3, R24, UR13, R10 ;  /* 0x0000000d1868dc10 */ /* 0x001fc8000fb5e00a */
[----:B------:R-:W-:-:S05]  /*4e170*/  @!P5 IADD3.X R105, R30, UR12, R11, P2, P3 ;  /* 0x0000000c1e69dc10 */ /* 0x000fca00097e640b */
[----:B------:R-:W-:Y:S04]  /*4e180*/  STL [R1+0xcc4], R105 ;  /* 0x000cc46901007387 */ /* 0x000fe80000100800 */
[----:B------:R-:W4:Y:S01]  /*4e190*/  LDL.LU R31, [R1+0x708] ;  /* 0x00070800011f7983 */ /* 0x000f220000300800 */
[----:B---3--:R-:W-:-:S03]  /*4e1a0*/  FMUL R4, R2, UR19 ;  /* 0x0000001302047c20 */ /* 0x008fc60008400000 */
[----:B------:R-:W3:Y:S01]  /*4e1b0*/  LDL.LU R2, [R1+0x70c] ;  /* 0x00070c0001027983 */ /* 0x000ee20000300800 */
        /* <DEDUP_REMOVED lines=13> */
[----:B------:R-:W0:Y:S03]  /*4e290*/  @!P4 LDC.64 R10, c[0x0][0x5c0] ;  /* 0x00017000ff0acb82 */ /* 0x000e260000000a00 */
[----:B------:R-:W-:Y:S01]  /*4e2a0*/  @!P2 IMAD.X R13, R14, 0x1, R13, P3 ;  /* 0x000000010e0da824 */ /* 0x000fe200018e060d */
[----:B------:R-:W-:Y:S02]  /*4e2b0*/  LOP3.LUT R7, R7, 0xdfffffff, RZ, 0xc0, !PT ;  /* 0xdfffffff07077812 */ /* 0x000fe400078ec0ff */
[----:B0-----:R-:W-:-:S04]  /*4e2c0*/  @!P4 IADD3 R102, P5, P6, R24, UR13, R10 ;  /* 0x0000000d1866cc10 */ /* 0x001fc8000febe00a */
[----:B------:R-:W-:Y:S02]  /*4e2d0*/  @!P4 IADD3.X R103, R30, UR12, R11, P5, P6 ;  /* 0x0000000c1e67cc10 */ /* 0x000fe4000afec40b */
[----:B------:R-:W-:-:S13]  /*4e2e0*/  LOP3.LUT P6, RZ, R5, 0x200, RZ, 0xc0, !PT ;  /* 0x0000020005ff7812 */ /* 0x000fda00078cc0ff */
[----:B------:R-:W-:Y:S02]  /*4e2f0*/  @P6 LOP3.LUT R7, R7, 0x20000000, RZ, 0xfc, !PT ;  /* 0x2000000007076812 */ /* 0x000fe400078efcff */
[----:B------:R-:W-:Y:S01]  /*4e300*/  ISETP.LT.OR P6, PT, R28, 0xaa, !P1 ;  /* 0x000000aa1c00780c */ /* 0x000fe20004fc1670 */
[----:B------:R-:W-:Y:S04]  /*4e310*/  STL [R1+0xcc0], R102 ;  /* 0x000cc06601007387 */ /* 0x000fe80000100800 */
[----:B------:R-:W-:Y:S01]  /*4e320*/  STL [R1+0xcbc], R103 ;  /* 0x000cbc6701007387 */ /* 0x000fe20000100800 */
[----:B--2---:R-:W-:-:S03]  /*4e330*/  FMUL R4, R3, UR19 ;  /* 0x0000001303047c20 */ /* 0x004fc60008400000 */
[----:B------:R-:W2:Y:S02]  /*4e340*/  LDL.LU R3, [R1+0x710] ;  /* 0x0007100001037983 */ /* 0x000ea40000300800 */
[----:B------:R-:W-:-:S05]  /*4e350*/  F2FP.SATFINITE.E4M3.F32.PACK_AB_MERGE_C R4, RZ, R4, RZ ;  /* 0x00000004ff04723e */ /* 0x000fca00048070ff */
[----:B------:R0:W-:Y:S01]  /*4e360*/  @!P2 STG.E.U8 desc[UR26][R12.64+0x50], R4 ;  /* 0x000050040c00a986 */ /* 0x0001e2000c10111a */
[----:B------:R-:W-:-:S13]  /*4e370*/  ISETP.LT.OR P2, PT, R28, 0x52, !P0 ;  /* 0x000000521c00780c */ /* 0x000fda0004741670 */
[----:B------:R-:W1:Y:S01]  /*4e380*/  @!P2 LDC.64 R10, c[0x0][0x5c0] ;  /* 0x00017000ff0aab82 */ /* 0x000e620000000a00 */
[----:B0-----:R-:W-:Y:S02]  /*4e390*/  IMAD.U32 R12, RZ, RZ, UR11 ;  /* 0x0000000bff0c7e24 */ /* 0x001fe4000f8e00ff */
[----:B------:R-:W-:-:S03]  /*4e3a0*/  IMAD.U32 R4, RZ, RZ, UR10 ;  /* 0x0000000aff047e24 */ /* 0x000fc6000f8e00ff */
        /* <DEDUP_REMOVED lines=14> */
[----:B------:R-:W-:Y:S01]  /*4e490*/  STL [R1+0xcb4], R98 ;  /* 0x000cb46201007387 */ /* 0x000fe20000100800 */
[----:B---3--:R-:W-:-:S03]  /*4e4a0*/  FMUL R4, R2, UR19 ;  /* 0x0000001302047c20 */ /* 0x008fc60008400000 */
[----:B------:R-:W-:Y:S04]  /*4e4b0*/  STL [R1+0xcb0], R99 ;  /* 0x000cb06301007387 */ /* 0x000fe80000100800 */
[----:B------:R-:W3:Y:S01]  /*4e4c0*/  LDL.LU R2, [R1+0x714] ;  /* 0x0007140001027983 */ /* 0x000ee20000300800 */
[----:B------:R-:W-:-:S04]  /*4e4d0*/  LOP3.LUT R8, R8, 0xffbfffff, RZ, 0xc0, !PT ;  /* 0xffbfffff08087812 */ /* 0x000fc800078ec0ff */
[----:B------:R-:W-:-:S04]  /*4e4e0*/  @P4 LOP3.LUT R8, R8, 0x400000, RZ, 0xfc, !PT ;  /* 0x0040000008084812 */ /* 0x000fc800078efcff */
[----:B------:R-:W-:-:S04]  /*4e4f0*/  LOP3.LUT R8, R8, 0xffdfffff, RZ, 0xc0, !PT ;  /* 0xffdfffff08087812 */ /* 0x000fc800078ec0ff */
[----:B------:R-:W-:-:S04]  /*4e500*/  @P6 LOP3.LUT R8, R8, 0x200000, RZ, 0xfc, !PT ;  /* 0x0020000008086812 */ /* 0x000fc800078efcff */
[----:B------:R-:W-:-:S04]  /*4e510*/  LOP3.LUT R8, R8, 0xffefffff, RZ, 0xc0, !PT ;  /* 0xffefffff08087812 */ /* 0x000fc800078ec0ff */
[----:B------:R-:W-:Y:S02]  /*4e520*/  @P5 LOP3.LUT R8, R8, 0x100000, RZ, 0xfc, !PT ;  /* 0x0010000008085812 */ /* 0x000fe400078efcff */
[----:B------:R-:W-:-:S13]  /*4e530*/  ISETP.LT.OR P5, PT, R28, 0xb2, !P1 ;  /* 0x000000b21c00780c */ /* 0x000fda0004fa1670 */
[----:B------:R-:W0:Y:S01]  /*4e540*/  @!P5 LDC.64 R10, c[0x0][0x5c0] ;  /* 0x00017000ff0adb82 */ /* 0x000e220000000a00 */
[----:B------:R-:W-:Y:S02]  /*4e550*/  LOP3.LUT P6, RZ, R7, 0x20000000, RZ, 0xc0, !PT ;  /* 0x2000000007ff7812 */ /* 0x000fe400078cc0ff */
[----:B------:R-:W-:Y:S02]  /*4e560*/  F2FP.SATFINITE.E4M3.F32.PACK_AB_MERGE_C R4, RZ, R4, RZ ;  /* 0x00000004ff04723e */ /* 0x000fe400048070ff */
[----:B------:R-:W-:Y:S02]  /*4e570*/  LOP3.LUT P4, RZ, R6, 0x400, RZ, 0xc0, !PT ;  /* 0x0000040006ff7812 */ /* 0x000fe4000788c0ff */
[----:B0-----:R-:W-:-:S04]  /*4e580*/  @!P5 IADD3 R96, P2, P3, R24, UR13, R10 ;  /* 0x0000000d1860dc10 */ /* 0x001fc8000fb5e00a */
[----:B------:R-:W-:Y:S02]  /*4e590*/  @!P5 IADD3.X R97, R30, UR12, R11, P2, P3 ;  /* 0x0000000c1e61dc10 */ /* 0x000fe400097e640b */
[----:B------:R-:W-:Y:S01]  /*4e5a0*/  ISETP.LT.OR P2, PT, R28, 0x59, !P0 ;  /* 0x000000591c00780c */ /* 0x000fe20004741670 */
[----:B------:R2:W-:-:S12]  /*4e5b0*/  @!P6 STG.E.U8 desc[UR26][R36.64+0x58], R4 ;  /* 0x000058042400e986 */ /* 0x0005d8000c10111a */
[----:B------:R-:W0:Y:S01]  /*4e5c0*/  @!P2 LDC.64 R12, c[0x0][0x5c0] ;  /* 0x00017000ff0cab82 */ /* 0x000e220000000a00 */
[----:B------:R-:W-:Y:S01]  /*4e5d0*/  LOP3.LUT R8, R8, 0xfff7ffff, RZ, 0xc0, !PT ;  /* 0xfff7ffff08087812 */ /* 0x000fe200078ec0ff */
[----:B------:R-:W-:Y:S02]  /*4e5e0*/  IMAD.U32 R10, RZ, RZ, UR11 ;  /* 0x0000000bff0a7e24 */ /* 0x000fe4000f8e00ff */
[----:B------:R-:W-:Y:S01]  /*4e5f0*/  IMAD.U32 R14, RZ, RZ, UR10 ;  /* 0x0000000aff0e7e24 */ /* 0x000fe2000f8e00ff */
[----:B------:R-:W-:Y:S02]  /*4e600*/  @P5 LOP3.LUT R8, R8, 0x80000, RZ, 0xfc, !PT ;  /* 0x0008000008085812 */ /* 0x000fe400078efcff */
[----:B------:R-:W-:-:S04]  /*4e610*/  @!P2 IADD3 R10, P3, P5, R10, UR9, R24 ;  /* 0x000000090a0aac10 */ /* 0x000fc8000fd7e018 */
[----:B------:R-:W-:Y:S02]  /*4e620*/  @!P2 IADD3.X R14, R14, UR8, R30, P3, P5 ;  /* 0x000000080e0eac10 */ /* 0x000fe40009fea41e */
[----:B0-----:R-:W-:Y:S01]  /*4e630*/  @!P2 IADD3 R12, P3, R10, R12, RZ ;  /* 0x0000000c0a0ca210 */ /* 0x001fe20007f7e0ff */
[----:B------:R-:W-:Y:S04]  /*4e640*/  STL [R1+0xcb8], R96 ;  /* 0x000cb86001007387 */ /* 0x000fe80000100800 */
[----:B------:R-:W-:Y:S04]  /*4e650*/  STL [R1+0xcac], R97 ;  /* 0x000cac6101007387 */ /* 0x000fe80000100800 */
[----:B------:R-:W4:Y:S01]  /*4e660*/  LDL.LU R31, [R1+0x718] ;  /* 0x00071800011f7983 */ /* 0x000f220000300800 */
[----:B--2---:R-:W-:-:S05]  /*4e670*/  FMUL R4, R3, UR19 ;  /* 0x0000001303047c20 */ /* 0x004fca0008400000 */
[----:B------:R-:W-:-:S05]  /*4e680*/  F2FP.SATFINITE.E4M3.F32.PACK_AB_MERGE_C R4, RZ, R4, RZ ;  /* 0x00000004ff04723e */ /* 0x000fca00048070ff */
[----:B------:R3:W-:Y:S01]  /*4e690*/  @!P4 STG.E.U8 desc[UR26][R106.64+0x59], R4 ;  /* 0x000059046a00c986 */ /* 0x0007e2000c10111a */
[----:B------:R-:W-:-:S13]  /*4e6a0*/  ISETP.LT.OR P4, PT, R28, 0xb9, !P1 ;  /* 0x000000b91c00780c */ /* 0x000fda0004f81670 */
[----:B------:R-:W0:Y:S02]  /*4e6b0*/  @!P4 LDC.64 R10, c[0x0][0x5c0] ;  /* 0x00017000ff0acb82 */ /* 0x000e240000000a00 */
[----:B0-----:R-:W-:-:S04]  /*4e6c0*/  @!P4 IADD3 R94, P5, P6, R24, UR13, R10 ;  /* 0x0000000d185ecc10 */ /* 0x001fc8000febe00a */
[----:B------:R-:W-:Y:S01]  /*4e6d0*/  @!P4 IADD3.X R95, R30, UR12, R11, P5, P6 ;  /* 0x0000000c1e5fcc10 */ /* 0x000fe2000afec40b */
[----:B------:R-:W-:Y:S04]  /*4e6e0*/  STL [R1+0xca0], R94 ;  /* 0x000ca05e01007387 */ /* 0x000fe80000100800 */
[----:B------:R-:W-:Y:S01]  /*4e6f0*/  STL [R1+0xc9c], R95 ;  /* 0x000c9c5f01007387 */ /* 0x000fe20000100800 */
[----:B---3--:R-:W-:-:S03]  /*4e700*/  FMUL R4, R2, UR19 ;  /* 0x0000001302047c20 */ /* 0x008fc60008400000 */
[----:B------:R-:W2:Y:S01]  /*4e710*/  LDL.LU R2, [R1+0x71c] ;  /* 0x00071c0001027983 */ /* 0x000ea20000300800 */
[----:B------:R-:W-:Y:S01]  /*4e720*/  @!P2 IMAD.X R13, R14, 0x1, R13, P3 ;  /* 0x000000010e0da824 */ /* 0x000fe200018e060d */
[----:B------:R-:W-:Y:S02]  /*4e730*/  F2FP.SATFINITE.E4M3.F32.PACK_AB_MERGE_C R4, RZ, R4, RZ ;  /* 0x00000004ff04723e */ /* 0x000fe400048070ff */
[----:B------:R-:W3:Y:S04]  /*4e740*/  LDL.LU R3, [R1+0x720] ;  /* 0x0007200001037983 */ /* 0x000ee80000300800 */
[----:B------:R0:W-:Y:S01]  /*4e750*/  @!P2 STG.E.U8 desc[UR26][R12.64+0x58], R4 ;  /* 0x000058040c00a986 */ /* 0x0001e2000c10111a */
[----:B------:R-:W-:Y:S02]  /*4e760*/  ISETP.LT.OR P2, PT, R28, 0x5a, !P0 ;  /* 0x0000005a1c00780c */ /* 0x000fe40004741670 */
[----:B------:R-:W-:-:S11]  /*4e770*/  LOP3.LUT P6, RZ, R6, 0x800, RZ, 0xc0, !PT ;  /* 0x0000080006ff7812 */ /* 0x000fd600078cc0ff */
        /* <DEDUP_REMOVED lines=21> */
[----:B------:R-:W-:Y:S04]  /*4e8d0*/  STL [R1+0xca4], R93 ;  /* 0x000ca45d01007387 */ /* 0x000fe80000100800 */
[----:B------:R-:W-:Y:S04]  /*4e8e0*/  STL [R1+0xc90], R90 ;  /* 0x000c905a01007387 */ /* 0x000fe80000100800 */
[----:B------:R-:W-:Y:S01]  /*4e8f0*/  STL [R1+0xc8c], R91 ;  /* 0x000c8c5b01007387 */ /* 0x000fe20000100800 */
[----:B--2---:R-:W-:-:S03]  /*4e900*/  FMUL R4, R2, UR19 ;  /* 0x0000001302047c20 */ /* 0x004fc60008400000 */
[----:B------:R-:W2:Y:S01]  /*4e910*/  LDL.LU R2, [R1+0x724] ;  /* 0x0007240001027983 */ /* 0x000ea20000300800 */
        /* <DEDUP_REMOVED lines=16> */
[----:B---3--:R-:W-:-:S05]  /*4ea20*/  FMUL R4, R3, UR19 ;  /* 0x0000001303047c20 */ /* 0x008fca0008400000 */
[----:B------:R-:W-:Y:S01]  /*4ea30*/  F2FP.SATFINITE.E4M3.F32.PACK_AB_MERGE_C R4, RZ, R4, RZ ;  /* 0x00000004ff04723e */ /* 0x000fe200048070ff */
[----:B------:R-:W-:Y:S01]  /*4ea40*/  IMAD.U32 R10, RZ, RZ, UR11 ;  /* 0x0000000bff0a7e24 */ /* 0x000fe2000f8e00ff */
[----:B------:R-:W-:-:S03]  /*4ea50*/  LOP3.LUT R8, R8, 0xffff7fff, RZ, 0xc0, !PT ;  /* 0xffff7fff08087812 */ /* 0x000fc600078ec0ff */
[----:B------:R2:W-:Y:S01]  /*4ea60*/  @!P4 STG.E.U8 desc[UR26][R64.64+0x61], R4 ;  /* 0x000061044000c986 */ /* 0x0005e2000c10111a */
[----:B------:R-:W-:Y:S01]  /*4ea70*/  ISETP.LT.OR P4, PT, R28, 0xc9, !P1 ;  /* 0x000000c91c00780c */ /* 0x000fe20004f81670 */
[----:B------:R-:W-:Y:S01]  /*4ea80*/  IMAD.U32 R14, RZ, RZ, UR10 ;  /* 0x0000000aff0e7e24 */ /* 0x000fe2000f8e00ff */
[----:B------:R-:W-:Y:S02]  /*4ea90*/  @P5 LOP3.LUT R8, R8, 0x8000, RZ, 0xfc, !PT ;  /* 0x0000800008085812 */ /* 0x000fe400078efcff */
[----:B------:R-:W-:-:S04]  /*4eaa0*/  @!P2 IADD3 R10, P3, P5, R10, UR9, R24 ;  /* 0x000000090a0aac10 */ /* 0x000fc8000fd7e018 */
[----:B------:R-:W-:Y:S02]  /*4eab0*/  @!P2 IADD3.X R14, R14, UR8, R30, P3, P5 ;  /* 0x000000080e0eac10 */ /* 0x000fe40009fea41e */
[----:B0-----:R-:W-:-:S03]  /*4eac0*/  @!P2 IADD3 R12, P3, R10, R12, RZ ;  /* 0x0000000c0a0ca210 */ /* 0x001fc60007f7e0ff */
[----:B------:R-:W0:Y:S01]  /*4ead0*/  @!P4 LDC.64 R10, c[0x0][0x5c0] ;  /* 0x00017000ff0acb82 */ /* 0x000e220000000a00 */
[----:B------:R-:W-:Y:S04]  /*4eae0*/  STL [R1+0xc98], R88 ;  /* 0x000c985801007387 */ /* 0x000fe80000100800 */
[----:B------:R-:W-:Y:S04]  /*4eaf0*/  STL [R1+0xc94], R89 ;  /* 0x000c945901007387 */ /* 0x000fe80000100800 */
[----:B------:R-:W3:Y:S01]  /*4eb00*/  LDL.LU R31, [R1+0x728] ;  /* 0x00072800011f7983 */ /* 0x000ee20000300800 */
[----:B0-----:R-:W-:-:S04]  /*4eb10*/  @!P4 IADD3 R86, P5, P6, R24, UR13, R10 ;  /* 0x0000000d1856cc10 */ /* 0x001fc8000febe00a */
[----:B------:R-:W-:Y:S01]  /*4eb20*/  @!P4 IADD3.X R87, R30, UR12, R11, P5, P6 ;  /* 0x0000000c1e57cc10 */ /* 0x000fe2000afec40b */
[----:B------:R-:W-:Y:S04]  /*4eb30*/  STL [R1+0xc84], R86 ;  /* 0x000c845601007387 */ /* 0x000fe80000100800 */
[----:B------:R-:W-:Y:S01]  /*4eb40*/  STL [R1+0xc80], R87 ;  /* 0x000c805701007387 */ /* 0x000fe20000100800 */
[----:B--2---:R-:W-:-:S03]  /*4eb50*/  FMUL R4, R2, UR19 ;  /* 0x0000001302047c20 */ /* 0x004fc60008400000 */
[----:B------:R-:W2:Y:S01]  /*4eb60*/  LDL.LU R2, [R1+0x72c] ;  /* 0x00072c0001027983 */ /* 0x000ea20000300800 */
[----:B------:R-:W-:Y:S01]  /*4eb70*/  @!P2 IMAD.X R13, R14, 0x1, R13, P3 ;  /* 0x000000010e0da824 */ /* 0x000fe200018e060d */
[----:B------:R-:W-:Y:S02]  /*4eb80*/  F2FP.SATFINITE.E4M3.F32.PACK_AB_MERGE_C R4, RZ, R4, RZ ;  /* 0x00000004ff04723e */ /* 0x000fe400048070ff */
[----:B------:R-:W4:Y:S04]  /*4eb90*/  LDL.LU R3, [R1+0x730] ;  /* 0x0007300001037983 */ /* 0x000f280000300800 */
        /* <DEDUP_REMOVED lines=18> */
[----:B---3--:R-:W-:-:S05]  /*4ecc0*/  FMUL R4, R31, UR19 ;  /* 0x000000131f047c20 */ /* 0x008fca0008400000 */
[----:B------:R-:W-:-:S05]  /*4ecd0*/  F2FP.SATFINITE.E4M3.F32.PACK_AB_MERGE_C R4, RZ, R4, RZ ;  /* 0x00000004ff04723e */ /* 0x000fca00048070ff */
[----:B------:R2:W-:Y:S01]  /*4ece0*/  @!P2 STG.E.U8 desc[UR26][R12.64+0x61], R4 ;  /* 0x000061040c00a986 */ /* 0x0005e2000c10111a */
[----:B0-----:R-:W-:-:S04]  /*4ecf0*/  @!P5 IADD3 R82, P2, P3, R24, UR13, R10 ;  /* 0x0000000d1852dc10 */ /* 0x001fc8000fb5e00a */
[----:B------:R-:W-:Y:S01]  /*4ed00*/  @!P5 IADD3.X R83, R30, UR12, R11, P2, P3 ;  /* 0x0000000c1e53dc10 */ /* 0x000fe200097e640b */
        /* <DEDUP_REMOVED lines=8> */
[----:B------:R-:W-:Y:S02]  /*4ed90*/  @P6 LOP3.LUT R8, R8, 0x2000, RZ, 0xfc, !PT ;  /* 0x0000200008086812 */ /* 0x000fe400078efcff */
[----:B------:R-:W-:Y:S02]  /*4eda0*/  LOP3.LUT P6, RZ, R7, 0x8000000, RZ, 0xc0, !PT ;  /* 0x0800000007ff7812 */ /* 0x000fe400078cc0ff */
[----:B------:R-:W-:-:S11]  /*4edb0*/  F2FP.SATFINITE.E4M3.F32.PACK_AB_MERGE_C R4, RZ, R4, RZ ;  /* 0x00000004ff04723e */ /* 0x000fd600048070ff */
[----:B------:R4:W-:Y:S02]  /*4edc0*/  @!P6 STG.E.U8 desc[UR26][R62.64+0x68], R4 ;  /* 0x000068043e00e986 */ /* 0x0009e4000c10111a */
[----:B----4-:R-:W-:Y:S02]  /*4edd0*/  FMUL R4, R3, UR19 ;  /* 0x0000001303047c20 */ /* 0x010fe40008400000 */
[----:B------:R-:W3:Y:S01]  /*4ede0*/  LDL.LU R3, [R1+0x738] ;  /* 0x0007380001037983 */ /* 0x000ee20000300800 */
[----:B------:R-:W-:-:S03]  /*4edf0*/  LOP3.LUT P4, RZ, R6, 0x1000, RZ, 0xc0, !PT ;  /* 0x0000100006ff7812 */ /* 0x000fc6000788c0ff */
[----:B------:R-:W4:Y:S01]  /*4ee00*/  LDL.LU R31, [R1+0x73c] ;  /* 0x00073c00011f7983 */ /* 0x000f220000300800 */
[----:B------:R-:W-:-:S09]  /*4ee10*/  F2FP.SATFINITE.E4M3.F32.PACK_AB_MERGE_C R4, RZ, R4, RZ ;  /* 0x00000004ff04723e */ /* 0x000fd200048070ff */
[----:B------:R2:W-:Y:S01]  /*4ee20*/  @!P4 STG.E.U8 desc[UR26][R110.64+0x69], R4 ;  /* 0x000069046e00c986 */ /* 0x0005e2000c10111a */
[----:B------:R-:W-:-:S04]  /*4ee30*/  LOP3.LUT R8, R8, 0xffffefff, RZ, 0xc0, !PT ;  /* 0xffffefff08087812 */ /* 0x000fc800078ec0ff */
[----:B------:R-:W-:Y:S02]  /*4ee40*/  @P5 LOP3.LUT R8, R8, 0x1000, RZ, 0xfc, !PT ;  /* 0x0000100008085812 */ /* 0x000fe400078efcff */
[----:B------:R-:W-:-:S13]  /*4ee50*/  ISETP.LT.OR P5, PT, R28, 0xd2, !P1 ;  /* 0x000000d21c00780c */ /* 0x000fda0004fa1670 */
[----:B------:R-:W0:Y:S02]  /*4ee60*/  @!P5 LDC.64 R10, c[0x0][0x5c0] ;  /* 0x00017000ff0adb82 */ /* 0x000e240000000a00 */
[----:B0-----:R-:W-:-:S04]  /*4ee70*/  @!P5 IADD3 R80, P2, P3, R24, UR13, R10 ;  /* 0x0000000d1850dc10 */ /* 0x001fc8000fb5e00a */
[----:B------:R-:W-:Y:S02]  /*4ee80*/  @!P5 IADD3.X R81, R30, UR12, R11, P2, P3 ;  /* 0x0000000c1e51dc10 */ /* 0x000fe400097e640b */
[----:B------:R-:W-:-:S13]  /*4ee90*/  ISETP.LT.OR P2, PT, R28, 0x69, !P0 ;  /* 0x000000691c00780c */ /* 0x000fda0004741670 */
[----:B------:R-:W0:Y:S01]  /*4eea0*/  @!P2 LDC.64 R12, c[0x0][0x5c0] ;  /* 0x00017000ff0cab82 */ /* 0x000e220000000a00 */
[----:B------:R-:W-:Y:S01]  /*4eeb0*/  ISETP.LT.OR P4, PT, R28, 0xd9, !P1 ;  /* 0x000000d91c00780c */ /* 0x000fe20004f81670 */
[----:B------:R-:W-:Y:S01]  /*4eec0*/  IMAD.U32 R10, RZ, RZ, UR11 ;  /* 0x0000000bff0a7e24 */ /* 0x000fe2000f8e00ff */
[----:B------:R-:W-:Y:S01]  /*4eed0*/  LOP3.LUT R8, R8, 0xfffff7ff, RZ, 0xc0, !PT ;  /* 0xfffff7ff08087812 */ /* 0x000fe200078ec0ff */
[----:B------:R-:W-:-:S03]  /*4eee0*/  IMAD.U32 R14, RZ, RZ, UR10 ;  /* 0x0000000aff0e7e24 */ /* 0x000fc6000f8e00ff */
[----:B------:R-:W-:Y:S02]  /*4eef0*/  @P5 LOP3.LUT R8, R8, 0x800, RZ, 0xfc, !PT ;  /* 0x0000080008085812 */ /* 0x000fe400078efcff */
[----:B------:R-:W-:Y:S01]  /*4ef00*/  @!P2 IADD3 R10, P3, P5, R10, UR9, R24 ;  /* 0x000000090a0aac10 */ /* 0x000fe2000fd7e018 */
[----:B--2---:R-:W-:Y:S02]  /*4ef10*/  FMUL R4, R2, UR19 ;  /* 0x0000001302047c20 */ /* 0x004fe40008400000 */
[----:B------:R-:W2:Y:S01]  /*4ef20*/  LDL.LU R2, [R1+0x740] ;  /* 0x0007400001027983 */ /* 0x000ea20000300800 */
[----:B------:R-:W-:Y:S02]  /*4ef30*/  @!P2 IADD3.X R14, R14, UR8, R30, P3, P5 ;  /* 0x000000080e0eac10 */ /* 0x000fe40009fea41e */
[----:B0-----:R-:W-:Y:S02]  /*4ef40*/  @!P2 IADD3 R12, P3, R10, R12, RZ ;  /* 0x0000000c0a0ca210 */ /* 0x001fe40007f7e0ff */
[----:B------:R-:W0:Y:S01]  /*4ef50*/  @!P4 LDC.64 R10, c[0x0][0x5c0] ;  /* 0x00017000ff0acb82 */ /* 0x000e220000000a00 */
[----:B------:R-:W-:-:S02]  /*4ef60*/  F2FP.SATFINITE.E4M3.F32.PACK_AB_MERGE_C R4, RZ, R4, RZ ;  /* 0x00000004ff04723e */ /* 0x000fc400048070ff */
[----:B------:R-:W-:-:S05]  /*4ef70*/  @!P2 IMAD.X R13, R14, 0x1, R13, P3 ;  /* 0x000000010e0da824 */ /* 0x000fca00018e060d */
[----:B------:R1:W-:Y:S01]  /*4ef80*/  @!P2 STG.E.U8 desc[UR26][R12.64+0x68], R4 ;  /* 0x000068040c00a986 */ /* 0x0003e2000c10111a */
[----:B------:R-:W-:Y:S02]  /*4ef90*/  ISETP.LT.OR P2, PT, R28, 0x6a, !P0 ;  /* 0x0000006a1c00780c */ /* 0x000fe40004741670 */
[----:B0-----:R-:W-:-:S04]  /*4efa0*/  @!P4 IADD3 R78, P5, P6, R24, UR13, R10 ;  /* 0x0000000d184ecc10 */ /* 0x001fc8000febe00a */
[----:B------:R-:W-:-:S07]  /*4efb0*/  @!P4 IADD3.X R79, R30, UR12, R11, P5, P6 ;  /* 0x0000000c1e4fcc10 */ /* 0x000fce000afec40b */
[----:B------:R-:W0:Y:S01]  /*4efc0*/  @!P2 LDC.64 R10, c[0x0][0x5c0] ;  /* 0x00017000ff0aab82 */ /* 0x000e220000000a00 */
[----:B-1----:R-:W-:Y:S02]  /*4efd0*/  IMAD.U32 R12, RZ, RZ, UR11 ;  /* 0x0000000bff0c7e24 */ /* 0x002fe4000f8e00ff */
[----:B------:R-:W-:-:S03]  /*4efe0*/  IMAD.U32 R4, RZ, RZ, UR10 ;  /* 0x0000000aff047e24 */ /* 0x000fc6000f8e00ff */
[----:B------:R-:W-:Y:S02]  /*4eff0*/  @!P2 IADD3 R12, P3, P5, R12, UR9, R24 ;  /* 0x000000090c0cac10 */ /* 0x000fe4000fd7e018 */
[----:B------:R-:W-:Y:S02]  /*4f000*/  LOP3.LUT P6, RZ, R6, 0x2000, RZ, 0xc0, !PT ;  /* 0x0000200006ff7812 */ /* 0x000fe400078cc0ff */
[----:B------:R-:W-:Y:S02]  /*4f010*/  @!P2 IADD3.X R4, R4, UR8, R30, P3, P5 ;  /* 0x000000080404ac10 */ /* 0x000fe40009fea41e */
[----:B------:R-:W-:Y:S02]  /*4f020*/  LOP3.LUT R7, R7, 0xfbffffff, RZ, 0xc0, !PT ;  /* 0xfbffffff07077812 */ /* 0x000fe400078ec0ff */
[----:B0-----:R-:W-:-:S05]  /*4f030*/  @!P2 IADD3 R12, P3, R12, R10, RZ ;  /* 0x0000000a0c0ca210 */ /* 0x001fca0007f7e0ff */
[----:B------:R-:W-:Y:S02]  /*4f040*/  @!P2 IMAD.X R13, R4, 0x1, R11, P3 ;  /* 0x00000001040da824 */ /* 0x000fe400018e060b */
[----:B---3--:R-:W-:Y:S02]  /*4f050*/  FMUL R4, R3, UR19 ;  /* 0x0000001303047c20 */ /* 0x008fe40008400000 */
[----:B------:R-:W3:Y:S01]  /*4f060*/  LDL.LU R3, [R1+0x744] ;  /* 0x0007440001037983 */ /* 0x000ee20000300800 */
[----:B------:R-:W-:Y:S02]  /*4f070*/  @P6 LOP3.LUT R7, R7, 0x4000000, RZ, 0xfc, !PT ;  /* 0x0400000007076812 */ /* 0x000fe400078efcff */
[----:B------:R-:W-:-:S13]  /*4f080*/  ISETP.LT.OR P6, PT, R28, 0xda, !P1 ;  /* 0x000000da1c00780c */ /* 0x000fda0004fc1670 */
[----:B------:R-:W0:Y:S01]  /*4f090*/  @!P6 LDC.64 R10, c[0x0][0x5c0] ;  /* 0x00017000ff0aeb82 */ /* 0x000e220000000a00 */
[----:B------:R-:W-:-:S04]  /*4f0a0*/  LOP3.LUT R8, R8, 0xfffffbff, RZ, 0xc0, !PT ;  /* 0xfffffbff08087812 */ /* 0x000fc800078ec0ff */
[----:B------:R-:W-:Y:S02]  /*4f0b0*/  @P4 LOP3.LUT R8, R8, 0x400, RZ, 0xfc, !PT ;  /* 0x0000040008084812 */ /* 0x000fe400078efcff */
[----:B------:R-:W-:Y:S02]  /*4f0c0*/  F2FP.SATFINITE.E4M3.F32.PACK_AB_MERGE_C R4, RZ, R4, RZ ;  /* 0x00000004ff04723e */ /* 0x000fe400048070ff */
[----:B------:R-:W-:-:S04]  /*4f0d0*/  LOP3.LUT R8, R8, 0xfffffdff, RZ, 0xc0, !PT ;  /* 0xfffffdff08087812 */ /* 0x000fc800078ec0ff */
[----:B------:R-:W-:Y:S01]  /*4f0e0*/  @P6 LOP3.LUT R8, R8, 0x200, RZ, 0xfc, !PT ;  /* 0x0000020008086812 */ /* 0x000fe200078efcff */
[----:B------:R4:W-:Y:S01]  /*4f0f0*/  @!P2 STG.E.U8 desc[UR26][R12.64+0x69], R4 ;  /* 0x000069040c00a986 */ /* 0x0009e2000c10111a */
[----:B0-----:R-:W-:-:S04]  /*4f100*/  @!P6 IADD3 R76, P3, P5, R24, UR13, R10 ;  /* 0x0000000d184cec10 */ /* 0x001fc8000fd7e00a */
[----:B------:R-:W-:Y:S02]  /*4f110*/  @!P6 IADD3.X R77, R30, UR12, R11, P3, P5 ;  /* 0x0000000c1e4dec10 */ /* 0x000fe40009fea40b */
[----:B------:R-:W-:Y:S01]  /*4f120*/  LOP3.LUT P6, RZ, R7, 0x4000000, RZ, 0xc0, !PT ;  /* 0x0400000007ff7812 */ /* 0x000fe200078cc0ff */
[----:B----4-:R-:W-:Y:S02]  /*4f130*/  FMUL R4, R31, UR19 ;  /* 0x000000131f047c20 */ /* 0x010fe40008400000 */
[----:B------:R-:W4:Y:S03]  /*4f140*/  LDL.LU R31, [R1+0x748] ;  /* 0x00074800011f7983 */ /* 0x000f260000300800 */
[----:B------:R-:W-:-:S07]  /*4f150*/  F2FP.SATFINITE.E4M3.F32.PACK_AB_MERGE_C R4, RZ, R4, RZ ;  /* 0x00000004ff04723e */ /* 0x000fce00048070ff */
[----:B------:R2:W-:Y:S01]  /*4f160*/  @!P6 STG.E.U8 desc[UR26][R114.64+0x70], R4 ;  /* 0x000070047200e986 */ /* 0x0005e2000c10111a */
[----:B------:R-:W-:-:S13]  /*4f170*/  ISETP.LT.OR P5, PT, R28, 0xe1, !P1 ;  /* 0x000000e11c00780c */ /* 0x000fda0004fa1670 */
[----:B------:R-:W0:Y:S01]  /*4f180*/  @!P5 LDC.64 R10, c[0x0][0x5c0] ;  /* 0x00017000ff0adb82 */ /* 0x000e220000000a00 */
[----:B------:R-:W-:-:S04]  /*4f190*/  LOP3.LUT R8, R8, 0xfffffeff, RZ, 0xc0, !PT ;  /* 0xfffffeff08087812 */ /* 0x000fc800078ec0ff */
[----:B------:R-:W-:Y:S01]  /*4f1a0*/  @P5 LOP3.LUT R8, R8, 0x100, RZ, 0xfc, !PT ;  /* 0x0000010008085812 */ /* 0x000fe200078efcff */
[----:B--2---:R-:W-:Y:S02]  /*4f1b0*/  FMUL R4, R2, UR19 ;  /* 0x0000001302047c20 */ /* 0x004fe40008400000 */
[----:B------:R-:W2:Y:S01]  /*4f1c0*/  LDL.LU R2, [R1+0x74c] ;  /* 0x00074c0001027983 */ /* 0x000ea20000300800 */
[----:B0-----:R-:W-:-:S04]  /*4f1d0*/  @!P5 IADD3 R74, P2, P3, R24, UR13, R10 ;  /* 0x0000000d184adc10 */ /* 0x001fc8000fb5e00a */
[----:B------:R-:W-:Y:S02]  /*4f1e0*/  @!P5 IADD3.X R75, R30, UR12, R11, P2, P3 ;  /* 0x0000000c1e4bdc10 */ /* 0x000fe400097e640b */
[----:B------:R-:W-:-:S13]  /*4f1f0*/  ISETP.LT.OR P5, PT, R28, 0xe2, !P1 ;  /* 0x000000e21c00780c */ /* 0x000fda0004fa1670 */
[----:B------:R-:W0:Y:S01]  /*4f200*/  @!P5 LDC.64 R10, c[0x0][0x5c0] ;  /* 0x00017000ff0adb82 */ /* 0x000e220000000a00 */
[----:B------:R-:W-:Y:S02]  /*4f210*/  LOP3.LUT P4, RZ, R5, 0x2, RZ, 0xc0, !PT ;  /* 0x0000000205ff7812 */ /* 0x000fe4000788c0ff */
[----:B0-----:R-:W-:-:S04]  /*4f220*/  @!P5 IADD3 R72, P2, P3, R24, UR13, R10 ;  /* 0x0000000d1848dc10 */ /* 0x001fc8000fb5e00a */
[----:B------:R-:W-:Y:S02]  /*4f230*/  @!P5 IADD3.X R73, R30, UR12, R11, P2, P3 ;  /* 0x0000000c1e49dc10 */ /* 0x000fe400097e640b */
[----:B------:R-:W-:Y:S02]  /*4f240*/  ISETP.LT.OR P2, PT, R28, 0x71, !P0 ;  /* 0x000000711c00780c */ /* 0x000fe40004741670 */
[----:B------:R-:W-:-:S11]  /*4f250*/  F2FP.SATFINITE.E4M3.F32.PACK_AB_MERGE_C R4, RZ, R4, RZ ;  /* 0x00000004ff04723e */ /* 0x000fd600048070ff */
[----:B------:R-:W0:Y:S01]  /*4f260*/  @!P2 LDC.64 R12, c[0x0][0x5c0] ;  /* 0x00017000ff0cab82 */ /* 0x000e220000000a00 */
[----:B------:R3:W-:Y:S01]  /*4f270*/  @!P4 STG.E.U8 desc[UR26][R112.64+0x71], R4 ;  /* 0x000071047000c986 */ /* 0x0007e2000c10111a */
[----:B------:R-:W-:Y:S01]  /*4f280*/  ISETP.LT.OR P4, PT, R28, 0xe9, !P1 ;  /* 0x000000e91c00780c */ /* 0x000fe20004f81670 */
[----:B------:R-:W-:Y:S01]  /*4f290*/  IMAD.U32 R10, RZ, RZ, UR11 ;  /* 0x0000000bff0a7e24 */ /* 0x000fe2000f8e00ff */
[----:B------:R-:W-:Y:S01]  /*4f2a0*/  LOP3.LUT R8, R8, 0xffffff7f, RZ, 0xc0, !PT ;  /* 0xffffff7f08087812 */ /* 0x000fe200078ec0ff */
[----:B------:R-:W-:-:S03]  /*4f2b0*/  IMAD.U32 R14, RZ, RZ, UR10 ;  /* 0x0000000aff0e7e24 */ /* 0x000fc6000f8e00ff */
[----:B------:R-:W-:Y:S02]  /*4f2c0*/  @P5 LOP3.LUT R8, R8, 0x80, RZ, 0xfc, !PT ;  /* 0x0000008008085812 */ /* 0x000fe400078efcff */
[----:B------:R-:W-:-:S04]  /*4f2d0*/  @!P2 IADD3 R10, P3, P5, R10, UR9, R24 ;  /* 0x000000090a0aac10 */ /* 0x000fc8000fd7e018 */
[----:B------:R-:W-:Y:S01]  /*4f2e0*/  @!P2 IADD3.X R14, R14, UR8, R30, P3, P5 ;  /* 0x000000080e0eac10 */ /* 0x000fe20009fea41e */
[----:B---3--:R-:W-:Y:S02]  /*4f2f0*/  FMUL R4, R3, UR19 ;  /* 0x0000001303047c20 */ /* 0x008fe40008400000 */
[----:B------:R-:W3:Y:S01]  /*4f300*/  LDL.LU R3, [R1+0x750] ;  /* 0x0007500001037983 */ /* 0x000ee20000300800 */
[----:B0-----:R-:W-:Y:S02]  /*4f310*/  @!P2 IADD3 R12, P3, R10, R12, RZ ;  /* 0x0000000c0a0ca210 */ /* 0x001fe40007f7e0ff */
[----:B------:R-:W0:Y:S01]  /*4f320*/  @!P4 LDC.64 R10, c[0x0][0x5c0] ;  /* 0x00017000ff0acb82 */ /* 0x000e220000000a00 */
[----:B------:R-:W-:Y:S02]  /*4f330*/  F2FP.SATFINITE.E4M3.F32.PACK_AB_MERGE_C R4, RZ, R4, RZ ;  /* 0x00000004ff04723e */ /* 0x000fe400048070ff */
        /* <DEDUP_REMOVED lines=8> */
[----:B------:R-:W-:-:S04]  /*4f3c0*/  @!P2 IADD3 R12, P3, P5, R12, UR9, R24 ;  /* 0x000000090c0cac10 */ /* 0x000fc8000fd7e018 */
[----:B------:R-:W-:Y:S02]  /*4f3d0*/  @!P2 IADD3.X R4, R4, UR8, R30, P3, P5 ;  /* 0x000000080404ac10 */ /* 0x000fe40009fea41e */
[----:B0-----:R-:W-:-:S05]  /*4f3e0*/  @!P2 IADD3 R12, P3, R12, R10, RZ ;  /* 0x0000000a0c0ca210 */ /* 0x001fca0007f7e0ff */
[----:B------:R-:W-:Y:S02]  /*4f3f0*/  @!P2 IMAD.X R13, R4, 0x1, R11, P3 ;  /* 0x00000001040da824 */ /* 0x000fe400018e060b */
[----:B----4-:R-:W-:-:S05]  /*4f400*/  FMUL R4, R31, UR19 ;  /* 0x000000131f047c20 */ /* 0x010fca0008400000 */
[----:B------:R-:W-:-:S05]  /*4f410*/  F2FP.SATFINITE.E4M3.F32.PACK_AB_MERGE_C R4, RZ, R4, RZ ;  /* 0x00000004ff04723e */ /* 0x000fca00048070ff */
[----:B------:R2:W-:Y:S02]  /*4f420*/  @!P2 STG.E.U8 desc[UR26][R12.64+0x71], R4 ;  /* 0x000071040c00a986 */ /* 0x0005e4000c10111a */
[----:B--2---:R-:W-:Y:S02]  /*4f430*/  FMUL R4, R2, UR19 ;  /* 0x0000001302047c20 */ /* 0x004fe40008400000 */
[----:B------:R-:W2:Y:S01]  /*4f440*/  LDL.LU R2, [R1+0x754] ;  /* 0x0007540001027983 */ /* 0x000ea20000300800 */
[----:B------:R-:W-:-:S04]  /*4f450*/  LOP3.LUT R8, R8, 0xffffffbf, RZ, 0xc0, !PT ;  /* 0xffffffbf08087812 */ /* 0x000fc800078ec0ff */
[----:B------:R-:W-:Y:S02]  /*4f460*/  @P4 LOP3.LUT R8, R8, 0x40, RZ, 0xfc, !PT ;  /* 0x0000004008084812 */ /* 0x000fe400078efcff */
[----:B------:R-:W-:Y:S02]  /*4f470*/  ISETP.LT.OR P4, PT, R28, 0xea, !P1 ;  /* 0x000000ea1c00780c */ /* 0x000fe40004f81670 */
[----:B------:R-:W-:-:S11]  /*4f480*/  LOP3.LUT P6, RZ, R5, 0x1, RZ, 0xc0, !PT ;  /* 0x0000000105ff7812 */ /* 0x000fd600078cc0ff */
[----:B------:R-:W0:Y:S01]  /*4f490*/  @!P4 LDC.64 R10, c[0x0][0x5c0] ;  /* 0x00017000ff0acb82 */ /* 0x000e220000000a00 */
[----:B------:R-:W-:-:S05]  /*4f4a0*/  F2FP.SATFINITE.E4M3.F32.PACK_AB_MERGE_C R4, RZ, R4, RZ ;  /* 0x00000004ff04723e */ /* 0x000fca00048070ff */
[----:B------:R3:W-:Y:S01]  /*4f4b0*/  @!P6 STG.E.U8 desc[UR26][R116.64+0x78], R4 ;  /* 0x000078047400e986 */ /* 0x0007e2000c10111a */
[----:B------:R-:W-:-:S04]  /*4f4c0*/  LOP3.LUT R8, R8, 0xffffffdf, RZ, 0xc0, !PT ;  /* 0xffffffdf08087812 */ /* 0x000fc800078ec0ff */
[----:B------:R-:W-:Y:S02]  /*4f4d0*/  @P4 LOP3.LUT R8, R8, 0x20, RZ, 0xfc, !PT ;  /* 0x0000002008084812 */ /* 0x000fe400078efcff */
[----:B0-----:R-:W-:-:S04]  /*4f4e0*/  @!P4 IADD3 R66, P3, P5, R24, UR13, R10 ;  /* 0x0000000d1842cc10 */ /* 0x001fc8000fd7e00a */
[----:B------:R-:W-:Y:S02]  /*4f4f0*/  @!P4 IADD3.X R67, R30, UR12, R11, P3, P5 ;  /* 0x0000000c1e43cc10 */ /* 0x000fe40009fea40b */
[----:B------:R-:W-:Y:S01]  /*4f500*/  LOP3.LUT P4, RZ, R7, 0x2000000, RZ, 0xc0, !PT ;  /* 0x0200000007ff7812 */ /* 0x000fe2000788c0ff */
[----:B---3--:R-:W-:Y:S02]  /*4f510*/  FMUL R4, R3, UR19 ;  /* 0x0000001303047c20 */ /* 0x008fe40008400000 */
[----:B------:R-:W3:Y:S04]  /*4f520*/  LDL.LU R3, [R1+0x758] ;  /* 0x0007580001037983 */ /* 0x000ee80000300800 */
[----:B------:R-:W4:Y:S01]  /*4f530*/  LDL.LU R31, [R1+0x75c] ;  /* 0x00075c00011f7983 */ /* 0x000f220000300800 */
[----:B------:R-:W-:-:S05]  /*4f540*/  F2FP.SATFINITE.E4M3.F32.PACK_AB_MERGE_C R4, RZ, R4, RZ ;  /* 0x00000004ff04723e */ /* 0x000fca00048070ff */
[----:B------:R2:W-:Y:S01]  /*4f550*/  @!P4 STG.E.U8 desc[UR26][R118.64+0x79], R4 ;  /* 0x000079047600c986 */ /* 0x0005e2000c10111a */
[----:B------:R-:W-:-:S13]  /*4f560*/  ISETP.LT.OR P5, PT, R28, 0xf1, !P1 ;  /* 0x000000f11c00780c */ /* 0x000fda0004fa1670 */
[----:B------:R-:W0:Y:S01]  /*4f570*/  @!P5 LDC.64 R10, c[0x0][0x5c0] ;  /* 0x00017000ff0adb82 */ /* 0x000e220000000a00 */
[----:B------:R-:W-:-:S04]  /*4f580*/  LOP3.LUT R8, R8, 0xffffffef, RZ, 0xc0, !PT ;  /* 0xffffffef08087812 */ /* 0x000fc800078ec0ff */
[----:B------:R-:W-:Y:S02]  /*4f590*/  @P5 LOP3.LUT R8, R8, 0x10, RZ, 0xfc, !PT ;  /* 0x0000001008085812 */ /* 0x000fe400078efcff */
[----:B0-----:R-:W-:-:S04]  /*4f5a0*/  @!P5 IADD3 R64, P2, P3, R24, UR13, R10 ;  /* 0x0000000d1840dc10 */ /* 0x001fc8000fb5e00a */
[----:B------:R-:W-:Y:S02]  /*4f5b0*/  @!P5 IADD3.X R65, R30, UR12, R11, P2, P3 ;  /* 0x0000000c1e41dc10 */ /* 0x000fe400097e640b */
[----:B------:R-:W-:-:S13]  /*4f5c0*/  ISETP.LT.OR P5, PT, R28, 0xf2, !P1 ;  /* 0x000000f21c00780c */ /* 0x000fda0004fa1670 */
[----:B------:R-:W0:Y:S01]  /*4f5d0*/  @!P5 LDC.64 R10, c[0x0][0x5c0] ;  /* 0x00017000ff0adb82 */ /* 0x000e220000000a00 */
[----:B--2---:R-:W-:Y:S02]  /*4f5e0*/  FMUL R4, R2, UR19 ;  /* 0x0000001302047c20 */ /* 0x004fe40008400000 */
[----:B------:R-:W2:Y:S01]  /*4f5f0*/  LDL.LU R2, [R1+0x760] ;  /* 0x0007600001027983 */ /* 0x000ea20000300800 */
[----:B0-----:R-:W-:-:S04]  /*4f600*/  @!P5 IADD3 R58, P2, P3, R24, UR13, R10 ;  /* 0x0000000d183adc10 */ /* 0x001fc8000fb5e00a */
[----:B------:R-:W-:Y:S02]  /*4f610*/  @!P5 IADD3.X R59, R30, UR12, R11, P2, P3 ;  /* 0x0000000c1e3bdc10 */ /* 0x000fe400097e640b */
[----:B------:R-:W-:Y:S02]  /*4f620*/  ISETP.LT.OR P2, PT, R28, 0x79, !P0 ;  /* 0x000000791c00780c */ /* 0x000fe40004741670 */
[----:B------:R-:W-:Y:S02]  /*4f630*/  LOP3.LUT P6, RZ, R6, 0x4000, RZ, 0xc0, !PT ;  /* 0x0000400006ff7812 */ /* 0x000fe400078cc0ff */
[----:B------:R-:W-:-:S09]  /*4f640*/  LOP3.LUT R7, R7, 0xfeffffff, RZ, 0xc0, !PT ;  /* 0xfeffffff07077812 */ /* 0x000fd200078ec0ff */
[----:B------:R-:W0:Y:S02]  /*4f650*/  @!P2 LDC.64 R12, c[0x0][0x5c0] ;  /* 0x00017000ff0cab82 */ /* 0x000e240000000a00 */
[----:B------:R-:W-:Y:S02]  /*4f660*/  @P6 LOP3.LUT R7, R7, 0x1000000, RZ, 0xfc, !PT ;  /* 0x0100000007076812 */ /* 0x000fe400078efcff */
        /* <DEDUP_REMOVED lines=20> */
[----:B------:R-:W-:Y:S02]  /*4f7b0*/  LOP3.LUT R8, R8, 0xfffffffb, RZ, 0xc0, !PT ;  /* 0xfffffffb08087812 */ /* 0x000fe400078ec0ff */
[----:B0-----:R-:W-:-:S05]  /*4f7c0*/  @!P2 IADD3 R12, P3, R12, R10, RZ ;  /* 0x0000000a0c0ca210 */ /* 0x001fca0007f7e0ff */
[----:B------:R-:W-:Y:S02]  /*4f7d0*/  @!P2 IMAD.X R13, R4, 0x1, R11, P3 ;  /* 0x00000001040da824 */ /* 0x000fe400018e060b */
[----:B---3--:R-:W-:Y:S02]  /*4f7e0*/  FMUL R4, R3, UR19 ;  /* 0x0000001303047c20 */ /* 0x008fe40008400000 */
[----:B------:R-:W3:Y:S01]  /*4f7f0*/  LDL.LU R3, [R1+0x764] ;  /* 0x0007640001037983 */ /* 0x000ee20000300800 */
[----:B------:R-:W-:Y:S02]  /*4f800*/  @P6 LOP3.LUT R8, R8, 0x4, RZ, 0xfc, !PT ;  /* 0x0000000408086812 */ /* 0x000fe400078efcff */
[----:B------:R-:W-:Y:S02]  /*4f810*/  F2FP.SATFINITE.E4M3.F32.PACK_AB_MERGE_C R4, RZ, R4, RZ ;  /* 0x00000004ff04723e */ /* 0x000fe400048070ff */
[----:B------:R-:W-:-:S03]  /*4f820*/  LOP3.LUT P6, RZ, R7, 0x1000000, RZ, 0xc0, !PT ;  /* 0x0100000007ff7812 */ /* 0x000fc600078cc0ff */
[----:B------:R4:W-:Y:S02]  /*4f830*/  @!P2 STG.E.U8 desc[UR26][R12.64+0x79], R4 ;  /* 0x000079040c00a986 */ /* 0x0009e4000c10111a */
[----:B----4-:R-:W-:-:S05]  /*4f840*/  FMUL R4, R31, UR19 ;  /* 0x000000131f047c20 */ /* 0x010fca0008400000 */
[----:B------:R-:W-:-:S05]  /*4f850*/  F2FP.SATFINITE.E4M3.F32.PACK_AB_MERGE_C R4, RZ, R4, RZ ;  /* 0x00000004ff04723e */ /* 0x000fca00048070ff */
[----:B------:R2:W-:Y:S02]  /*4f860*/  @!P6 STG.E.U8 desc[UR26][R120.64+0x80], R4 ;  /* 0x000080047800e986 */ /* 0x0005e4000c10111a */
[----:B--2---:R-:W-:Y:S02]  /*4f870*/  FMUL R4, R2, UR19 ;  /* 0x0000001302047c20 */ /* 0x004fe40008400000 */
[----:B------:R-:W2:Y:S01]  /*4f880*/  LDL.LU R2, [R1+0x768] ;  /* 0x0007680001027983 */ /* 0x000ea20000300800 */
[C---:B------:R-:W-:Y:S02]  /*4f890*/  ISETP.LT.OR P4, PT, R28.reuse, 0xfa, !P1 ;  /* 0x000000fa1c00780c */ /* 0x040fe40004f81670 */
[----:B------:R-:W-:Y:S01]  /*4f8a0*/  ISETP.LT.OR P2, PT, R28, 0x81, !P0 ;  /* 0x000000811c00780c */ /* 0x000fe20004741670 */
[----:B------:R-:W-:Y:S02]  /*4f8b0*/  IMAD.U32 R12, RZ, RZ, UR11 ;  /* 0x0000000bff0c7e24 */ /* 0x000fe4000f8e00ff */
[----:B------:R-:W-:Y:S01]  /*4f8c0*/  IMAD.U32 R13, RZ, RZ, UR10 ;  /* 0x0000000aff0d7e24 */ /* 0x000fe2000f8e00ff */
[----:B------:R-:W-:Y:S01]  /*4f8d0*/  LOP3.LUT P5, RZ, R6, 0x8000, RZ, 0xc0, !PT ;  /* 0x0000800006ff7812 */ /* 0x000fe200078ac0ff */
[----:B------:R-:W-:Y:S01]  /*4f8e0*/  IMAD.U32 R14, RZ, RZ, UR11 ;  /* 0x0000000bff0e7e24 */ /* 0x000fe2000f8e00ff */
[----:B------:R-:W-:Y:S01]  /*4f8f0*/  ISETP.LT.OR P6, PT, R28, 0x89, !P0 ;  /* 0x000000891c00780c */ /* 0x000fe200047c1670 */
[----:B------:R-:W-:Y:S01]  /*4f900*/  IMAD.U32 R15, RZ, RZ, UR10 ;  /* 0x0000000aff0f7e24 */ /* 0x000fe2000f8e00ff */
[----:B------:R-:W-:Y:S01]  /*4f910*/  F2FP.SATFINITE.E4M3.F32.PACK_AB_MERGE_C R4, RZ, R4, RZ ;  /* 0x00000004ff04723e */ /* 0x000fe200048070ff */
[----:B------:R-:W-:Y:S01]  /*4f920*/  IMAD.U32 R16, RZ, RZ, UR11 ;  /* 0x0000000bff107e24 */ /* 0x000fe2000f8e00ff */
[----:B------:R-:W-:Y:S01]  /*4f930*/  LOP3.LUT R8, R8, 0xfffffffd, RZ, 0xc0, !PT ;  /* 0xfffffffd08087812 */ /* 0x000fe200078ec0ff */
[----:B------:R-:W0:Y:S01]  /*4f940*/  @!P4 LDC.64 R10, c[0x0][0x5c0] ;  /* 0x00017000ff0acb82 */ /* 0x000e220000000a00 */
[----:B------:R-:W4:Y:S01]  /*4f950*/  LDL.LU R31, [R1+0x76c] ;  /* 0x00076c00011f7983 */ /* 0x000f220000300800 */
[----:B0-----:R-:W-:-:S04]  /*4f960*/  @!P4 IADD3 R54, P1, P3, R24, UR13, R10 ;  /* 0x0000000d1836cc10 */ /* 0x001fc8000fb3e00a */
[----:B------:R-:W-:Y:S02]  /*4f970*/  @!P4 IADD3.X R55, R30, UR12, R11, P1, P3 ;  /* 0x0000000c1e37cc10 */ /* 0x000fe40008fe640b */
[----:B------:R-:W-:Y:S01]  /*4f980*/  @!P2 IADD3 R12, P1, P3, R12, UR9, R24 ;  /* 0x000000090c0cac10 */ /* 0x000fe2000fb3e018 */
[----:B------:R-:W0:Y:S03]  /*4f990*/  @!P2 LDC.64 R10, c[0x0][0x5c0] ;  /* 0x00017000ff0aab82 */ /* 0x000e260000000a00 */
[----:B------:R-:W-:Y:S02]  /*4f9a0*/  @!P2 IADD3.X R13, R13, UR8, R30, P1, P3 ;  /* 0x000000080d0dac10 */ /* 0x000fe40008fe641e */
[C---:B------:R-:W-:Y:S01]  /*4f9b0*/  ISETP.LT.OR P1, PT, R28.reuse, 0x82, !P0 ;  /* 0x000000821c00780c */ /* 0x040fe20004721670 */
[----:B------:R1:W-:Y:S01]  /*4f9c0*/  @!P5 STG.E.U8 desc[UR26][R68.64+0x81], R4 ;  /* 0x000081044400d986 */ /* 0x0003e2000c10111a */
[----:B------:R-:W-:-:S02]  /*4f9d0*/  ISETP.LT.OR P5, PT, R28, 0x8a, !P0 ;  /* 0x0000008a1c00780c */ /* 0x000fc400047a1670 */
[----:B------:R-:W-:Y:S01]  /*4f9e0*/  @P4 LOP3.LUT R8, R8, 0x2, RZ, 0xfc, !PT ;  /* 0x0000000208084812 */ /* 0x000fe200078efcff */
[----:B------:R-:W-:Y:S01]  /*4f9f0*/  IMAD.U32 R17, RZ, RZ, UR10 ;  /* 0x0000000aff117e24 */ /* 0x000fe2000f8e00ff */
[----:B------:R-:W-:-:S07]  /*4fa00*/  LOP3.LUT R7, R7, 0xff7fffff, RZ, 0xc0, !PT ;  /* 0xff7fffff07077812 */ /* 0x000fce00078ec0ff */
[----:B------:R-:W-:Y:S01]  /*4fa10*/  @!P1 IADD3 R14, P3, P4, R14, UR9, R24 ;  /* 0x000000090e0e9c10 */ /* 0x000fe2000fc7e018 */
[----:B-1----:R-:W-:-:S03]  /*4fa20*/  IMAD.U32 R4, RZ, RZ, UR11 ;  /* 0x0000000bff047e24 */ /* 0x002fc6000f8e00ff */
[----:B------:R-:W-:Y:S02]  /*4fa30*/  @!P1 IADD3.X R15, R15, UR8, R30, P3, P4 ;  /* 0x000000080f0f9c10 */ /* 0x000fe40009fe841e */
[----:B------:R-:W-:Y:S02]  /*4fa40*/  @!P6 IADD3 R16, P3, P4, R16, UR9, R24 ;  /* 0x000000091010ec10 */ /* 0x000fe4000fc7e018 */
[----:B------:R-:W-:Y:S02]  /*4fa50*/  @P6 LOP3.LUT R7, R7, 0x800000, RZ, 0xfc, !PT ;  /* 0x0080000007076812 */ /* 0x000fe400078efcff */
[----:B------:R-:W-:Y:S02]  /*4fa60*/  @!P6 IADD3.X R17, R17, UR8, R30, P3, P4 ;  /* 0x000000081111ec10 */ /* 0x000fe40009fe841e */
[----:B0-----:R-:W-:Y:S02]  /*4fa70*/  @!P2 IADD3 R10, P6, R12, R10, RZ ;  /* 0x0000000a0c0aa210 */ /* 0x001fe40007fde0ff */
[----:B------:R-:W-:-:S03]  /*4fa80*/  @!P5 IADD3 R12, P3, P4, R4, UR9, R24 ;  /* 0x00000009040cdc10 */ /* 0x000fc6000fc7e018 */
[----:B------:R-:W-:Y:S02]  /*4fa90*/  @!P2 IMAD.X R11, R13, 0x1, R11, P6 ;  /* 0x000000010d0ba824 */ /* 0x000fe400030e060b */
[----:B---3--:R-:W-:Y:S02]  /*4faa0*/  FMUL R4, R3, UR19 ;  /* 0x0000001303047c20 */ /* 0x008fe40008400000 */
[----:B------:R-:W3:Y:S03]  /*4fab0*/  LDL.LU R3, [R1+0x770] ;  /* 0x0007700001037983 */ /* 0x000ee60000300800 */
[----:B------:R-:W-:-:S05]  /*4fac0*/  F2FP.SATFINITE.E4M3.F32.PACK_AB_MERGE_C R4, RZ, R4, RZ ;  /* 0x00000004ff04723e */ /* 0x000fca00048070ff */
[----:B------:R2:W-:Y:S01]  /*4fad0*/  @!P2 STG.E.U8 desc[UR26][R10.64+0x80], R4 ;  /* 0x000080040a00a986 */ /* 0x0005e2000c10111a */
[----:B------:R-:W-:Y:S02]  /*4fae0*/  IMAD.U32 R18, RZ, RZ, UR10 ;  /* 0x0000000aff127e24 */ /* 0x000fe4000f8e00ff */
[----:B--2---:R-:W-:Y:S01]  /*4faf0*/  FMUL R4, R2, UR19 ;  /* 0x0000001302047c20 */ /* 0x004fe20008400000 */
[----:B------:R-:W0:Y:S01]  /*4fb00*/  @!P1 LDC.64 R10, c[0x0][0x5c0] ;  /* 0x00017000ff0a9b82 */ /* 0x000e220000000a00 */
[----:B------:R-:W2:Y:S01]  /*4fb10*/  LDL.LU R2, [R1+0x774] ;  /* 0x0007740001027983 */ /* 0x000ea20000300800 */
[----:B------:R-:W-:Y:S02]  /*4fb20*/  @!P5 IADD3.X R18, R18, UR8, R30, P3, P4 ;  /* 0x000000081212dc10 */ /* 0x000fe40009fe841e */
[----:B------:R-:W-:Y:S01]  /*4fb30*/  ISETP.LT.OR P4, PT, R28, 0x91, !P0 ;  /* 0x000000911c00780c */ /* 0x000fe20004781670 */
[----:B------:R-:W-:Y:S02]  /*4fb40*/  IMAD.U32 R13, RZ, RZ, UR11 ;  /* 0x0000000bff0d7e24 */ /* 0x000fe4000f8e00ff */
[----:B------:R-:W-:Y:S01]  /*4fb50*/  IMAD.U32 R19, RZ, RZ, UR10 ;  /* 0x0000000aff137e24 */ /* 0x000fe2000f8e00ff */
[----:B------:R-:W-:Y:S01]  /*4fb60*/  LOP3.LUT R7, R7, 0xffbfffff, RZ, 0xc0, !PT ;  /* 0xffbfffff07077812 */ /* 0x000fe200078ec0ff */
[----:B------:R-:W-:Y:S01]  /*4fb70*/  IMAD.U32 R20, RZ, RZ, UR11 ;  /* 0x0000000bff147e24 */ /* 0x000fe2000f8e00ff */
[----:B------:R-:W-:Y:S01]  /*4fb80*/  F2FP.SATFINITE.E4M3.F32.PACK_AB_MERGE_C R4, RZ, R4, RZ ;  /* 0x00000004ff04723e */ /* 0x000fe200048070ff */
[----:B------:R-:W-:Y:S01]  /*4fb90*/  IMAD.U32 R21, RZ, RZ, UR10 ;  /* 0x0000000aff157e24 */ /* 0x000fe2000f8e00ff */
[----:B------:R-:W2:Y:S05]  /*4fba0*/  LDL.LU R41, [R1+0x778] ;  /* 0x0007780001297983 */ /* 0x000eaa0000300800 */
[----:B------:R-:W-:-:S04]  /*4fbb0*/  @!P4 IADD3 R13, P2, P3, R13, UR9, R24 ;  /* 0x000000090d0dcc10 */ /* 0x000fc8000fb5e018 */
[----:B------:R-:W-:Y:S02]  /*4fbc0*/  @!P4 IADD3.X R19, R19, UR8, R30, P2, P3 ;  /* 0x000000081313cc10 */ /* 0x000fe400097e641e */
[----:B------:R-:W-:Y:S02]  /*4fbd0*/  ISETP.LT.OR P3, PT, R28, 0x92, !P0 ;  /* 0x000000921c00780c */ /* 0x000fe40004761670 */
[----:B0-----:R-:W-:Y:S01]  /*4fbe0*/  @!P1 IADD3 R10, P2, R14, R10, RZ ;  /* 0x0000000a0e0a9210 */ /* 0x001fe20007f5e0ff */
[----:B------:R-:W-:Y:S01]  /*4fbf0*/  IMAD.U32 R14, RZ, RZ, UR11 ;  /* 0x0000000bff0e7e24 */ /* 0x000fe2000f8e00ff */
[----:B------:R-:W-:-:S03]  /*4fc00*/  @P5 LOP3.LUT R7, R7, 0x400000, RZ, 0xfc, !PT ;  /* 0x0040000007075812 */ /* 0x000fc600078efcff */
[----:B------:R-:W-:Y:S02]  /*4fc10*/  @!P1 IMAD.X R11, R15, 0x1, R11, P2 ;  /* 0x000000010f0b9824 */ /* 0x000fe400010e060b */
[----:B------:R-:W-:-:S04]  /*4fc20*/  IMAD.U32 R15, RZ, RZ, UR10 ;  /* 0x0000000aff0f7e24 */ /* 0x000fc8000f8e00ff */
[----:B------:R-:W-:Y:S02]  /*4fc30*/  @!P3 IADD3 R14, P6, P2, R14, UR9, R24 ;  /* 0x000000090e0ebc10 */ /* 0x000fe4000fade018 */
[----:B------:R-:W-:Y:S02]  /*4fc40*/  LOP3.LUT R7, R7, 0xffefffff, RZ, 0xc0, !PT ;  /* 0xffefffff07077812 */ /* 0x000fe400078ec0ff */
[----:B------:R-:W-:Y:S02]  /*4fc50*/  @!P3 IADD3.X R15, R15, UR8, R30, P6, P2 ;  /* 0x000000080f0fbc10 */ /* 0x000fe4000b7e441e */
[----:B------:R-:W-:Y:S02]  /*4fc60*/  ISETP.LT.OR P2, PT, R28, 0x99, !P0 ;  /* 0x000000991c00780c */ /* 0x000fe40004741670 */
[----:B------:R-:W-:-:S04]  /*4fc70*/  @P4 LOP3.LUT R7, R7, 0x100000, RZ, 0xfc, !PT ;  /* 0x0010000007074812 */ /* 0x000fc800078efcff */
[C---:B------:R-:W-:Y:S02]  /*4fc80*/  LOP3.LUT P6, RZ, R7.reuse, 0x800000, RZ, 0xc0, !PT ;  /* 0x0080000007ff7812 */ /* 0x040fe400078cc0ff */
[----:B------:R-:W-:Y:S01]  /*4fc90*/  LOP3.LUT R7, R7, 0xfff7ffff, RZ, 0xc0, !PT ;  /* 0xfff7ffff07077812 */ /* 0x000fe200078ec0ff */
[----:B------:R4:W-:Y:S03]  /*4fca0*/  @!P1 STG.E.U8 desc[UR26][R10.64+0x81], R4 ;  /* 0x000081040a009986 */ /* 0x0009e6000c10111a */
[----:B------:R-:W-:Y:S02]  /*4fcb0*/  @P3 LOP3.LUT R7, R7, 0x80000, RZ, 0xfc, !PT ;  /* 0x0008000007073812 */ /* 0x000fe400078efcff */
[----:B------:R-:W-:Y:S02]  /*4fcc0*/  @!P2 IADD3 R20, P3, P1, R20, UR9, R24 ;  /* 0x000000091414ac10 */ /* 0x000fe4000f97e018 */
[----:B------:R-:W-:-:S02]  /*4fcd0*/  LOP3.LUT P4, RZ, R5, 0x800000, RZ, 0xc0, !PT ;  /* 0x0080000005ff7812 */ /* 0x000fc4000788c0ff */
[----:B------:R-:W-:Y:S02]  /*4fce0*/  @!P2 IADD3.X R21, R21, UR8, R30, P3, P1 ;  /* 0x000000081515ac10 */ /* 0x000fe40009fe241e */
[----:B------:R-:W-:Y:S01]  /*4fcf0*/  ISETP.LT.OR P1, PT, R28, 0x9a, !P0 ;  /* 0x0000009a1c00780c */ /* 0x000fe20004721670 */
[----:B----4-:R-:W-:Y:S01]  /*4fd00*/  FMUL R4, R31, UR19 ;  /* 0x000000131f047c20 */ /* 0x010fe20008400000 */
[----:B------:R-:W-:Y:S01]  /*4fd10*/  LOP3.LUT R7, R7, 0xfffbffff, RZ, 0xc0, !PT ;  /* 0xfffbffff07077812 */ /* 0x000fe200078ec0ff */
[----:B------:R-:W-:Y:S01]  /*4fd20*/  IMAD.U32 R22, RZ, RZ, UR11 ;  /* 0x0000000bff167e24 */ /* 0x000fe2000f8e00ff */
[----:B------:R-:W-:Y:S01]  /*4fd30*/  LOP3.LUT P5, RZ, R6, 0x10000, RZ, 0xc0, !PT ;  /* 0x0001000006ff7812 */ /* 0x000fe200078ac0ff */
[----:B------:R-:W-:Y:S01]  /*4fd40*/  IMAD.U32 R23, RZ, RZ, UR10 ;  /* 0x0000000aff177e24 */ /* 0x000fe2000f8e00ff */
[----:B------:R-:W-:Y:S01]  /*4fd50*/  F2FP.SATFINITE.E4M3.F32.PACK_AB_MERGE_C R4, RZ, R4, RZ ;  /* 0x00000004ff04723e */ /* 0x000fe200048070ff */
[----:B------:R-:W0:Y:S01]  /*4fd60*/  @!P6 LDC.64 R10, c[0x0][0x5c0] ;  /* 0x00017000ff0aeb82 */ /* 0x000e220000000a00 */
[----:B------:R-:W-:-:S03]  /*4fd70*/  @P2 LOP3.LUT R7, R7, 0x40000, RZ, 0xfc, !PT ;  /* 0x0004000007072812 */ /* 0x000fc600078efcff */
[----:B------:R3:W-:Y:S02]  /*4fd80*/  @!P4 STG.E.U8 desc[UR26][R44.64+0x88], R4 ;  /* 0x000088042c00c986 */ /* 0x0007e4000c10111a */
[----:B------:R-:W-:-:S04]  /*4fd90*/  @!P1 IADD3 R22, P2, P3, R22, UR9, R24 ;  /* 0x0000000916169c10 */ /* 0x000fc8000fb5e018 */
[----:B------:R-:W-:Y:S02]  /*4fda0*/  @!P1 IADD3.X R23, R23, UR8, R30, P2, P3 ;  /* 0x0000000817179c10 */ /* 0x000fe400097e641e */
[----:B------:R-:W-:Y:S01]  /*4fdb0*/  ISETP.LT.OR P3, PT, R28, 0xa1, !P0 ;  /* 0x000000a11c00780c */ /* 0x000fe20004761670 */
[----:B------:R-:W-:Y:S01]  /*4fdc0*/  IMAD.U32 R26, RZ, RZ, UR11 ;  /* 0x0000000bff1a7e24 */ /* 0x000fe2000f8e00ff */
[----:B------:R-:W-:Y:S01]  /*4fdd0*/  LOP3.LUT R7, R7, 0xffdfffff, RZ, 0xc0, !PT ;  /* 0xffdfffff07077812 */ /* 0x000fe200078ec0ff */
[----:B------:R-:W-:-:S03]  /*4fde0*/  IMAD.U32 R27, RZ, RZ, UR10 ;  /* 0x0000000aff1b7e24 */ /* 0x000fc6000f8e00ff */
[----:B------:R-:W-:Y:S01]  /*4fdf0*/  @P1 LOP3.LUT R7, R7, 0x200000, RZ, 0xfc, !PT ;  /* 0x0020000007071812 */ /* 0x000fe200078efcff */
[----:B---3--:R-:W-:-:S05]  /*4fe00*/  FMUL R4, R3, UR19 ;  /* 0x0000001303047c20 */ /* 0x008fca0008400000 */
[----:B------:R-:W-:-:S05]  /*4fe10*/  F2FP.SATFINITE.E4M3.F32.PACK_AB_MERGE_C R4, RZ, R4, RZ ;  /* 0x00000004ff04723e */ /* 0x000fca00048070ff */
[----:B------:R1:W-:Y:S01]  /*4fe20*/  @!P5 STG.E.U8 desc[UR26][R122.64+0x89], R4 ;  /* 0x000089047a00d986 */ /* 0x0003e2000c10111a */
[----:B------:R-:W-:Y:S02]  /*4fe30*/  ISETP.LT.OR P5, PT, R28, 0xa2, !P0 ;  /* 0x000000a21c00780c */ /* 0x000fe400047a1670 */
[----:B------:R-:W-:-:S04]  /*4fe40*/  @!P3 IADD3 R26, P1, P2, R26, UR9, R24 ;  /* 0x000000091a1abc10 */ /* 0x000fc8000fa3e018 */
[----:B------:R-:W-:Y:S01]  /*4fe50*/  @!P3 IADD3.X R27, R27, UR8, R30, P1, P2 ;  /* 0x000000081b1bbc10 */ /* 0x000fe20008fe441e */
[----:B-1----:R-:W-:Y:S01]  /*4fe60*/  IMAD.U32 R4, RZ, RZ, UR11 ;  /* 0x0000000bff047e24 */ /* 0x002fe2000f8e00ff */
[----:B0-----:R-:W-:-:S05]  /*4fe70*/  @!P6 IADD3 R10, P1, R16, R10, RZ ;  /* 0x0000000a100ae210 */ /* 0x001fca0007f3e0ff */
[----:B------:R-:W-:Y:S01]  /*4fe80*/  @!P5 IADD3 R16, P3, P4, R4, UR9, R24 ;  /* 0x000000090410dc10 */ /* 0x000fe2000fc7e018 */
[----:B--2---:R-:W-:Y:S02]  /*4fe90*/  FMUL R4, R2, UR19 ;  /* 0x0000001302047c20 */ /* 0x004fe40008400000 */
[----:B------:R-:W2:Y:S01]  /*4fea0*/  LDL.LU R2, [R1+0x77c] ;  /* 0x00077c0001027983 */ /* 0x000ea20000300800 */
[----:B------:R-:W-:Y:S02]  /*4feb0*/  IMAD.U32 R31, RZ, RZ, UR10 ;  /* 0x0000000aff1f7e24 */ /* 0x000fe4000f8e00ff */
[----:B------:R-:W-:Y:S01]  /*4fec0*/  @!P6 IMAD.X R11, R17, 0x1, R11, P1 ;  /* 0x00000001110be824 */ /* 0x000fe200008e060b */
[----:B------:R-:W-:Y:S01]  /*4fed0*/  F2FP.SATFINITE.E4M3.F32.PACK_AB_MERGE_C R4, RZ, R4, RZ ;  /* 0x00000004ff04723e */ /* 0x000fe200048070ff */
[----:B------:R-:W3:Y:S01]  /*4fee0*/  LDL.LU R3, [R1+0x780] ;  /* 0x0007800001037983 */ /* 0x000ee20000300800 */
[----:B------:R-:W-:Y:S02]  /*4fef0*/  @!P5 IADD3.X R31, R31, UR8, R30, P3, P4 ;  /* 0x000000081f1fdc10 */ /* 0x000fe40009fe841e */
[----:B------:R-:W-:Y:S01]  /*4ff00*/  LOP3.LUT P5, RZ, R7, 0x400000, RZ, 0xc0, !PT ;  /* 0x0040000007ff7812 */ /* 0x000fe200078ac0ff */
[----:B------:R0:W-:Y:S01]  /*4ff10*/  @!P6 STG.E.U8 desc[UR26][R10.64+0x88], R4 ;  /* 0x000088040a00e986 */ /* 0x0001e2000c10111a */
[----:B------:R-:W-:-:S11]  /*4ff20*/  ISETP.LT.OR P3, PT, R28, 0xa9, !P0 ;  /* 0x000000a91c00780c */ /* 0x000fd60004761670 */
[----:B0-----:R-:W0:Y:S01]  /*4ff30*/  @!P5 LDC.64 R10, c[0x0][0x5c0] ;  /* 0x00017000ff0adb82 */ /* 0x001e220000000a00 */
[----:B------:R-:W-:Y:S02]  /*4ff40*/  IMAD.U32 R17, RZ, RZ, UR11 ;  /* 0x0000000bff117e24 */ /* 0x000fe4000f8e00ff */
[----:B------:R-:W-:-:S03]  /*4ff50*/  IMAD.U32 R32, RZ, RZ, UR10 ;  /* 0x0000000aff207e24 */ /* 0x000fc6000f8e00ff */
[----:B------:R-:W-:Y:S01]  /*4ff60*/  @!P3 IADD3 R17, P1, P6, R17, UR9, R24 ;  /* 0x000000091111bc10 */ /* 0x000fe2000fe3e018 */
[----:B------:R-:W-:-:S03]  /*4ff70*/  FMUL R4, R41, UR19 ;  /* 0x0000001329047c20 */ /* 0x000fc60008400000 */
[----:B------:R-:W-:Y:S02]  /*4ff80*/  @!P3 IADD3.X R32, R32, UR8, R30, P1, P6 ;  /* 0x000000082020bc10 */ /* 0x000fe40008fec41e */
[----:B------:R-:W-:Y:S02]  /*4ff90*/  F2FP.SATFINITE.E4M3.F32.PACK_AB_MERGE_C R4, RZ, R4, RZ ;  /* 0x00000004ff04723e */ /* 0x000fe400048070ff */
[----:B0-----:R-:W-:-:S05]  /*4ffa0*/  @!P5 IADD3 R10, P6, R12, R10, RZ ;  /* 0x0000000a0c0ad210 */ /* 0x001fca0007fde0ff */
[----:B------:R-:W-:-:S05]  /*4ffb0*/  @!P5 IMAD.X R11, R18, 0x1, R11, P6 ;  /* 0x00000001120bd824 */ /* 0x000fca00030e060b */
[----:B------:R2:W-:Y:S01]  /*4ffc0*/  @!P5 STG.E.U8 desc[UR26][R10.64+0x89], R4 ;  /* 0x000089040a00d986 */ /* 0x0005e2000c10111a */
[----:B------:R-:W-:Y:S01]  /*4ffd0*/  ISETP.LT.OR P1, PT, R28, 0xaa, !P0 ;  /* 0x000000aa1c00780c */ /* 0x000fe20004721670 */
[----:B------:R-:W-:Y:S02]  /*4ffe0*/  IMAD.U32 R12, RZ, RZ, UR11 ;  /* 0x0000000bff0c7e24 */ /* 0x000fe4000f8e00ff */
[----:B------:R-:W-:Y:S01]  /*4fff0*/  IMAD.U32 R18, RZ, RZ, UR10 ;  /* 0x0000000aff127e24 */ /* 0x000fe2000f8e00ff */
[----:B------:R-:W-:Y:S01]  /*50000*/  LOP3.LUT P2, RZ, R5, 0x400000, RZ, 0xc0, !PT ;  /* 0x0040000005ff7812 */ /* 0x000fe2000784c0ff */
[----:B--2---:R-:W-:Y:S02]  /*50010*/  FMUL R4, R2, UR19 ;  /* 0x0000001302047c20 */ /* 0x004fe40008400000 */
[----:B------:R-:W2:Y:S06]  /*50020*/  LDL.LU R2, [R1+0x784] ;  /* 0x0007840001027983 */ /* 0x000eac0000300800 */
[----:B------:R-:W-:-:S02]  /*50030*/  @!P1 IADD3 R12, P4, P6, R12, UR9, R24 ;  /* 0x000000090c0c9c10 */ /* 0x000fc4000fe9e018 */
[----:B------:R-:W-:Y:S01]  /*50040*/  LOP3.LUT R5, R5, 0xfffffffd, RZ, 0xc0, !PT ;  /* 0xfffffffd05057812 */ /* 0x000fe200078ec0ff */
[----:B------:R-:W-:Y:S01]  /*50050*/  IMAD.U32 R33, RZ, RZ, UR11 ;  /* 0x0000000bff217e24 */ /* 0x000fe2000f8e00ff */
[----:B------:R-:W-:Y:S01]  /*50060*/  @!P1 IADD3.X R18, R18, UR8, R30, P4, P6 ;  /* 0x0000000812129c10 */ /* 0x000fe2000a7ec41e */
[----:B------:R-:W-:Y:S01]  /*50070*/  IMAD.U32 R34, RZ, RZ, UR10 ;  /* 0x0000000aff227e24 */ /* 0x000fe2000f8e00ff */
[----:B------:R-:W-:Y:S01]  /*50080*/  ISETP.LT.OR P4, PT, R28, 0xb1, !P0 ;  /* 0x000000b11c00780c */ /* 0x000fe20004781670 */
[----:B------:R-:W-:Y:S01]  /*50090*/  IMAD.U32 R35, RZ, RZ, UR11 ;  /* 0x0000000bff237e24 */ /* 0x000fe2000f8e00ff */
[----:B------:R-:W-:Y:S01]  /*500a0*/  @P3 LOP3.LUT R5, R5, 0x2, RZ, 0xfc, !PT ;  /* 0x0000000205053812 */ /* 0x000fe200078efcff */
[----:B------:R-:W-:Y:S01]  /*500b0*/  IMAD.U32 R36, RZ, RZ, UR10 ;  /* 0x0000000aff247e24 */ /* 0x000fe2000f8e00ff */
[----:B------:R-:W-:Y:S01]  /*500c0*/  F2FP.SATFINITE.E4M3.F32.PACK_AB_MERGE_C R4, RZ, R4, RZ ;  /* 0x00000004ff04723e */ /* 0x000fe200048070ff */
[----:B------:R-:W-:Y:S01]  /*500d0*/  IMAD.U32 R37, RZ, RZ, UR11 ;  /* 0x0000000bff257e24 */ /* 0x000fe2000f8e00ff */
[----:B------:R-:W-:Y:S01]  /*500e0*/  LOP3.LUT R5, R5, 0xfffffffb, RZ, 0xc0, !PT ;  /* 0xfffffffb05057812 */ /* 0x000fe200078ec0ff */
[----:B------:R-:W4:Y:S03]  /*500f0*/  LDL.LU R41, [R1+0x788] ;  /* 0x0007880001297983 */ /* 0x000f260000300800 */
[----:B------:R-:W-:-:S03]  /*50100*/  @P1 LOP3.LUT R5, R5, 0x4, RZ, 0xfc, !PT ;  /* 0x0000000405051812 */ /* 0x000fc600078efcff */
[----:B------:R-:W-:Y:S02]  /*50110*/  @!P4 IADD3 R33, P5, P6, R33, UR9, R24 ;  /* 0x000000092121cc10 */ /* 0x000fe4000febe018 */
[----:B------:R-:W-:Y:S01]  /*50120*/  LOP3.LUT R5, R5, 0xffffffdf, RZ, 0xc0, !PT ;  /* 0xffffffdf05057812 */ /* 0x000fe200078ec0ff */
[----:B------:R3:W-:Y:S01]  /*50130*/  @!P2 STG.E.U8 desc[UR26][R124.64+0x90], R4 ;  /* 0x000090047c00a986 */ /* 0x0007e2000c10111a */
[----:B------:R-:W-:Y:S02]  /*50140*/  @!P4 IADD3.X R34, R34, UR8, R30, P5, P6 ;  /* 0x000000082222cc10 */ /* 0x000fe4000afec41e */
[----:B------:R-:W-:Y:S02]  /*50150*/  @P4 LOP3.LUT R5, R5, 0x20, RZ, 0xfc, !PT ;  /* 0x0000002005054812 */ /* 0x000fe400078efcff */
[----:B------:R-:W-:Y:S02]  /*50160*/  LOP3.LUT P4, RZ, R7, 0x100000, RZ, 0xc0, !PT ;  /* 0x0010000007ff7812 */ /* 0x000fe4000788c0ff */
[----:B------:R-:W-:-:S02]  /*50170*/  ISETP.LT.OR P2, PT, R28, 0xb2, !P0 ;  /* 0x000000b21c00780c */ /* 0x000fc40004741670 */
[----:B------:R-:W-:Y:S02]  /*50180*/  LOP3.LUT P3, RZ, R6, 0x20000, RZ, 0xc0, !PT ;  /* 0x0002000006ff7812 */ /* 0x000fe4000786c0ff */
[----:B------:R-:W-:Y:S01]  /*50190*/  LOP3.LUT R5, R5, 0xffffffbf, RZ, 0xc0, !PT ;  /* 0xffffffbf05057812 */ /* 0x000fe200078ec0ff */
[----:B---3--:R-:W-:-:S06]  /*501a0*/  FMUL R4, R3, UR19 ;  /* 0x0000001303047c20 */ /* 0x008fcc0008400000 */
[----:B------:R-:W0:Y:S02]  /*501b0*/  @!P4 LDC.64 R10, c[0x0][0x5c0] ;  /* 0x00017000ff0acb82 */ /* 0x000e240000000a00 */
[----:B------:R-:W-:Y:S02]  /*501c0*/  @!P2 IADD3 R35, P5, P6, R35, UR9, R24 ;  /* 0x000000092323ac10 */ /* 0x000fe4000febe018 */
[----:B------:R-:W-:Y:S02]  /*501d0*/  @P2 LOP3.LUT R5, R5, 0x40, RZ, 0xfc, !PT ;  /* 0x0000004005052812 */ /* 0x000fe400078efcff */
[----:B------:R-:W-:Y:S02]  /*501e0*/  @!P2 IADD3.X R36, R36, UR8, R30, P5, P6 ;  /* 0x000000082424ac10 */ /* 0x000fe4000afec41e */
[----:B------:R-:W-:Y:S02]  /*501f0*/  ISETP.LT.OR P2, PT, R28, 0xb9, !P0 ;  /* 0x000000b91c00780c */ /* 0x000fe40004741670 */
[----:B------:R-:W-:-:S05]  /*50200*/  F2FP.SATFINITE.E4M3.F32.PACK_AB_MERGE_C R4, RZ, R4, RZ ;  /* 0x00000004ff04723e */ /* 0x000fca00048070ff */
[----:B------:R1:W-:Y:S01]  /*50210*/  @!P3 STG.E.U8 desc[UR26][R42.64+0x91], R4 ;  /* 0x000091042a00b986 */ /* 0x0003e2000c10111a */
[----:B------:R-:W-:Y:S01]  /*50220*/  ISETP.LT.OR P3, PT, R28, 0xba, !P0 ;  /* 0x000000ba1c00780c */ /* 0x000fe20004761670 */
[----:B------:R-:W-:Y:S01]  /*50230*/  IMAD.U32 R38, RZ, RZ, UR10 ;  /* 0x0000000aff267e24 */ /* 0x000fe2000f8e00ff */
[----:B------:R-:W-:-:S03]  /*50240*/  LOP3.LUT R5, R5, 0xffffff7f, RZ, 0xc0, !PT ;  /* 0xffffff7f05057812 */ /* 0x000fc600078ec0ff */
[----:B------:R-:W-:Y:S02]  /*50250*/  @!P2 IADD3 R37, P5, P6, R37, UR9, R24 ;  /* 0x000000092525ac10 */ /* 0x000fe4000febe018 */
[----:B------:R-:W-:Y:S01]  /*50260*/  @P2 LOP3.LUT R5, R5, 0x80, RZ, 0xfc, !PT ;  /* 0x0000008005052812 */ /* 0x000fe200078efcff */
[----:B-1----:R-:W-:Y:S01]  /*50270*/  IMAD.U32 R4, RZ, RZ, UR11 ;  /* 0x0000000bff047e24 */ /* 0x002fe2000f8e00ff */
[----:B------:R-:W-:Y:S02]  /*50280*/  @!P2 IADD3.X R38, R38, UR8, R30, P5, P6 ;  /* 0x000000082626ac10 */ /* 0x000fe4000afec41e */
[----:B0-----:R-:W-:Y:S02]  /*50290*/  @!P4 IADD3 R10, P2, R13, R10, RZ ;  /* 0x0000000a0d0ac210 */ /* 0x001fe40007f5e0ff */
[----:B------:R-:W-:Y:S01]  /*502a0*/  @!P3 IADD3 R13, P5, P6, R4, UR9, R24 ;  /* 0x00000009040dbc10 */ /* 0x000fe2000febe018 */
[----:B--2---:R-:W-:Y:S02]  /*502b0*/  FMUL R4, R2, UR19 ;  /* 0x0000001302047c20 */ /* 0x004fe40008400000 */
[----:B------:R-:W2:Y:S01]  /*502c0*/  LDL.LU R2, [R1+0x78c] ;  /* 0x00078c0001027983 */ /* 0x000ea20000300800 */
[----:B------:R-:W-:Y:S01]  /*502d0*/  IMAD.U32 R39, RZ, RZ, UR10 ;  /* 0x0000000aff277e24 */ /* 0x000fe2000f8e00ff */
[----:B------:R-:W-:Y:S01]  /*502e0*/  LOP3.LUT R5, R5, 0xfffffeff, RZ, 0xc0, !PT ;  /* 0xfffffeff05057812 */ /* 0x000fe200078ec0ff */
[----:B------:R-:W-:Y:S01]  /*502f0*/  @!P4 IMAD.X R11, R19, 0x1, R11, P2 ;  /* 0x00000001130bc824 */ /* 0x000fe200010e060b */
[----:B------:R-:W-:Y:S01]  /*50300*/  F2FP.SATFINITE.E4M3.F32.PACK_AB_MERGE_C R4, RZ, R4, RZ ;  /* 0x00000004ff04723e */ /* 0x000fe200048070ff */
[----:B------:R-:W-:Y:S01]  /*50310*/  IMAD.U32 R40, RZ, RZ, UR10 ;  /* 0x0000000aff287e24 */ /* 0x000fe2000f8e00ff */
[----:B------:R-:W-:Y:S01]  /*50320*/  @P3 LOP3.LUT R5, R5, 0x100, RZ, 0xfc, !PT ;  /* 0x0000010005053812 */ /* 0x000fe200078efcff */
[----:B------:R-:W3:Y:S01]  /*50330*/  LDL.LU R3, [R1+0x790] ;  /* 0x0007900001037983 */ /* 0x000ee20000300800 */
[----:B------:R-:W-:-:S02]  /*50340*/  @!P3 IADD3.X R39, R39, UR8, R30, P5, P6 ;  /* 0x000000082727bc10 */ /* 0x000fc4000afec41e */
[----:B------:R-:W-:Y:S01]  /*50350*/  LOP3.LUT P3, RZ, R7, 0x80000, RZ, 0xc0, !PT ;  /* 0x0008000007ff7812 */ /* 0x000fe2000786c0ff */
[----:B------:R0:W-:Y:S01]  /*50360*/  @!P4 STG.E.U8 desc[UR26][R10.64+0x90], R4 ;  /* 0x000090040a00c986 */ /* 0x0001e2000c10111a */
[----:B------:R-:W-:-:S11]  /*50370*/  ISETP.LT.OR P2, PT, R28, 0xc1, !P0 ;  /* 0x000000c11c00780c */ /* 0x000fd60004741670 */
[----:B0-----:R-:W0:Y:S01]  /*50380*/  @!P3 LDC.64 R10, c[0x0][0x5c0] ;  /* 0x00017000ff0abb82 */ /* 0x001e220000000a00 */
[----:B------:R-:W-:-:S05]  /*50390*/  IMAD.U32 R19, RZ, RZ, UR11 ;  /* 0x0000000bff137e24 */ /* 0x000fca000f8e00ff */
[----:B------:R-:W-:Y:S01]  /*503a0*/  @!P2 IADD3 R19, P4, P5, R19, UR9, R24 ;  /* 0x000000091313ac10 */ /* 0x000fe2000fd9e018 */
[----:B----4-:R-:W-:-:S03]  /*503b0*/  FMUL R4, R41, UR19 ;  /* 0x0000001329047c20 */ /* 0x010fc60008400000 */
[----:B------:R-:W-:Y:S02]  /*503c0*/  @!P2 IADD3.X R40, R40, UR8, R30, P4, P5 ;  /* 0x000000082828ac10 */ /* 0x000fe4000a7ea41e */
[----:B------:R-:W-:Y:S02]  /*503d0*/  F2FP.SATFINITE.E4M3.F32.PACK_AB_MERGE_C R4, RZ, R4, RZ ;  /* 0x00000004ff04723e */ /* 0x000fe400048070ff */
[----:B0-----:R-:W-:-:S05]  /*503e0*/  @!P3 IADD3 R10, P4, R14, R10, RZ ;  /* 0x0000000a0e0ab210 */ /* 0x001fca0007f9e0ff */
[----:B------:R-:W-:-:S05]  /*503f0*/  @!P3 IMAD.X R11, R15, 0x1, R11, P4 ;  /* 0x000000010f0bb824 */ /* 0x000fca00020e060b */
[----:B------:R2:W-:Y:S01]  /*50400*/  @!P3 STG.E.U8 desc[UR26][R10.64+0x91], R4 ;  /* 0x000091040a00b986 */ /* 0x0005e2000c10111a */
[----:B------:R-:W-:-:S04]  /*50410*/  LOP3.LUT R5, R5, 0xfffffdff, RZ, 0xc0, !PT ;  /* 0xfffffdff05057812 */ /* 0x000fc800078ec0ff */
[----:B------:R-:W-:Y:S02]  /*50420*/  @P2 LOP3.LUT R5, R5, 0x200, RZ, 0xfc, !PT ;  /* 0x0000020005052812 */ /* 0x000fe400078efcff */
[----:B------:R-:W-:Y:S01]  /*50430*/  ISETP.LT.OR P2, PT, R28, 0xc2, !P0 ;  /* 0x000000c21c00780c */ /* 0x000fe20004741670 */
[----:B------:R-:W-:Y:S02]  /*50440*/  IMAD.U32 R14, RZ, RZ, UR11 ;  /* 0x0000000bff0e7e24 */ /* 0x000fe4000f8e00ff */
[----:B------:R-:W-:Y:S02]  /*50450*/  IMAD.U32 R15, RZ, RZ, UR10 ;  /* 0x0000000aff0f7e24 */ /* 0x000fe4000f8e00ff */
[----:B--2---:R-:W-:Y:S02]  /*50460*/  FMUL R4, R2, UR19 ;  /* 0x0000001302047c20 */ /* 0x004fe40008400000 */
[----:B------:R-:W2:Y:S06]  /*50470*/  LDL.LU R2, [R1+0x794] ;  /* 0x0007940001027983 */ /* 0x000eac0000300800 */
[----:B------:R-:W-:-:S02]  /*50480*/  @!P2 IADD3 R14, P4, P5, R14, UR9, R24 ;  /* 0x000000090e0eac10 */ /* 0x000fc4000fd9e018 */
[----:B------:R-:W-:Y:S01]  /*50490*/  LOP3.LUT R5, R5, 0xfffffbff, RZ, 0xc0, !PT ;  /* 0xfffffbff05057812 */ /* 0x000fe200078ec0ff */
[----:B------:R-:W-:Y:S01]  /*504a0*/  IMAD.U32 R41, RZ, RZ, UR11 ;  /* 0x0000000bff297e24 */ /* 0x000fe2000f8e00ff */
[----:B------:R-:W-:Y:S01]  /*504b0*/  @!P2 IADD3.X R15, R15, UR8, R30, P4, P5 ;  /* 0x000000080f0fac10 */ /* 0x000fe2000a7ea41e */
[----:B------:R-:W-:Y:S01]  /*504c0*/  IMAD.U32 R42, RZ, RZ, UR10 ;  /* 0x0000000aff2a7e24 */ /* 0x000fe2000f8e00ff */
[----:B------:R-:W-:Y:S01]  /*504d0*/  LOP3.LUT P5, RZ, R6, 0x40000, RZ, 0xc0, !PT ;  /* 0x0004000006ff7812 */ /* 0x000fe200078ac0ff */
[----:B------:R-:W-:Y:S01]  /*504e0*/  IMAD.U32 R43, RZ, RZ, UR11 ;  /* 0x0000000bff2b7e24 */ /* 0x000fe2000f8e00ff */
[----:B------:R-:W-:Y:S01]  /*504f0*/  @P2 LOP3.LUT R5, R5, 0x400, RZ, 0xfc, !PT ;  /* 0x0000040005052812 */ /* 0x000fe200078efcff */
[----:B------:R-:W-:Y:S01]  /*50500*/  IMAD.U32 R44, RZ, RZ, UR10 ;  /* 0x0000000aff2c7e24 */ /* 0x000fe2000f8e00ff */
[----:B------:R-:W-:Y:S01]  /*50510*/  ISETP.LT.OR P2, PT, R28, 0xc9, !P0 ;  /* 0x000000c91c00780c */ /* 0x000fe20004741670 */
[----:B------:R-:W-:Y:S01]  /*50520*/  IMAD.U32 R45, RZ, RZ, UR11 ;  /* 0x0000000bff2d7e24 */ /* 0x000fe2000f8e00ff */
[----:B------:R-:W-:Y:S01]  /*50530*/  F2FP.SATFINITE.E4M3.F32.PACK_AB_MERGE_C R4, RZ, R4, RZ ;  /* 0x00000004ff04723e */ /* 0x000fe200048070ff */
[----:B------:R-:W-:Y:S01]  /*50540*/  IMAD.U32 R46, RZ, RZ, UR10 ;  /* 0x0000000aff2e7e24 */ /* 0x000fe2000f8e00ff */
[----:B------:R-:W-:Y:S01]  /*50550*/  LOP3.LUT P6, RZ, R6, 0x80000, RZ, 0xc0, !PT ;  /* 0x0008000006ff7812 */ /* 0x000fe200078cc0ff */
[----:B------:R-:W4:Y:S04]  /*50560*/  LDL.LU R49, [R1+0x798] ;  /* 0x0007980001317983 */ /* 0x000f280000300800 */
[----:B------:R3:W-:Y:S01]  /*50570*/  @!P5 STG.E.U8 desc[UR26][R130.64+0x98], R4 ;  /* 0x000098048200d986 */ /* 0x0007e2000c10111a */
[----:B------:R-:W-:-:S02]  /*50580*/  ISETP.LT.OR P5, PT, R28, 0xca, !P0 ;  /* 0x000000ca1c00780c */ /* 0x000fc400047a1670 */
[----:B------:R-:W-:Y:S02]  /*50590*/  LOP3.LUT R5, R5, 0xfffff7ff, RZ, 0xc0, !PT ;  /* 0xfffff7ff05057812 */ /* 0x000fe400078ec0ff */
[----:B------:R-:W-:Y:S02]  /*505a0*/  @!P2 IADD3 R41, P3, P4, R41, UR9, R24 ;  /* 0x000000092929ac10 */ /* 0x000fe4000fc7e018 */
[----:B------:R-:W-:Y:S02]  /*505b0*/  @P2 LOP3.LUT R5, R5, 0x800, RZ, 0xfc, !PT ;  /* 0x0000080005052812 */ /* 0x000fe400078efcff */
[----:B------:R-:W-:Y:S02]  /*505c0*/  @!P2 IADD3.X R42, R42, UR8, R30, P3, P4 ;  /* 0x000000082a2aac10 */ /* 0x000fe40009fe841e */
[----:B------:R-:W-:Y:S02]  /*505d0*/  LOP3.LUT P2, RZ, R7, 0x40000, RZ, 0xc0, !PT ;  /* 0x0004000007ff7812 */ /* 0x000fe4000784c0ff */
[----:B------:R-:W-:-:S02]  /*505e0*/  LOP3.LUT R5, R5, 0xfffffffe, RZ, 0xc0, !PT ;  /* 0xfffffffe05057812 */ /* 0x000fc400078ec0ff */
[----:B------:R-:W-:Y:S02]  /*505f0*/  @!P5 IADD3 R43, P3, P4, R43, UR9, R24 ;  /* 0x000000092b2bdc10 */ /* 0x000fe4000fc7e018 */
[----:B------:R-:W-:Y:S02]  /*50600*/  @P5 LOP3.LUT R5, R5, 0x1, RZ, 0xfc, !PT ;  /* 0x0000000105055812 */ /* 0x000fe400078efcff */
[----:B------:R-:W-:Y:S02]  /*50610*/  @!P5 IADD3.X R44, R44, UR8, R30, P3, P4 ;  /* 0x000000082c2cdc10 */ /* 0x000fe40009fe841e */
[----:B------:R-:W-:-:S03]  /*50620*/  ISETP.LT.OR P5, PT, R28, 0xd1, !P0 ;  /* 0x000000d11c00780c */ /* 0x000fc600047a1670 */
[----:B------:R-:W0:Y:S01]  /*50630*/  @!P2 LDC.64 R10, c[0x0][0x5c0] ;  /* 0x00017000ff0aab82 */ /* 0x000e220000000a00 */
[----:B---3--:R-:W-:-:S09]  /*50640*/  FMUL R4, R3, UR19 ;  /* 0x0000001303047c20 */ /* 0x008fd20008400000 */
[----:B------:R-:W-:-:S04]  /*50650*/  @!P5 IADD3 R45, P3, P4, R45, UR9, R24 ;  /* 0x000000092d2ddc10 */ /* 0x000fc8000fc7e018 */
[----:B------:R-:W-:Y:S02]  /*50660*/  @!P5 IADD3.X R46, R46, UR8, R30, P3, P4 ;  /* 0x000000082e2edc10 */ /* 0x000fe40009fe841e */
[----:B------:R-:W-:Y:S02]  /*50670*/  ISETP.LT.OR P3, PT, R28, 0xd2, !P0 ;  /* 0x000000d21c00780c */ /* 0x000fe40004761670 */
[----:B------:R-:W-:Y:S02]  /*50680*/  F2FP.SATFINITE.E4M3.F32.PACK_AB_MERGE_C R4, RZ, R4, RZ ;  /* 0x00000004ff04723e */ /* 0x000fe400048070ff */
[----:B------:R-:W-:-:S03]  /*50690*/  LOP3.LUT R5, R5, 0xffffefff, RZ, 0xc0, !PT ;  /* 0xffffefff05057812 */ /* 0x000fc600078ec0ff */
[----:B------:R1:W-:Y:S01]  /*506a0*/  @!P6 STG.E.U8 desc[UR26][R142.64+0x99], R4 ;  /* 0x000099048e00e986 */ /* 0x0003e2000c10111a */
[----:B------:R-:W-:Y:S02]  /*506b0*/  @P5 LOP3.LUT R5, R5, 0x1000, RZ, 0xfc, !PT ;  /* 0x0000100005055812 */ /* 0x000fe400078efcff */
[----:B0-----:R-:W-:Y:S01]  /*506c0*/  @!P2 IADD3 R10, P4, R20, R10, RZ ;  /* 0x0000000a140aa210 */ /* 0x001fe20007f9e0ff */
[----:B-1----:R-:W-:-:S05]  /*506d0*/  IMAD.U32 R4, RZ, RZ, UR11 ;  /* 0x0000000bff047e24 */ /* 0x002fca000f8e00ff */
[----:B------:R-:W-:Y:S01]  /*506e0*/  @!P3 IADD3 R20, P5, P6, R4, UR9, R24 ;  /* 0x000000090414bc10 */ /* 0x000fe2000febe018 */
[----:B--2---:R-:W-:Y:S02]  /*506f0*/  FMUL R4, R2, UR19 ;  /* 0x0000001302047c20 */ /* 0x004fe40008400000 */
[----:B------:R-:W2:Y:S01]  /*50700*/  LDL.LU R2, [R1+0x79c] ;  /* 0x00079c0001027983 */ /* 0x000ea20000300800 */
[----:B------:R-:W-:-:S03]  /*50710*/  LOP3.LUT P1, RZ, R7, 0x200000, RZ, 0xc0, !PT ;  /* 0x0020000007ff7812 */ /* 0x000fc6000782c0ff */
[----:B------:R-:W3:Y:S01]  /*50720*/  LDL.LU R3, [R1+0x7a0] ;  /* 0x0007a00001037983 */ /* 0x000ee20000300800 */
[----:B------:R-:W-:Y:S01]  /*50730*/  @!P2 IMAD.X R11, R21, 0x1, R11, P4 ;  /* 0x00000001150ba824 */ /* 0x000fe200020e060b */
[----:B------:R-:W-:-:S05]  /*50740*/  F2FP.SATFINITE.E4M3.F32.PACK_AB_MERGE_C R4, RZ, R4, RZ ;  /* 0x00000004ff04723e */ /* 0x000fca00048070ff */
[----:B------:R0:W-:Y:S01]  /*50750*/  @!P2 STG.E.U8 desc[UR26][R10.64+0x98], R4 ;  /* 0x000098040a00a986 */ /* 0x0001e2000c10111a */
[----:B------:R-:W-:Y:S02]  /*50760*/  ISETP.LT.OR P4, PT, R28, 0xd9, !P0 ;  /* 0x000000d91c00780c */ /* 0x000fe40004781670 */
[----:B0-----:R-:W0:Y:S01]  /*50770*/  @!P1 LDC.64 R10, c[0x0][0x5c0] ;  /* 0x00017000ff0a9b82 */ /* 0x001e220000000a00 */
[----:B------:R-:W-:Y:S02]  /*50780*/  IMAD.U32 R47, RZ, RZ, UR10 ;  /* 0x0000000aff2f7e24 */ /* 0x000fe4000f8e00ff */
[----:B------:R-:W-:Y:S02]  /*50790*/  IMAD.U32 R21, RZ, RZ, UR11 ;  /* 0x0000000bff157e24 */ /* 0x000fe4000f8e00ff */
[----:B------:R-:W-:Y:S01]  /*507a0*/  IMAD.U32 R48, RZ, RZ, UR10 ;  /* 0x0000000aff307e24 */ /* 0x000fe2000f8e00ff */
[----:B------:R-:W-:-:S05]  /*507b0*/  @!P3 IADD3.X R47, R47, UR8, R30, P5, P6 ;  /* 0x000000082f2fbc10 */ /* 0x000fca000afec41e */
        /* <DEDUP_REMOVED lines=8> */
[----:B------:R-:W-:-:S04]  /*50840*/  @P3 LOP3.LUT R7, R7, 0x400, RZ, 0xfc, !PT ;  /* 0x0000040007073812 */ /* 0x000fc800078efcff */
[----:B------:R-:W-:Y:S01]  /*50850*/  LOP3.LUT R7, R7, 0xfffffdff, RZ, 0xc0, !PT ;  /* 0xfffffdff07077812 */ /* 0x000fe200078ec0ff */
[----:B--2---:R-:W-:Y:S02]  /*50860*/  FMUL R4, R2, UR19 ;  /* 0x0000001302047c20 */ /* 0x004fe40008400000 */
[----:B------:R-:W2:Y:S01]  /*50870*/  LDL.LU R2, [R1+0x7a4] ;  /* 0x0007a40001027983 */ /* 0x000ea20000300800 */
[----:B------:R-:W-:Y:S02]  /*50880*/  @P4 LOP3.LUT R7, R7, 0x200, RZ, 0xfc, !PT ;  /* 0x0000020007074812 */ /* 0x000fe400078efcff */
[----:B------:R-:W-:Y:S01]  /*50890*/  LOP3.LUT P4, RZ, R5, 0x1000000, RZ, 0xc0, !PT ;  /* 0x0100000005ff7812 */ /* 0x000fe2000788c0ff */
[----:B------:R-:W-:Y:S01]  /*508a0*/  IMAD.U32 R22, RZ, RZ, UR11 ;  /* 0x0000000bff167e24 */ /* 0x000fe2000f8e00ff */
[----:B------:R-:W-:Y:S01]  /*508b0*/  ISETP.LT.OR P2, PT, R28, 0xda, !P0 ;  /* 0x000000da1c00780c */ /* 0x000fe20004741670 */
[----:B------:R-:W-:Y:S01]  /*508c0*/  IMAD.U32 R23, RZ, RZ, UR10 ;  /* 0x0000000aff177e24 */ /* 0x000fe2000f8e00ff */
[----:B------:R-:W-:Y:S01]  /*508d0*/  F2FP.SATFINITE.E4M3.F32.PACK_AB_MERGE_C R4, RZ, R4, RZ ;  /* 0x00000004ff04723e */ /* 0x000fe200048070ff */
[----:B------:R-:W-:Y:S01]  /*508e0*/  IMAD.U32 R49, RZ, RZ, UR11 ;  /* 0x0000000bff317e24 */ /* 0x000fe2000f8e00ff */
[----:B------:R-:W-:Y:S01]  /*508f0*/  LOP3.LUT P3, RZ, R6, 0x100000, RZ, 0xc0, !PT ;  /* 0x0010000006ff7812 */ /* 0x000fe2000786c0ff */
[----:B------:R-:W-:Y:S01]  /*50900*/  IMAD.U32 R50, RZ, RZ, UR10 ;  /* 0x0000000aff327e24 */ /* 0x000fe2000f8e00ff */
[----:B------:R-:W4:Y:S05]  /*50910*/  LDL.LU R190, [R1+0x7a8] ;  /* 0x0007a80001be7983 */ /* 0x000f2a0000300800 */
[----:B------:R3:W-:Y:S02]  /*50920*/  @!P4 STG.E.U8 desc[UR26][R186.64+0xa0], R4 ;  /* 0x0000a004ba00c986 */ /* 0x0007e4000c10111a */
[----:B------:R-:W-:-:S02]  /*50930*/  @!P2 IADD3 R22, P5, P6, R22, UR9, R24 ;  /* 0x000000091616ac10 */ /* 0x000fc4000febe018 */
[----:B------:R-:W-:Y:S02]  /*50940*/  LOP3.LUT R7, R7, 0xfffff7ff, RZ, 0xc0, !PT ;  /* 0xfffff7ff07077812 */ /* 0x000fe400078ec0ff */
[----:B------:R-:W-:Y:S01]  /*50950*/  @!P2 IADD3.X R23, R23, UR8, R30, P5, P6 ;  /* 0x000000081717ac10 */ /* 0x000fe2000afec41e */
[----:B---3--:R-:W-:Y:S01]  /*50960*/  FMUL R4, R3, UR19 ;  /* 0x0000001303047c20 */ /* 0x008fe20008400000 */
[----:B------:R-:W-:-:S04]  /*50970*/  ISETP.LT.OR P6, PT, R28, 0xe1, !P0 ;  /* 0x000000e11c00780c */ /* 0x000fc800047c1670 */
[----:B------:R-:W-:Y:S02]  /*50980*/  F2FP.SATFINITE.E4M3.F32.PACK_AB_MERGE_C R4, RZ, R4, RZ ;  /* 0x00000004ff04723e */ /* 0x000fe400048070ff */
[----:B------:R-:W-:-:S03]  /*50990*/  @P2 LOP3.LUT R7, R7, 0x800, RZ, 0xfc, !PT ;  /* 0x0000080007072812 */ /* 0x000fc600078efcff */
[----:B------:R0:W-:Y:S01]  /*509a0*/  @!P3 STG.E.U8 desc[UR26][R184.64+0xa1], R4 ;  /* 0x0000a104b800b986 */ /* 0x0001e2000c10111a */
[C---:B------:R-:W-:Y:S02]  /*509b0*/  ISETP.LT.OR P3, PT, R28.reuse, 0xa1, !P0 ;  /* 0x000000a11c00780c */ /* 0x040fe40004761670 */
[----:B------:R-:W-:Y:S02]  /*509c0*/  ISETP.LT.OR P2, PT, R28, 0xe2, !P0 ;  /* 0x000000e21c00780c */ /* 0x000fe40004741670 */
[----:B------:R-:W-:Y:S01]  /*509d0*/  LOP3.LUT R5, R5, 0xffffdfff, RZ, 0xc0, !PT ;  /* 0xffffdfff05057812 */ /* 0x000fe200078ec0ff */
[----:B------:R-:W-:Y:S01]  /*509e0*/  IMAD.U32 R51, RZ, RZ, UR11 ;  /* 0x0000000bff337e24 */ /* 0x000fe2000f8e00ff */
[----:B------:R-:W-:Y:S02]  /*509f0*/  @!P6 IADD3 R49, P1, P5, R49, UR9, R24 ;  /* 0x000000093131ec10 */ /* 0x000fe4000fd3e018 */
[----:B------:R-:W-:Y:S01]  /*50a00*/  @P6 LOP3.LUT R5, R5, 0x2000, RZ, 0xfc, !PT ;  /* 0x0000200005056812 */ /* 0x000fe200078efcff */
[----:B------:R-:W-:Y:S01]  /*50a10*/  IMAD.U32 R52, RZ, RZ, UR10 ;  /* 0x0000000aff347e24 */ /* 0x000fe2000f8e00ff */
[----:B------:R-:W-:-:S02]  /*50a20*/  @!P6 IADD3.X R50, R50, UR8, R30, P1, P5 ;  /* 0x000000083232ec10 */ /* 0x000fc40008fea41e */
[----:B------:R-:W-:Y:S01]  /*50a30*/  LOP3.LUT R5, R5, 0xffffbfff, RZ, 0xc0, !PT ;  /* 0xffffbfff05057812 */ /* 0x000fe200078ec0ff */
[----:B------:R-:W1:Y:S02]  /*50a40*/  @!P3 LDC.64 R10, c[0x0][0x5c0] ;  /* 0x00017000ff0abb82 */ /* 0x000e640000000a00 */
[----:B------:R-:W-:Y:S02]  /*50a50*/  @!P2 IADD3 R51, P1, P5, R51, UR9, R24 ;  /* 0x000000093333ac10 */ /* 0x000fe4000fd3e018 */
[----:B------:R-:W-:Y:S02]  /*50a60*/  @P2 LOP3.LUT R5, R5, 0x4000, RZ, 0xfc, !PT ;  /* 0x0000400005052812 */ /* 0x000fe400078efcff */
[----:B------:R-:W-:Y:S02]  /*50a70*/  @!P2 IADD3.X R52, R52, UR8, R30, P1, P5 ;  /* 0x000000083434ac10 */ /* 0x000fe40008fea41e */
[C---:B------:R-:W-:Y:S02]  /*50a80*/  ISETP.LT.OR P2, PT, R28.reuse, 0xe9, !P0 ;  /* 0x000000e91c00780c */ /* 0x040fe40004741670 */
[----:B------:R-:W-:Y:S01]  /*50a90*/  ISETP.LT.OR P4, PT, R28, 0xea, !P0 ;  /* 0x000000ea1c00780c */ /* 0x000fe20004781670 */
[----:B------:R-:W-:-:S02]  /*50aa0*/  IMAD.U32 R53, RZ, RZ, UR11 ;  /* 0x0000000bff357e24 */ /* 0x000fc4000f8e00ff */
[----:B------:R-:W-:Y:S02]  /*50ab0*/  IMAD.U32 R56, RZ, RZ, UR10 ;  /* 0x0000000aff387e24 */ /* 0x000fe4000f8e00ff */
[----:B0-----:R-:W-:-:S06]  /*50ac0*/  IMAD.U32 R4, RZ, RZ, UR11 ;  /* 0x0000000bff047e24 */ /* 0x001fcc000f8e00ff */
[----:B------:R-:W-:-:S04]  /*50ad0*/  @!P2 IADD3 R53, P1, P5, R53, UR9, R24 ;  /* 0x000000093535ac10 */ /* 0x000fc8000fd3e018 */
[----:B------:R-:W-:Y:S02]  /*50ae0*/  @!P2 IADD3.X R56, R56, UR8, R30, P1, P5 ;  /* 0x000000083838ac10 */ /* 0x000fe40008fea41e */
[----:B-1----:R-:W-:Y:S02]  /*50af0*/  @!P3 IADD3 R10, P1, R26, R10, RZ ;  /* 0x0000000a1a0ab210 */ /* 0x002fe40007f3e0ff */
[----:B------:R-:W-:Y:S01]  /*50b00*/  @!P4 IADD3 R26, P5, P6, R4, UR9, R24 ;  /* 0x00000009041acc10 */ /* 0x000fe2000febe018 */
[----:B--2---:R-:W-:Y:S02]  /*50b10*/  FMUL R4, R2, UR19 ;  /* 0x0000001302047c20 */ /* 0x004fe40008400000 */
[----:B------:R-:W2:Y:S01]  /*50b20*/  LDL.LU R2, [R1+0x7ac] ;  /* 0x0007ac0001027983 */ /* 0x000ea20000300800 */
[----:B------:R-:W-:Y:S01]  /*50b30*/  IMAD.U32 R57, RZ, RZ, UR10 ;  /* 0x0000000aff397e24 */ /* 0x000fe2000f8e00ff */
[----:B------:R-:W-:Y:S01]  /*50b40*/  LOP3.LUT R6, R6, 0xfffffeff, RZ, 0xc0, !PT ;  /* 0xfffffeff06067812 */ /* 0x000fe200078ec0ff */
[----:B------:R-:W-:Y:S01]  /*50b50*/  @!P3 IMAD.X R11, R27, 0x1, R11, P1 ;  /* 0x000000011b0bb824 */ /* 0x000fe200008e060b */
[----:B------:R-:W3:Y:S02]  /*50b60*/  LDL.LU.64 R220, [R1+0x40] ;  /* 0x0000400001dc7983 */ /* 0x000ee40000300a00 */
[----:B------:R-:W-:-:S02]  /*50b70*/  @!P4 IADD3.X R57, R57, UR8, R30, P5, P6 ;  /* 0x000000083939cc10 */ /* 0x000fc4000afec41e */
[----:B------:R-:W-:Y:S01]  /*50b80*/  ISETP.LT.OR P6, PT, R28, 0xa2, !P0 ;  /* 0x000000a21c00780c */ /* 0x000fe200047c1670 */
[----:B------:R-:W3:Y:S01]  /*50b90*/  LDL.LU R3, [R1+0x7b0] ;  /* 0x0007b00001037983 */ /* 0x000ee20000300800 */
[----:B------:R-:W-:Y:S02]  /*50ba0*/  @P2 LOP3.LUT R6, R6, 0x100, RZ, 0xfc, !PT ;  /* 0x0000010006062812 */ /* 0x000fe400078efcff */
[----:B------:R-:W-:Y:S02]  /*50bb0*/  LOP3.LUT P2, RZ, R5, 0x2000000, RZ, 0xc0, !PT ;  /* 0x0200000005ff7812 */ /* 0x000fe4000784c0ff */
[----:B------:R-:W-:Y:S02]  /*50bc0*/  F2FP.SATFINITE.E4M3.F32.PACK_AB_MERGE_C R4, RZ, R4, RZ ;  /* 0x00000004ff04723e */ /* 0x000fe400048070ff */
[----:B------:R-:W-:-:S03]  /*50bd0*/  LOP3.LUT R7, R7, 0xfffdffff, RZ, 0xc0, !PT ;  /* 0xfffdffff07077812 */ /* 0x000fc600078ec0ff */
[----:B------:R0:W-:Y:S06]  /*50be0*/  @!P3 STG.E.U8 desc[UR26][R10.64+0xa0], R4 ;  /* 0x0000a0040a00b986 */ /* 0x0001ec000c10111a */
[----:B------:R-:W-:Y:S01]  /*50bf0*/  @P2 LOP3.LUT R7, R7, 0x20000, RZ, 0xfc, !PT ;  /* 0x0002000007072812 */ /* 0x000fe200078efcff */
[----:B0-----:R-:W0:Y:S01]  /*50c00*/  @!P6 LDC.64 R10, c[0x0][0x5c0] ;  /* 0x00017000ff0aeb82 */ /* 0x001e220000000a00 */
[----:B------:R-:W-:Y:S01]  /*50c10*/  ISETP.LT.OR P2, PT, R28, 0xf1, !P0 ;  /* 0x000000f11c00780c */ /* 0x000fe20004741670 */
[----:B------:R-:W-:Y:S02]  /*50c20*/  IMAD.U32 R27, RZ, RZ, UR11 ;  /* 0x0000000bff1b7e24 */ /* 0x000fe4000f8e00ff */
[----:B------:R-:W-:-:S02]  /*50c30*/  IMAD.U32 R60, RZ, RZ, UR10 ;  /* 0x0000000aff3c7e24 */ /* 0x000fc4000f8e00ff */
[----:B----4-:R-:W-:Y:S02]  /*50c40*/  FMUL R4, R190, UR19 ;  /* 0x00000013be047c20 */ /* 0x010fe40008400000 */
[----:B------:R-:W4:Y:S06]  /*50c50*/  LDL.LU.64 R190, [R1+0x50] ;  /* 0x0000500001be7983 */ /* 0x000f2c0000300a00 */
[----:B------:R-:W-:-:S04]  /*50c60*/  @!P2 IADD3 R27, P1, P5, R27, UR9, R24 ;  /* 0x000000091b1bac10 */ /* 0x000fc8000fd3e018 */
[----:B------:R-:W-:Y:S02]  /*50c70*/  @!P2 IADD3.X R60, R60, UR8, R30, P1, P5 ;  /* 0x000000083c3cac10 */ /* 0x000fe40008fea41e */
[----:B0-----:R-:W-:Y:S02]  /*50c80*/  @!P6 IADD3 R10, P1, R16, R10, RZ ;  /* 0x0000000a100ae210 */ /* 0x001fe40007f3e0ff */
[----:B------:R-:W-:-:S03]  /*50c90*/  F2FP.SATFINITE.E4M3.F32.PACK_AB_MERGE_C R4, RZ, R4, RZ ;  /* 0x00000004ff04723e */ /* 0x000fc600048070ff */
        /* <DEDUP_REMOVED lines=8> */
[----:B------:R-:W-:Y:S01]  /*50d20*/  ISETP.LT.OR P2, PT, R28, 0xf2, !P0 ;  /* 0x000000f21c00780c */ /* 0x000fe20004741670 */
[----:B------:R-:W-:Y:S01]  /*50d30*/  IMAD.U32 R16, RZ, RZ, UR11 ;  /* 0x0000000bff107e24 */ /* 0x000fe2000f8e00ff */
[C---:B------:R-:W-:Y:S01]  /*50d40*/  LOP3.LUT P4, RZ, R6.reuse, 0x200000, RZ, 0xc0, !PT ;  /* 0x0020000006ff7812 */ /* 0x040fe2000788c0ff */
[----:B------:R-:W-:Y:S01]  /*50d50*/  IMAD.U32 R31, RZ, RZ, UR10 ;  /* 0x0000000aff1f7e24 */ /* 0x000fe2000f8e00ff */
[----:B------:R-:W-:Y:S01]  /*50d60*/  LOP3.LUT R6, R6, 0xffbfffff, RZ, 0xc0, !PT ;  /* 0xffbfffff06067812 */ /* 0x000fe200078ec0ff */
[----:B------:R-:W-:Y:S01]  /*50d70*/  IMAD.U32 R61, RZ, RZ, UR11 ;  /* 0x0000000bff3d7e24 */ /* 0x000fe2000f8e00ff */
[----:B------:R-:W-:Y:S01]  /*50d80*/  F2FP.SATFINITE.E4M3.F32.PACK_AB_MERGE_C R4, RZ, R4, RZ ;  /* 0x00000004ff04723e */ /* 0x000fe200048070ff */
[----:B------:R-:W-:Y:S01]  /*50d90*/  IMAD.U32 R69, RZ, RZ, UR10 ;  /* 0x0000000aff457e24 */ /* 0x000fe2000f8e00ff */
[----:B------:R-:W-:Y:S01]  /*50da0*/  ISETP.LT.OR P6, PT, R28, 0xf9, !P0 ;  /* 0x000000f91c00780c */ /* 0x000fe200047c1670 */
[----:B------:R-:W-:Y:S01]  /*50db0*/  IMAD.U32 R68, RZ, RZ, UR11 ;  /* 0x0000000bff447e24 */ /* 0x000fe2000f8e00ff */
[----:B------:R-:W-:Y:S01]  /*50dc0*/  LOP3.LUT P3, RZ, R5, 0x2, RZ, 0xc0, !PT ;  /* 0x0000000205ff7812 */ /* 0x000fe2000786c0ff */
[----:B------:R-:W-:Y:S01]  /*50dd0*/  IMAD.U32 R106, RZ, RZ, UR10 ;  /* 0x0000000aff6a7e24 */ /* 0x000fe2000f8e00ff */
[----:B------:R-:W-:Y:S01]  /*50de0*/  LOP3.LUT R8, R8, 0xfffffffe, RZ, 0xc0, !PT ;  /* 0xfffffffe08087812 */ /* 0x000fe200078ec0ff */
[----:B------:R-:W-:Y:S01]  /*50df0*/  IMAD.U32 R107, RZ, RZ, UR11 ;  /* 0x0000000bff6b7e24 */ /* 0x000fe2000f8e00ff */
[----:B------:R-:W-:Y:S01]  /*50e00*/  @!P2 IADD3 R16, P1, P5, R16, UR9, R24 ;  /* 0x000000091010ac10 */ /* 0x000fe2000fd3e018 */
[----:B------:R-:W2:Y:S01]  /*50e10*/  LDL.LU R173, [R1+0x7b8] ;  /* 0x0007b80001ad7983 */ /* 0x000ea20000300800 */
[----:B------:R-:W-:-:S02]  /*50e20*/  @P2 LOP3.LUT R6, R6, 0x400000, RZ, 0xfc, !PT ;  /* 0x0040000006062812 */ /* 0x000fc400078efcff */
[----:B------:R-:W-:Y:S02]  /*50e30*/  @!P2 IADD3.X R31, R31, UR8, R30, P1, P5 ;  /* 0x000000081f1fac10 */ /* 0x000fe40008fea41e */
[----:B------:R-:W-:Y:S02]  /*50e40*/  LOP3.LUT P2, RZ, R7, 0x20000, RZ, 0xc0, !PT ;  /* 0x0002000007ff7812 */ /* 0x000fe4000784c0ff */
[----:B------:R-:W-:Y:S01]  /*50e50*/  @!P6 IADD3 R61, P1, P5, R61, UR9, R24 ;  /* 0x000000093d3dec10 */ /* 0x000fe2000fd3e018 */
[----:B------:R-:W0:Y:S10]  /*50e60*/  @!P3 LDC.64 R10, c[0x0][0x5c0] ;  /* 0x00017000ff0abb82 */ /* 0x000e340000000a00 */
[----:B---3--:R1:W-:Y:S01]  /*50e70*/  @!P2 STG.E.U8 desc[UR26][R220.64+0xa8], R4 ;  /* 0x0000a804dc00a986 */ /* 0x0083e2000c10111a */
[----:B------:R-:W-:-:S02]  /*50e80*/  ISETP.LT.OR P2, PT, R28, 0xfa, !P0 ;  /* 0x000000fa1c00780c */ /* 0x000fc40004741670 */
[----:B------:R-:W-:-:S11]  /*50e90*/  @!P6 IADD3.X R69, R69, UR8, R30, P1, P5 ;  /* 0x000000084545ec10 */ /* 0x000fd60008fea41e */
[----:B------:R-:W-:Y:S01]  /*50ea0*/  @!P2 IADD3 R68, P0, P1, R68, UR9, R24 ;  /* 0x000000094444ac10 */ /* 0x000fe2000f91e018 */
[----:B-1----:R-:W-:-:S03]  /*50eb0*/  FMUL R4, R3, UR19 ;  /* 0x0000001303047c20 */ /* 0x002fc60008400000 */
[----:B------:R-:W-:Y:S02]  /*50ec0*/  @!P2 IADD3.X R106, R106, UR8, R30, P0, P1 ;  /* 0x000000086a6aac10 */ /* 0x000fe400087e241e */
[----:B------:R-:W-:Y:S02]  /*50ed0*/  ISETP.GE.AND P1, PT, R29, 0x109, PT ;  /* 0x000001091d00780c */ /* 0x000fe40003f26270 */
[----:B------:R-:W-:Y:S02]  /*50ee0*/  @P2 LOP3.LUT R8, R8, 0x1, RZ, 0xfc, !PT ;  /* 0x0000000108082812 */ /* 0x000fe400078efcff */
[----:B------:R-:W-:Y:S02]  /*50ef0*/  ISETP.LT.OR P2, PT, R28, 0x1, !P1 ;  /* 0x000000011c00780c */ /* 0x000fe40004f41670 */
[----:B------:R-:W-:-:S05]  /*50f00*/  F2FP.SATFINITE.E4M3.F32.PACK_AB_MERGE_C R4, RZ, R4, RZ ;  /* 0x00000004ff04723e */ /* 0x000fca00048070ff */
[----:B----4-:R1:W-:Y:S01]  /*50f10*/  @!P4 STG.E.U8 desc[UR26][R190.64+0xa9], R4 ;  /* 0x0000a904be00c986 */ /* 0x0103e2000c10111a */
        /* <DEDUP_REMOVED lines=15> */
[----:B------:R-:W3:Y:S01]  /*51010*/  LDL.LU.64 R220, [R1+0x38] ;  /* 0x0000380001dc7983 */ /* 0x000ee20000300a00 */
[----:B------:R-:W-:-:S02]  /*51020*/  @!P4 IADD3.X R108, R108, UR12, R30, P5, P6 ;  /* 0x0000000c6c6ccc10 */ /* 0x000fc4000afec41e */
[----:B------:R-:W-:Y:S02]  /*51030*/  LOP3.LUT P6, RZ, R5, 0x4, RZ, 0xc0, !PT ;  /* 0x0000000405ff7812 */ /* 0x000fe400078cc0ff */
[----:B------:R-:W-:Y:S01]  /*51040*/  @P2 LOP3.LUT R6, R6, 0x80000000, RZ, 0xfc, !PT ;  /* 0x8000000006062812 */ /* 0x000fe200078efcff */
[----:B------:R0:W-:Y:S03]  /*51050*/  @!P3 STG.E.U8 desc[UR26][R10.64+0xa8], R4 ;  /* 0x0000a8040a00b986 */ /* 0x0001e6000c10111a */
[----:B------:R-:W-:Y:S01]  /*51060*/  LOP3.LUT P2, RZ, R6, 0x800000, RZ, 0xc0, !PT ;  /* 0x0080000006ff7812 */ /* 0x000fe2000784c0ff */
[----:B------:R-:W4:Y:S01]  /*51070*/  LDL.LU R3, [R1+0x7c0] ;  /* 0x0007c00001037983 */ /* 0x000f220000300800 */
[----:B------:R-:W-:Y:S01]  /*51080*/  LOP3.LUT R7, R7, 0xfffeffff, RZ, 0xc0, !PT ;  /* 0xfffeffff07077812 */ /* 0x000fe200078ec0ff */
[----:B------:R-:W-:Y:S02]  /*51090*/  IMAD.U32 R32, RZ, RZ, UR11 ;  /* 0x0000000bff207e24 */ /* 0x000fe4000f8e00ff */
[----:B------:R-:W-:Y:S01]  /*510a0*/  IMAD.U32 R109, RZ, RZ, UR10 ;  /* 0x0000000aff6d7e24 */ /* 0x000fe2000f8e00ff */
[----:B------:R-:W4:Y:S01]  /*510b0*/  LDL.LU.64 R190, [R1] ;  /* 0x0000000001be7983 */ /* 0x000f220000300a00 */
[----:B0-----:R-:W0:Y:S06]  /*510c0*/  @!P6 LDC.64 R10, c[0x0][0x5c0] ;  /* 0x00017000ff0aeb82 */ /* 0x001e2c0000000a00 */
[----:B------:R-:W-:-:S02]  /*510d0*/  @P2 LOP3.LUT R7, R7, 0x10000, RZ, 0xfc, !PT ;  /* 0x0001000007072812 */ /* 0x000fc400078efcff */
[----:B------:R-:W-:Y:S01]  /*510e0*/  ISETP.LT.OR P2, PT, R28, 0x9, !P1 ;  /* 0x000000091c00780c */ /* 0x000fe20004f41670 */
[----:B------:R-:W-:-:S12]  /*510f0*/  FMUL R4, R173, UR19 ;  /* 0x00000013ad047c20 */ /* 0x000fd80008400000 */
        /* <DEDUP_REMOVED lines=22> */
[----:B------:R-:W-:Y:S01]  /*51260*/  LOP3.LUT P4, RZ, R8, 0x40000000, RZ, 0xc0, !PT ;  /* 0x4000000008ff7812 */ /* 0x000fe2000788c0ff */
[----:B------:R-:W-:Y:S01]  /*51270*/  IMAD.U32 R114, RZ, RZ, UR10 ;  /* 0x0000000aff727e24 */ /* 0x000fe2000f8e00ff */
[----:B------:R-:W2:Y:S01]  /*51280*/  LDL.LU R173, [R1+0x7c8] ;  /* 0x0007c80001ad7983 */ /* 0x000ea20000300800 */
[----:B------:R-:W-:-:S02]  /*51290*/  @!P2 IADD3 R12, P0, P5, R12, UR13, R24 ;  /* 0x0000000d0c0cac10 */ /* 0x000fc4000fd1e018 */
[----:B------:R-:W-:Y:S02]  /*512a0*/  @P2 LOP3.LUT R6, R6, 0x8000000, RZ, 0xfc, !PT ;  /* 0x0800000006062812 */ /* 0x000fe400078efcff */
[----:B------:R-:W-:Y:S02]  /*512b0*/  @!P2 IADD3.X R18, R18, UR12, R30, P0, P5 ;  /* 0x0000000c1212ac10 */ /* 0x000fe400087ea41e */
[----:B------:R-:W-:Y:S02]  /*512c0*/  LOP3.LUT P2, RZ, R7, 0x10000, RZ, 0xc0, !PT ;  /* 0x0001000007ff7812 */ /* 0x000fe4000784c0ff */
[----:B------:R-:W-:Y:S01]  /*512d0*/  LOP3.LUT R6, R6, 0xfbffffff, RZ, 0xc0, !PT ;  /* 0xfbffffff06067812 */ /* 0x000fe200078ec0ff */
[----:B------:R-:W0:Y:S01]  /*512e0*/  @!P3 LDC.64 R10, c[0x0][0x5c0] ;  /* 0x00017000ff0abb82 */ /* 0x000e220000000a00 */
[----:B------:R-:W-:-:S09]  /*512f0*/  @!P6 IADD3 R111, P0, P5, R111, UR13, R24 ;  /* 0x0000000d6f6fec10 */ /* 0x000fd2000fd1e018 */
[----:B---3--:R4:W-:Y:S01]  /*51300*/  @!P2 STG.E.U8 desc[UR26][R220.64+0xb0], R4 ;  /* 0x0000b004dc00a986 */ /* 0x0089e2000c10111a */
[----:B------:R-:W-:Y:S02]  /*51310*/  ISETP.LT.OR P2, PT, R28, 0x12, !P1 ;  /* 0x000000121c00780c */ /* 0x000fe40004f41670 */
[----:B------:R-:W-:Y:S02]  /*51320*/  @P6 LOP3.LUT R6, R6, 0x4000000, RZ, 0xfc, !PT ;  /* 0x0400000006066812 */ /* 0x000fe400078efcff */
[----:B------:R-:W-:Y:S02]  /*51330*/  @!P6 IADD3.X R113, R113, UR12, R30, P0, P5 ;  /* 0x0000000c7171ec10 */ /* 0x000fe400087ea41e */
[----:B------:R-:W-:Y:S01]  /*51340*/  LOP3.LUT R6, R6, 0xfdffffff, RZ, 0xc0, !PT ;  /* 0xfdffffff06067812 */ /* 0x000fe200078ec0ff */
[----:B----4-:R-:W-:-:S06]  /*51350*/  FMUL R4, R3, UR19 ;  /* 0x0000001303047c20 */ /* 0x010fcc0008400000 */
[----:B------:R-:W-:Y:S02]  /*51360*/  @!P2 IADD3 R112, P0, P5, R112, UR13, R24 ;  /* 0x0000000d7070ac10 */ /* 0x000fe4000fd1e018 */
[----:B------:R-:W-:Y:S02]  /*51370*/  @P2 LOP3.LUT R6, R6, 0x2000000, RZ, 0xfc, !PT ;  /* 0x0200000006062812 */ /* 0x000fe400078efcff */
[----:B------:R-:W-:Y:S02]  /*51380*/  @!P2 IADD3.X R114, R114, UR12, R30, P0, P5 ;  /* 0x0000000c7272ac10 */ /* 0x000fe400087ea41e */
[----:B------:R-:W-:Y:S02]  /*51390*/  ISETP.LT.OR P2, PT, R28, 0x19, !P1 ;  /* 0x000000191c00780c */ /* 0x000fe40004f41670 */
[----:B------:R-:W-:Y:S01]  /*513a0*/  F2FP.SATFINITE.E4M3.F32.PACK_AB_MERGE_C R4, RZ, R4, RZ ;  /* 0x00000004ff04723e */ /* 0x000fe200048070ff */
[----:B------:R-:W-:-:S04]  /*513b0*/  IMAD.U32 R115, RZ, RZ, UR11 ;  /* 0x0000000bff737e24 */ /* 0x000fc8000f8e00ff */
[----:B------:R1:W-:Y:S01]  /*513c0*/  @!P4 STG.E.U8 desc[UR26][R190.64+0xb1], R4 ;  /* 0x0000b104be00c986 */ /* 0x0003e2000c10111a */
[----:B------:R-:W-:Y:S01]  /*513d0*/  ISETP.LT.OR P4, PT, R28, 0x1a, !P1 ;  /* 0x0000001a1c00780c */ /* 0x000fe20004f81670 */
[----:B------:R-:W-:-:S04]  /*513e0*/  IMAD.U32 R117, RZ, RZ, UR10 ;  /* 0x0000000aff757e24 */ /* 0x000fc8000f8e00ff */
[----:B------:R-:W-:Y:S01]  /*513f0*/  @!P2 IADD3 R115, P0, P5, R115, UR13, R24 ;  /* 0x0000000d7373ac10 */ /* 0x000fe2000fd1e018 */
[----:B-1----:R-:W-:-:S03]  /*51400*/  IMAD.U32 R4, RZ, RZ, UR11 ;  /* 0x0000000bff047e24 */ /* 0x002fc6000f8e00ff */
        /* <DEDUP_REMOVED lines=13> */
[----:B------:R0:W-:Y:S01]  /*514e0*/  @!P3 STG.E.U8 desc[UR26][R10.64+0xb0], R4 ;  /* 0x0000b0040a00b986 */ /* 0x0001e2000c10111a */
[----:B------:R-:W-:Y:S02]  /*514f0*/  LOP3.LUT P2, RZ, R9, 0x2, RZ, 0xc0, !PT ;  /* 0x0000000209ff7812 */ /* 0x000fe4000784c0ff */
[----:B------:R-:W-:Y:S01]  /*51500*/  LOP3.LUT R7, R7, 0xffff7fff, RZ, 0xc0, !PT ;  /* 0xffff7fff07077812 */ /* 0x000fe200078ec0ff */
[----:B------:R-:W4:Y:S01]  /*51510*/  LDL.LU R3, [R1+0x7d0] ;  /* 0x0007d00001037983 */ /* 0x000f220000300800 */
[----:B------:R-:W-:Y:S02]  /*51520*/  IMAD.U32 R34, RZ, RZ, UR11 ;  /* 0x0000000bff227e24 */ /* 0x000fe4000f8e00ff */
[----:B------:R-:W-:Y:S01]  /*51530*/  IMAD.U32 R118, RZ, RZ, UR10 ;  /* 0x0000000aff767e24 */ /* 0x000fe2000f8e00ff */
[----:B------:R-:W4:Y:S02]  /*51540*/  LDL.LU.64 R190, [R1+0x28] ;  /* 0x0000280001be7983 */ /* 0x000f240000300a00 */
[----:B0-----:R-:W0:Y:S04]  /*51550*/  @!P6 LDC.64 R10, c[0x0][0x5c0] ;  /* 0x00017000ff0aeb82 */ /* 0x001e280000000a00 */
        /* <DEDUP_REMOVED lines=11> */
[----:B------:R-:W-:-:S04]  /*51610*/  LOP3.LUT R6, R6, 0xffdfffff, RZ, 0xc0, !PT ;  /* 0xffdfffff06067812 */ /* 0x000fc800078ec0ff */
[----:B------:R-:W-:Y:S01]  /*51620*/  @P2 LOP3.LUT R6, R6, 0x200000, RZ, 0xfc, !PT ;  /* 0x0020000006062812 */ /* 0x000fe200078efcff */
[----:B--2---:R-:W-:Y:S02]  /*51630*/  FMUL R4, R2, UR19 ;  /* 0x0000001302047c20 */ /* 0x004fe40008400000 */
[----:B------:R-:W2:Y:S01]  /*51640*/  LDL.LU R2, [R1+0x7d4] ;  /* 0x0007d40001027983 */ /* 0x000ea20000300800 */
        /* <DEDUP_REMOVED lines=48> */
[C---:B------:R-:W-:Y:S02]  /*51950*/  LOP3.LUT P6, RZ, R5.reuse, 0x100, RZ, 0xc0, !PT ;  /* 0x0000010005ff7812 */ /* 0x040fe400078cc0ff */
[----:B------:R-:W-:Y:S01]  /*51960*/  @P2 LOP3.LUT R6, R6, 0x10000, RZ, 0xfc, !PT ;  /* 0x0001000006062812 */ /* 0x000fe200078efcff */
[----:B------:R0:W-:Y:S01]  /*51970*/  @!P3 STG.E.U8 desc[UR26][R10.64+0xb8], R4 ;  /* 0x0000b8040a00b986 */ /* 0x0001e2000c10111a */
[----:B------:R-:W-:Y:S02]  /*51980*/  LOP3.LUT P2, RZ, R5, 0x4000000, RZ, 0xc0, !PT ;  /* 0x0400000005ff7812 */ /* 0x000fe4000784c0ff */
[----:B------:R-:W-:Y:S01]  /*51990*/  LOP3.LUT R7, R7, 0xffffbfff, RZ, 0xc0, !PT ;  /* 0xffffbfff07077812 */ /* 0x000fe200078ec0ff */
[----:B------:R-:W4:Y:S06]  /*519a0*/  LDL.LU R3, [R1+0x7e0] ;  /* 0x0007e00001037983 */ /* 0x000f2c0000300800 */
[----:B0-----:R-:W0:Y:S04]  /*519b0*/  @!P6 LDC.64 R10, c[0x0][0x5c0] ;  /* 0x00017000ff0aeb82 */ /* 0x001e280000000a00 */
[----:B------:R-:W-:-:S02]  /*519c0*/  @P2 LOP3.LUT R7, R7, 0x4000, RZ, 0xfc, !PT ;  /* 0x0000400007072812 */ /* 0x000fc400078efcff */
[----:B------:R-:W-:Y:S01]  /*519d0*/  ISETP.LT.OR P2, PT, R28, 0x39, !P1 ;  /* 0x000000391c00780c */ /* 0x000fe20004f41670 */
[----:B------:R-:W-:Y:S02]  /*519e0*/  IMAD.U32 R38, RZ, RZ, UR11 ;  /* 0x0000000bff267e24 */ /* 0x000fe4000f8e00ff */
[----:B------:R-:W-:Y:S02]  /*519f0*/  IMAD.U32 R130, RZ, RZ, UR10 ;  /* 0x0000000aff827e24 */ /* 0x000fe4000f8e00ff */
[----:B------:R-:W-:-:S08]  /*51a00*/  FMUL R4, R173, UR19 ;  /* 0x00000013ad047c20 */ /* 0x000fd00008400000 */
        /* <DEDUP_REMOVED lines=15> */
[----:B------:R-:W-:-:S10]  /*51b00*/  IMAD.U32 R39, RZ, RZ, UR10 ;  /* 0x0000000aff277e24 */ /* 0x000fd4000f8e00ff */
[----:B------:R-:W-:Y:S02]  /*51b10*/  @!P2 IADD3 R13, P0, P5, R13, UR13, R24 ;  /* 0x0000000d0d0dac10 */ /* 0x000fe4000fd1e018 */
[----:B------:R-:W-:Y:S02]  /*51b20*/  @P2 LOP3.LUT R6, R6, 0x1000, RZ, 0xfc, !PT ;  /* 0x0000100006062812 */ /* 0x000fe400078efcff */
[----:B------:R-:W-:Y:S02]  /*51b30*/  @!P2 IADD3.X R39, R39, UR12, R30, P0, P5 ;  /* 0x0000000c2727ac10 */ /* 0x000fe400087ea41e */
[----:B------:R-:W-:Y:S02]  /*51b40*/  LOP3.LUT P2, RZ, R7, 0x4000, RZ, 0xc0, !PT ;  /* 0x0000400007ff7812 */ /* 0x000fe4000784c0ff */
[----:B------:R-:W-:Y:S02]  /*51b50*/  F2FP.SATFINITE.E4M3.F32.PACK_AB_MERGE_C R4, RZ, R4, RZ ;  /* 0x00000004ff04723e */ /* 0x000fe400048070ff */
[----:B------:R-:W-:-:S02]  /*51b60*/  ISETP.LT.OR P6, PT, R28, 0x41, !P1 ;  /* 0x000000411c00780c */ /* 0x000fc40004fc1670 */
[----:B------:R-:W-:Y:S01]  /*51b70*/  LOP3.LUT P3, RZ, R5, 0x200, RZ, 0xc0, !PT ;  /* 0x0000020005ff7812 */ /* 0x000fe2000786c0ff */
[----:B------:R-:W-:-:S06]  /*51b80*/  IMAD.U32 R131, RZ, RZ, UR11 ;  /* 0x0000000bff837e24 */ /* 0x000fcc000f8e00ff */
[----:B---3--:R0:W-:Y:S01]  /*51b90*/  @!P2 STG.E.U8 desc[UR26][R190.64+0xc0], R4 ;  /* 0x0000c004be00a986 */ /* 0x0081e2000c10111a */
[----:B------:R-:W-:Y:S02]  /*51ba0*/  ISETP.LT.OR P2, PT, R28, 0x42, !P1 ;  /* 0x000000421c00780c */ /* 0x000fe40004f41670 */
[----:B------:R-:W-:Y:S01]  /*51bb0*/  LOP3.LUT R6, R6, 0xfffff7ff, RZ, 0xc0, !PT ;  /* 0xfffff7ff06067812 */ /* 0x000fe200078ec0ff */
[----:B------:R-:W-:Y:S01]  /*51bc0*/  IMAD.U32 R143, RZ, RZ, UR10 ;  /* 0x0000000aff8f7e24 */ /* 0x000fe2000f8e00ff */
[----:B------:R-:W-:Y:S01]  /*51bd0*/  @!P6 IADD3 R131, P0, P5, R131, UR13, R24 ;  /* 0x0000000d8383ec10 */ /* 0x000fe2000fd1e018 */
[----:B------:R-:W-:Y:S01]  /*51be0*/  IMAD.U32 R142, RZ, RZ, UR11 ;  /* 0x0000000bff8e7e24 */ /* 0x000fe2000f8e00ff */
[----:B------:R-:W-:Y:S01]  /*51bf0*/  @P6 LOP3.LUT R6, R6, 0x800, RZ, 0xfc, !PT ;  /* 0x0000080006066812 */ /* 0x000fe200078efcff */
[----:B------:R-:W-:Y:S01]  /*51c00*/  IMAD.U32 R184, RZ, RZ, UR10 ;  /* 0x0000000affb87e24 */ /* 0x000fe2000f8e00ff */
[----:B------:R-:W-:Y:S01]  /*51c10*/  LOP3.LUT P4, RZ, R9, 0x80, RZ, 0xc0, !PT ;  /* 0x0000008009ff7812 */ /* 0x000fe2000788c0ff */
[----:B------:R-:W1:Y:S01]  /*51c20*/  @!P3 LDC.64 R10, c[0x0][0x5c0] ;  /* 0x00017000ff0abb82 */ /* 0x000e620000000a00 */
[----:B0-----:R-:W3:Y:S01]  /*51c30*/  LDL.LU R190, [R1+0x7e8] ;  /* 0x0007e80001be7983 */ /* 0x001ee20000300800 */
[----:B------:R-:W-:Y:S01]  /*51c40*/  @!P6 IADD3.X R143, R143, UR12, R30, P0, P5 ;  /* 0x0000000c8f8fec10 */ /* 0x000fe200087ea41e */
[----:B----4-:R-:W-:Y:S01]  /*51c50*/  FMUL R4, R3, UR19 ;  /* 0x0000001303047c20 */ /* 0x010fe20008400000 */
[----:B------:R-:W-:-:S02]  /*51c60*/  LOP3.LUT R6, R6, 0xfffffbff, RZ, 0xc0, !PT ;  /* 0xfffffbff06067812 */ /* 0x000fc400078ec0ff */
        /* <DEDUP_REMOVED lines=10> */
[----:B0-----:R-:W-:-:S03]  /*51d10*/  IMAD.U32 R4, RZ, RZ, UR11 ;  /* 0x0000000bff047e24 */ /* 0x001fc6000f8e00ff */
        /* <DEDUP_REMOVED lines=8> */
[----:B------:R-:W4:Y:S02]  /*51da0*/  LDL.LU.64 R220, [R1+0x18] ;  /* 0x0000180001dc7983 */ /* 0x000f240000300a00 */
[----:B------:R-:W-:-:S02]  /*51db0*/  @!P4 IADD3.X R186, R186, UR12, R30, P5, P6 ;  /* 0x0000000cbabacc10 */ /* 0x000fc4000afec41e */
[----:B------:R-:W-:Y:S02]  /*51dc0*/  LOP3.LUT P6, RZ, R5, 0x400, RZ, 0xc0, !PT ;  /* 0x0000040005ff7812 */ /* 0x000fe400078cc0ff */
[----:B------:R-:W-:Y:S02]  /*51dd0*/  @P2 LOP3.LUT R6, R6, 0x200, RZ, 0xfc, !PT ;  /* 0x0000020006062812 */ /* 0x000fe400078efcff */
[----:B------:R-:W-:Y:S02]  /*51de0*/  F2FP.SATFINITE.E4M3.F32.PACK_AB_MERGE_C R4, RZ, R4, RZ ;  /* 0x00000004ff04723e */ /* 0x000fe400048070ff */
[----:B------:R-:W-:Y:S01]  /*51df0*/  LOP3.LUT R7, R7, 0xffffdfff, RZ, 0xc0, !PT ;  /* 0xffffdfff07077812 */ /* 0x000fe200078ec0ff */
[----:B------:R-:W-:Y:S01]  /*51e00*/  IMAD.U32 R40, RZ, RZ, UR11 ;  /* 0x0000000bff287e24 */ /* 0x000fe2000f8e00ff */
[----:B------:R-:W-:Y:S01]  /*51e10*/  LOP3.LUT P2, RZ, R5, 0x8000000, RZ, 0xc0, !PT ;  /* 0x0800000005ff7812 */ /* 0x000fe2000784c0ff */
[----:B------:R0:W-:Y:S01]  /*51e20*/  @!P3 STG.E.U8 desc[UR26][R10.64+0xc0], R4 ;  /* 0x0000c0040a00b986 */ /* 0x0001e2000c10111a */
[----:B------:R-:W-:-:S03]  /*51e30*/  IMAD.U32 R226, RZ, RZ, UR10 ;  /* 0x0000000affe27e24 */ /* 0x000fc6000f8e00ff */
[----:B------:R-:W4:Y:S01]  /*51e40*/  LDL.LU R3, [R1+0x7f0] ;  /* 0x0007f00001037983 */ /* 0x000f220000300800 */
[----:B------:R-:W-:-:S03]  /*51e50*/  LOP3.LUT R6, R6, 0xffffff7f, RZ, 0xc0, !PT ;  /* 0xffffff7f06067812 */ /* 0x000fc600078ec0ff */
[----:B------:R-:W4:Y:S01]  /*51e60*/  LDL.LU.64 R234, [R1+0x10] ;  /* 0x0000100001ea7983 */ /* 0x000f220000300a00 */
[----:B0-----:R-:W0:Y:S03]  /*51e70*/  @!P6 LDC.64 R10, c[0x0][0x5c0] ;  /* 0x00017000ff0aeb82 */ /* 0x001e260000000a00 */
[----:B------:R-:W-:Y:S02]  /*51e80*/  @P2 LOP3.LUT R7, R7, 0x2000, RZ, 0xfc, !PT ;  /* 0x0000200007072812 */ /* 0x000fe400078efcff */
[----:B------:R-:W-:Y:S02]  /*51e90*/  ISETP.LT.OR P2, PT, R28, 0x51, !P1 ;  /* 0x000000511c00780c */ /* 0x000fe40004f41670 */
[----:B------:R-:W-:-:S04]  /*51ea0*/  @P4 LOP3.LUT R6, R6, 0x80, RZ, 0xfc, !PT ;  /* 0x0000008006064812 */ /* 0x000fc800078efcff */
[----:B------:R-:W-:-:S07]  /*51eb0*/  LOP3.LUT R6, R6, 0xffffffbf, RZ, 0xc0, !PT ;  /* 0xffffffbf06067812 */ /* 0x000fce00078ec0ff */
[----:B------:R-:W-:Y:S01]  /*51ec0*/  @!P2 IADD3 R40, P0, P5, R40, UR13, R24 ;  /* 0x0000000d2828ac10 */ /* 0x000fe2000fd1e018 */
[----:B---3--:R-:W-:-:S03]  /*51ed0*/  FMUL R4, R190, UR19 ;  /* 0x00000013be047c20 */ /* 0x008fc60008400000 */
[----:B------:R-:W-:Y:S02]  /*51ee0*/  @!P2 IADD3.X R226, R226, UR12, R30, P0, P5 ;  /* 0x0000000ce2e2ac10 */ /* 0x000fe400087ea41e */
[----:B0-----:R-:W-:Y:S02]  /*51ef0*/  @!P6 IADD3 R10, P0, R14, R10, RZ ;  /* 0x0000000a0e0ae210 */ /* 0x001fe40007f1e0ff */
[----:B------:R-:W-:Y:S02]  /*51f00*/  @P2 LOP3.LUT R6, R6, 0x40, RZ, 0xfc, !PT ;  /* 0x0000004006062812 */ /* 0x000fe400078efcff */
[----:B------:R-:W-:Y:S01]  /*51f10*/  F2FP.SATFINITE.E4M3.F32.PACK_AB_MERGE_C R4, RZ, R4, RZ ;  /* 0x00000004ff04723e */ /* 0x000fe200048070ff */
[----:B------:R-:W-:Y:S01]  /*51f20*/  @!P6 IMAD.X R11, R15, 0x1, R11, P0 ;  /* 0x000000010f0be824 */ /* 0x000fe200000e060b */
[----:B------:R-:W-:-:S04]  /*51f30*/  ISETP.LT.OR P2, PT, R28, 0x52, !P1 ;  /* 0x000000521c00780c */ /* 0x000fc80004f41670 */
[----:B------:R0:W-:Y:S01]  /*51f40*/  @!P6 STG.E.U8 desc[UR26][R10.64+0xc1], R4 ;  /* 0x0000c1040a00e986 */ /* 0x0001e2000c10111a */
[----:B------:R-:W-:Y:S01]  /*51f50*/  ISETP.LT.OR P6, PT, R28, 0x59, !P1 ;  /* 0x000000591c00780c */ /* 0x000fe20004fc1670 */
[----:B------:R-:W-:Y:S02]  /*51f60*/  IMAD.U32 R14, RZ, RZ, UR11 ;  /* 0x0000000bff0e7e24 */ /* 0x000fe4000f8e00ff */
[----:B------:R-:W-:Y:S02]  /*51f70*/  IMAD.U32 R15, RZ, RZ, UR10 ;  /* 0x0000000aff0f7e24 */ /* 0x000fe4000f8e00ff */
[----:B------:R-:W-:-:S03]  /*51f80*/  IMAD.U32 R227, RZ, RZ, UR11 ;  /* 0x0000000bffe37e24 */ /* 0x000fc6000f8e00ff */
[----:B------:R-:W-:Y:S01]  /*51f90*/  @!P2 IADD3 R14, P0, P5, R14, UR13, R24 ;  /* 0x0000000d0e0eac10 */ /* 0x000fe2000fd1e018 */
[----:B0-----:R-:W-:-:S03]  /*51fa0*/  IMAD.U32 R4, RZ, RZ, UR10 ;  /* 0x0000000aff047e24 */ /* 0x001fc6000f8e00ff */
[----:B------:R-:W-:Y:S02]  /*51fb0*/  @!P2 IADD3.X R15, R15, UR12, R30, P0, P5 ;  /* 0x0000000c0f0fac10 */ /* 0x000fe400087ea41e */
[----:B------:R-:W-:-:S04]  /*51fc0*/  @!P6 IADD3 R227, P0, P5, R227, UR13, R24 ;  /* 0x0000000de3e3ec10 */ /* 0x000fc8000fd1e018 */
[----:B------:R-:W-:Y:S01]  /*51fd0*/  @!P6 IADD3.X R190, R4, UR12, R30, P0, P5 ;  /* 0x0000000c04beec10 */ /* 0x000fe200087ea41e */
[----:B--2---:R-:W-:Y:S02]  /*51fe0*/  FMUL R4, R2, UR19 ;  /* 0x0000001302047c20 */ /* 0x004fe40008400000 */
[----:B------:R-:W2:Y:S01]  /*51ff0*/  LDL.LU R2, [R1+0x7f4] ;  /* 0x0007f40001027983 */ /* 0x000ea20000300800 */
[----:B------:R-:W-:-:S04]  /*52000*/  LOP3.LUT R6, R6, 0xffffffdf, RZ, 0xc0, !PT ;  /* 0xffffffdf06067812 */ /* 0x000fc800078ec0ff */
[----:B------:R-:W-:Y:S02]  /*52010*/  @P2 LOP3.LUT R6, R6, 0x20, RZ, 0xfc, !PT ;  /* 0x0000002006062812 */ /* 0x000fe400078efcff */
[----:B------:R-:W-:Y:S02]  /*52020*/  LOP3.LUT P2, RZ, R7, 0x2000, RZ, 0xc0, !PT ;  /* 0x0000200007ff7812 */ /* 0x000fe4000784c0ff */
[----:B------:R-:W-:-:S04]  /*52030*/  LOP3.LUT R6, R6, 0xffffffef, RZ, 0xc0, !PT ;  /* 0xffffffef06067812 */ /* 0x000fc800078ec0ff */
[----:B------:R-:W-:Y:S02]  /*52040*/  @P6 LOP3.LUT R6, R6, 0x10, RZ, 0xfc, !PT ;  /* 0x0000001006066812 */ /* 0x000fe400078efcff */
[----:B------:R-:W-:Y:S02]  /*52050*/  ISETP.LT.OR P6, PT, R28, 0x5a, !P1 ;  /* 0x0000005a1c00780c */ /* 0x000fe40004fc1670 */
[----:B------:R-:W-:-:S05]  /*52060*/  F2FP.SATFINITE.E4M3.F32.PACK_AB_MERGE_C R4, RZ, R4, RZ ;  /* 0x00000004ff04723e */ /* 0x000fca00048070ff */
[----:B----4-:R0:W-:Y:S01]  /*52070*/  @!P2 STG.E.U8 desc[UR26][R220.64+0xc8], R4 ;  /* 0x0000c804dc00a986 */ /* 0x0101e2000c10111a */
[----:B------:R-:W-:Y:S01]  /*52080*/  IMAD.U32 R10, RZ, RZ, UR10 ;  /* 0x0000000aff0a7e24 */ /* 0x000fe2000f8e00ff */
[----:B------:R-:W-:Y:S01]  /*52090*/  LOP3.LUT R6, R6, 0xfffffff7, RZ, 0xc0, !PT ;  /* 0xfffffff706067812 */ /* 0x000fe200078ec0ff */
[----:B0-----:R-:W-:-:S03]  /*520a0*/  IMAD.U32 R4, RZ, RZ, UR11 ;  /* 0x0000000bff047e24 */ /* 0x001fc6000f8e00ff */
[----:B------:R-:W-:Y:S02]  /*520b0*/  @P6 LOP3.LUT R6, R6, 0x8, RZ, 0xfc, !PT ;  /* 0x0000000806066812 */ /* 0x000fe400078efcff */
[----:B------:R-:W-:-:S04]  /*520c0*/  @!P6 IADD3 R191, P0, P5, R4, UR13, R24 ;  /* 0x0000000d04bfec10 */ /* 0x000fc8000fd1e018 */
[----:B------:R-:W-:Y:S02]  /*520d0*/  @!P6 IADD3.X R173, R10, UR12, R30, P0, P5 ;  /* 0x0000000c0aadec10 */ /* 0x000fe400087ea41e */
[----:B------:R-:W-:Y:S02]  /*520e0*/  ISETP.LT.OR P6, PT, R28, 0x61, !P1 ;  /* 0x000000611c00780c */ /* 0x000fe40004fc1670 */
[----:B------:R-:W-:Y:S02]  /*520f0*/  LOP3.LUT P3, RZ, R5, 0x800, RZ, 0xc0, !PT ;  /* 0x0000080005ff7812 */ /* 0x000fe4000786c0ff */
[----:B------:R-:W-:-:S09]  /*52100*/  LOP3.LUT P4, RZ, R9, 0x2000, RZ, 0xc0, !PT ;  /* 0x0000200009ff7812 */ /* 0x000fd2000788c0ff */
[----:B------:R-:W-:Y:S01]  /*52110*/  @!P6 IADD3 R157, P0, P5, R4, UR13, R24 ;  /* 0x0000000d049dec10 */ /* 0x000fe2000fd1e018 */
[----:B------:R-:W-:-:S03]  /*52120*/  FMUL R4, R3, UR19 ;  /* 0x0000001303047c20 */ /* 0x000fc60008400000 */
[----:B------:R-:W-:Y:S02]  /*52130*/  @!P6 IADD3.X R220, R10, UR12, R30, P0, P5 ;  /* 0x0000000c0adcec10 */ /* 0x000fe400087ea41e */
[----:B------:R-:W-:Y:S01]  /*52140*/  F2FP.SATFINITE.E4M3.F32.PACK_AB_MERGE_C R4, RZ, R4, RZ ;  /* 0x00000004ff04723e */ /* 0x000fe200048070ff */
[----:B------:R-:W0:Y:S04]  /*52150*/  @!P3 LDC.64 R10, c[0x0][0x5c0] ;  /* 0x00017000ff0abb82 */ /* 0x000e280000000a00 */
[----:B------:R1:W-:Y:S01]  /*52160*/  @!P4 STG.E.U8 desc[UR26][R234.64+0xc9], R4 ;  /* 0x0000c904ea00c986 */ /* 0x0003e2000c10111a */
[----:B------:R-:W-:-:S03]  /*52170*/  ISETP.LT.OR P4, PT, R28, 0x62, !P1 ;  /* 0x000000621c00780c */ /* 0x000fc60004f81670 */
[----:B-1----:R-:W3:Y:S01]  /*52180*/  LDL.LU R234, [R1+0x7f8] ;  /* 0x0007f80001ea7983 */ /* 0x002ee20000300800 */
[----:B------:R-:W-:Y:S01]  /*52190*/  LOP3.LUT R6, R6, 0xfffffffb, RZ, 0xc0, !PT ;  /* 0xfffffffb06067812 */ /* 0x000fe200078ec0ff */
[----:B------:R-:W-:Y:S02]  /*521a0*/  IMAD.U32 R3, RZ, RZ, UR11 ;  /* 0x0000000bff037e24 */ /* 0x000fe4000f8e00ff */
[----:B------:R-:W-:Y:S01]  /*521b0*/  IMAD.U32 R4, RZ, RZ, UR10 ;  /* 0x0000000aff047e24 */ /* 0x000fe2000f8e00ff */
[----:B------:R-:W-:Y:S02]  /*521c0*/  @P6 LOP3.LUT R6, R6, 0x4, RZ, 0xfc, !PT ;  /* 0x0000000406066812 */ /* 0x000fe400078efcff */
[----:B0-----:R-:W-:-:S03]  /*521d0*/  @!P3 IADD3 R10, P0, R41, R10, RZ ;  /* 0x0000000a290ab210 */ /* 0x001fc60007f1e0ff */
[----:B------:R-:W-:-:S04]  /*521e0*/  @!P4 IADD3 R41, P5, P6, R3, UR13, R24 ;  /* 0x0000000d0329cc10 */ /* 0x000fc8000febe018 */
[----:B------:R-:W-:Y:S01]  /*521f0*/  @!P4 IADD3.X R221, R4, UR12, R30, P5, P6 ;  /* 0x0000000c04ddcc10 */ /* 0x000fe2000afec41e */
[----:B--2---:R-:W-:Y:S02]  /*52200*/  FMUL R4, R2, UR19 ;  /* 0x0000001302047c20 */ /* 0x004fe40008400000 */
[----:B------:R-:W2:Y:S01]  /*52210*/  LDL.LU R2, [R1+0x7fc] ;  /* 0x0007fc0001027983 */ /* 0x000ea20000300800 */
[----:B------:R-:W-:Y:S01]  /*52220*/  LOP3.LUT P2, RZ, R5, 0x1, RZ, 0xc0, !PT ;  /* 0x0000000105ff7812 */ /* 0x000fe2000784c0ff */
[----:B------:R-:W-:Y:S01]  /*52230*/  @!P3 IMAD.X R11, R42, 0x1, R11, P0 ;  /* 0x000000012a0bb824 */ /* 0x000fe200000e060b */
[----:B------:R-:W-:Y:S01]  /*52240*/  F2FP.SATFINITE.E4M3.F32.PACK_AB_MERGE_C R4, RZ, R4, RZ ;  /* 0x00000004ff04723e */ /* 0x000fe200048070ff */
[----:B------:R-:W4:Y:S04]  /*52250*/  LDL.LU R3, [R1+0x800] ;  /* 0x0008000001037983 */ /* 0x000f280000300800 */
[----:B------:R0:W-:Y:S01]  /*52260*/  @!P3 STG.E.U8 desc[UR26][R10.64+0xc8], R4 ;  /* 0x0000c8040a00b986 */ /* 0x0001e2000c10111a */
[----:B------:R-:W-:-:S05]  /*52270*/  ISETP.LT.OR P3, PT, R28, 0x69, !P1 ;  /* 0x000000691c00780c */ /* 0x000fca0004f61670 */
[----:B0-----:R-:W0:Y:S01]  /*52280*/  @!P2 LDC.64 R10, c[0x0][0x5c0] ;  /* 0x00017000ff0aab82 */ /* 0x001e220000000a00 */
[----:B------:R-:W-:Y:S01]  /*52290*/  IMAD.U32 R42, RZ, RZ, UR11 ;  /* 0x0000000bff2a7e24 */ /* 0x000fe2000f8e00ff */
[----:B------:R-:W-:Y:S01]  /*522a0*/  LOP3.LUT P6, RZ, R9, 0x10000, RZ, 0xc0, !PT ;  /* 0x0001000009ff7812 */ /* 0x000fe200078cc0ff */
[----:B------:R-:W-:-:S05]  /*522b0*/  IMAD.U32 R4, RZ, RZ, UR10 ;  /* 0x0000000aff047e24 */ /* 0x000fca000f8e00ff */
[----:B------:R-:W-:Y:S02]  /*522c0*/  @!P3 IADD3 R42, P0, P5, R42, UR13, R24 ;  /* 0x0000000d2a2abc10 */ /* 0x000fe4000fd1e018 */
[----:B------:R-:W-:Y:S02]  /*522d0*/  LOP3.LUT R7, R7, 0xffffefff, RZ, 0xc0, !PT ;  /* 0xffffefff07077812 */ /* 0x000fe400078ec0ff */
[----:B------:R-:W-:-:S03]  /*522e0*/  @!P3 IADD3.X R207, R4, UR12, R30, P0, P5 ;  /* 0x0000000c04cfbc10 */ /* 0x000fc600087ea41e */
[----:B------:R-:W-:Y:S02]  /*522f0*/  @P6 LOP3.LUT R7, R7, 0x1000, RZ, 0xfc, !PT ;  /* 0x0000100007076812 */ /* 0x000fe400078efcff */
[----:B------:R-:W-:Y:S02]  /*52300*/  ISETP.LT.OR P6, PT, R28, 0x6a, !P1 ;  /* 0x0000006a1c00780c */ /* 0x000fe40004fc1670 */
[----:B0-----:R-:W-:-:S05]  /*52310*/  @!P2 IADD3 R10, P0, R43, R10, RZ ;  /* 0x0000000a2b0aa210 */ /* 0x001fca0007f1e0ff */
[----:B------:R-:W-:Y:S02]  /*52320*/  @!P2 IMAD.X R11, R44, 0x1, R11, P0 ;  /* 0x000000012c0ba824 */ /* 0x000fe400000e060b */
[----:B------:R-:W-:Y:S02]  /*52330*/  IMAD.U32 R43, RZ, RZ, UR11 ;  /* 0x0000000bff2b7e24 */ /* 0x000fe4000f8e00ff */
[----:B------:R-:W-:-:S03]  /*52340*/  IMAD.U32 R44, RZ, RZ, UR10 ;  /* 0x0000000aff2c7e24 */ /* 0x000fc6000f8e00ff */
[----:B------:R-:W-:Y:S01]  /*52350*/  @!P6 IADD3 R43, P0, P5, R43, UR13, R24 ;  /* 0x0000000d2b2bec10 */ /* 0x000fe2000fd1e018 */
[----:B---3--:R-:W-:-:S05]  /*52360*/  FMUL R4, R234, UR19 ;  /* 0x00000013ea047c20 */ /* 0x008fca0008400000 */
[----:B------:R-:W-:-:S05]  /*52370*/  F2FP.SATFINITE.E4M3.F32.PACK_AB_MERGE_C R4, RZ, R4, RZ ;  /* 0x00000004ff04723e */ /* 0x000fca00048070ff */
[----:B------:R0:W-:Y:S01]  /*52380*/  @!P2 STG.E.U8 desc[UR26][R10.64+0xc9], R4 ;  /* 0x0000c9040a00a986 */ /* 0x0001e2000c10111a */
[----:B------:R-:W-:Y:S02]  /*52390*/  ISETP.LT.OR P2, PT, R28, 0x71, !P1 ;  /* 0x000000711c00780c */ /* 0x000fe40004f41670 */
[----:B------:R-:W-:Y:S01]  /*523a0*/  @!P6 IADD3.X R44, R44, UR12, R30, P0, P5 ;  /* 0x0000000c2c2cec10 */ /* 0x000fe200087ea41e */
[----:B0-----:R-:W-:-:S10]  /*523b0*/  IMAD.U32 R4, RZ, RZ, UR11 ;  /* 0x0000000bff047e24 */ /* 0x001fd4000f8e00ff */
[----:B------:R-:W-:Y:S01]  /*523c0*/  @!P2 IADD3 R234, P0, P5, R4, UR13, R24 ;  /* 0x0000000d04eaac10 */ /* 0x000fe2000fd1e018 */
[----:B--2---:R-:W-:Y:S02]  /*523d0*/  FMUL R4, R2, UR19 ;  /* 0x0000001302047c20 */ /* 0x004fe40008400000 */
[----:B------:R-:W2:Y:S01]  /*523e0*/  LDL.LU R2, [R1+0x804] ;  /* 0x0008040001027983 */ /* 0x000ea20000300800 */
[----:B------:R-:W-:Y:S02]  /*523f0*/  LOP3.LUT R6, R6, 0xfffffffd, RZ, 0xc0, !PT ;  /* 0xfffffffd06067812 */ /* 0x000fe400078ec0ff */
[----:B------:R-:W-:Y:S01]  /*52400*/  F2FP.SATFINITE.E4M3.F32.PACK_AB_MERGE_C R4, RZ, R4, RZ ;  /* 0x00000004ff04723e */ /* 0x000fe200048070ff */
[----:B------:R-:W-:Y:S01]  /*52410*/  IMAD.U32 R10, RZ, RZ, UR10 ;  /* 0x0000000aff0a7e24 */ /* 0x000fe2000f8e00ff */
[----:B------:R-:W-:Y:S01]  /*52420*/  @P4 LOP3.LUT R6, R6, 0x2, RZ, 0xfc, !PT ;  /* 0x0000000206064812 */ /* 0x000fe200078efcff */
[----:B------:R-:W3:Y:S01]  /*52430*/  LDL.LU R232, [R1+0x808] ;  /* 0x0008080001e87983 */ /* 0x000ee20000300800 */
[----:B------:R-:W-:-:S02]  /*52440*/  LOP3.LUT P4, RZ, R5, 0x1000, RZ, 0xc0, !PT ;  /* 0x0000100005ff7812 */ /* 0x000fc4000788c0ff */
[----:B------:R-:W-:-:S04]  /*52450*/  LOP3.LUT R5, R5, 0x7fffffff, RZ, 0xc0, !PT ;  /* 0x7fffffff05057812 */ /* 0x000fc800078ec0ff */
[----:B------:R-:W-:Y:S02]  /*52460*/  @P6 LOP3.LUT R5, R5, 0x80000000, RZ, 0xfc, !PT ;  /* 0x8000000005056812 */ /* 0x000fe400078efcff */
[----:B------:R-:W-:Y:S02]  /*52470*/  LOP3.LUT P6, RZ, R7, 0x1000, RZ, 0xc0, !PT ;  /* 0x0000100007ff7812 */ /* 0x000fe400078cc0ff */
[----:B------:R-:W-:-:S11]  /*52480*/  LOP3.LUT R5, R5, 0xbfffffff, RZ, 0xc0, !PT ;  /* 0xbfffffff05057812 */ /* 0x000fd600078ec0ff */
[----:B------:R0:W-:Y:S01]  /*52490*/  @!P6 STG.E.U8 desc[UR26][R236.64+0xd0], R4 ;  /* 0x0000d004ec00e986 */ /* 0x0001e2000c10111a */
[----:B------:R-:W-:Y:S02]  /*524a0*/  ISETP.LT.OR P6, PT, R28, 0x72, !P1 ;  /* 0x000000721c00780c */ /* 0x000fe40004fc1670 */
[----:B------:R-:W-:Y:S02]  /*524b0*/  @P2 LOP3.LUT R5, R5, 0x40000000, RZ, 0xfc, !PT ;  /* 0x4000000005052812 */ /* 0x000fe400078efcff */
[----:B------:R-:W-:Y:S02]  /*524c0*/  @!P2 IADD3.X R235, R10, UR12, R30, P0, P5 ;  /* 0x0000000c0aebac10 */ /* 0x000fe400087ea41e */
[----:B------:R-:W-:Y:S01]  /*524d0*/  LOP3.LUT R5, R5, 0xdfffffff, RZ, 0xc0, !PT ;  /* 0xdfffffff05057812 */ /* 0x000fe200078ec0ff */
[----:B0-----:R-:W-:Y:S02]  /*524e0*/  IMAD.U32 R236, RZ, RZ, UR11 ;  /* 0x0000000bffec7e24 */ /* 0x001fe4000f8e00ff */
[----:B------:R-:W-:-:S04]  /*524f0*/  IMAD.U32 R237, RZ, RZ, UR10 ;  /* 0x0000000affed7e24 */ /* 0x000fc8000f8e00ff */
[----:B------:R-:W-:Y:S02]  /*52500*/  @!P6 IADD3 R236, P0, P5, R236, UR13, R24 ;  /* 0x0000000dececec10 */ /* 0x000fe4000fd1e018 */
[----:B------:R-:W-:Y:S02]  /*52510*/  @P6 LOP3.LUT R5, R5, 0x20000000, RZ, 0xfc, !PT ;  /* 0x2000000005056812 */ /* 0x000fe400078efcff */
[----:B------:R-:W-:Y:S02]  /*52520*/  @!P6 IADD3.X R237, R237, UR12, R30, P0, P5 ;  /* 0x0000000cededec10 */ /* 0x000fe400087ea41e */
[----:B------:R-:W-:Y:S01]  /*52530*/  ISETP.LT.OR P6, PT, R28, 0x79, !P1 ;  /* 0x000000791c00780c */ /* 0x000fe20004fc1670 */
[----:B------:R-:W-:Y:S01]  /*52540*/  IMAD.U32 R4, RZ, RZ, UR11 ;  /* 0x0000000bff047e24 */ /* 0x000fe2000f8e00ff */
[----:B------:R-:W-:-:S04]  /*52550*/  LOP3.LUT R6, R6, 0xfffffffe, RZ, 0xc0, !PT ;  /* 0xfffffffe06067812 */ /* 0x000fc800078ec0ff */
[----:B------:R-:W-:Y:S02]  /*52560*/  @P3 LOP3.LUT R6, R6, 0x1, RZ, 0xfc, !PT ;  /* 0x0000000106063812 */ /* 0x000fe400078efcff */
[----:B------:R-:W-:-:S05]  /*52570*/  LOP3.LUT P3, RZ, R9, 0x40000, RZ, 0xc0, !PT ;  /* 0x0004000009ff7812 */ /* 0x000fca000786c0ff */
[----:B------:R-:W-:Y:S01]  /*52580*/  @!P6 IADD3 R218, P0, P5, R4, UR13, R24 ;  /* 0x0000000d04daec10 */ /* 0x000fe2000fd1e018 */
[----:B----4-:R-:W-:-:S03]  /*52590*/  FMUL R4, R3, UR19 ;  /* 0x0000001303047c20 */ /* 0x010fc60008400000 */
[----:B------:R-:W-:Y:S02]  /*525a0*/  @!P6 IADD3.X R219, R10, UR12, R30, P0, P5 ;  /* 0x0000000c0adbec10 */ /* 0x000fe400087ea41e */
[----:B------:R-:W0:Y:S01]  /*525b0*/  @!P4 LDC.64 R10, c[0x0][0x5c0] ;  /* 0x00017000ff0acb82 */ /* 0x000e220000000a00 */
[----:B------:R-:W-:-:S05]  /*525c0*/  F2FP.SATFINITE.E4M3.F32.PACK_AB_MERGE_C R4, RZ, R4, RZ ;  /* 0x00000004ff04723e */ /* 0x000fca00048070ff */
[----:B------:R1:W-:Y:S01]  /*525d0*/  @!P3 STG.E.U8 desc[UR26][R204.64+0xd1], R4 ;  /* 0x0000d104cc00b986 */ /* 0x0003e2000c10111a */
[----:B------:R-:W-:Y:S02]  /*525e0*/  ISETP.LT.OR P3, PT, R28, 0x7a, !P1 ;  /* 0x0000007a1c00780c */ /* 0x000fe40004f61670 */
[----:B------:R-:W-:-:S04]  /*525f0*/  LOP3.LUT R5, R5, 0xefffffff, RZ, 0xc0, !PT ;  /* 0xefffffff05057812 */ /* 0x000fc800078ec0ff */
[----:B------:R-:W-:Y:S01]  /*52600*/  @P6 LOP3.LUT R5, R5, 0x10000000, RZ, 0xfc, !PT ;  /* 0x1000000005056812 */ /* 0x000fe200078efcff */
[----:B-1----:R-:W-:Y:S01]  /*52610*/  IMAD.U32 R4, RZ, RZ, UR11 ;  /* 0x0000000bff047e24 */ /* 0x002fe2000f8e00ff */
[----:B0-----:R-:W-:-:S05]  /*52620*/  @!P4 IADD3 R10, P0, R45, R10, RZ ;  /* 0x0000000a2d0ac210 */ /* 0x001fca0007f1e0ff */
        /* <DEDUP_REMOVED lines=9> */
[----:B------:R-:W4:Y:S01]  /*526c0*/  LDL.LU R3, [R1+0x810] ;  /* 0x0008100001037983 */ /* 0x000f220000300800 */
[----:B------:R-:W-:-:S02]  /*526d0*/  @!P3 IADD3.X R204, R204, UR12, R30, P5, P6 ;  /* 0x0000000cccccbc10 */ /* 0x000fc4000afec41e */
[----:B------:R-:W-:Y:S01]  /*526e0*/  LOP3.LUT P3, RZ, R7, 0x400, RZ, 0xc0, !PT ;  /* 0x0000040007ff7812 */ /* 0x000fe2000786c0ff */
[----:B------:R0:W-:Y:S01]  /*526f0*/  @!P4 STG.E.U8 desc[UR26][R10.64+0xd0], R4 ;  /* 0x0000d0040a00c986 */ /* 0x0001e2000c10111a */
[----:B------:R-:W-:Y:S01]  /*52700*/  ISETP.LT.OR P4, PT, R28, 0x81, !P1 ;  /* 0x000000811c00780c */ /* 0x000fe20004f81670 */
[----:B------:R-:W-:-:S10]  /*52710*/  IMAD.U32 R46, RZ, RZ, UR11 ;  /* 0x0000000bff2e7e24 */ /* 0x000fd4000f8e00ff */
[----:B0-----:R-:W0:Y:S01]  /*52720*/  @!P3 LDC.64 R10, c[0x0][0x5c0] ;  /* 0x00017000ff0abb82 */ /* 0x001e220000000a00 */
[----:B------:R-:W-:Y:S02]  /*52730*/  LOP3.LUT R5, R5, 0xfffffffd, RZ, 0xc0, !PT ;  /* 0xfffffffd05057812 */ /* 0x000fe400078ec0ff */
[----:B------:R-:W-:Y:S02]  /*52740*/  @!P4 IADD3 R46, P0, P5, R46, UR13, R24 ;  /* 0x0000000d2e2ecc10 */ /* 0x000fe4000fd1e018 */
[----:B------:R-:W-:Y:S02]  /*52750*/  @P4 LOP3.LUT R5, R5, 0x2, RZ, 0xfc, !PT ;  /* 0x0000000205054812 */ /* 0x000fe400078efcff */
[----:B------:R-:W-:Y:S02]  /*52760*/  @!P4 IADD3.X R205, R205, UR12, R30, P0, P5 ;  /* 0x0000000ccdcdcc10 */ /* 0x000fe400087ea41e */
[----:B------:R-:W-:Y:S02]  /*52770*/  ISETP.LT.OR P4, PT, R28, 0x82, !P1 ;  /* 0x000000821c00780c */ /* 0x000fe40004f81670 */
[----:B------:R-:W-:Y:S01]  /*52780*/  LOP3.LUT R5, R5, 0xfbffffff, RZ, 0xc0, !PT ;  /* 0xfbffffff05057812 */ /* 0x000fe200078ec0ff */
[----:B---3--:R-:W-:Y:S01]  /*52790*/  FMUL R4, R232, UR19 ;  /* 0x00000013e8047c20 */ /* 0x008fe20008400000 */
[----:B0-----:R-:W-:Y:S01]  /*527a0*/  @!P3 IADD3 R10, P0, R20, R10, RZ ;  /* 0x0000000a140ab210 */ /* 0x001fe20007f1e0ff */
[----:B------:R-:W-:-:S04]  /*527b0*/  IMAD.U32 R20, RZ, RZ, UR11 ;  /* 0x0000000bff147e24 */ /* 0x000fc8000f8e00ff */
[----:B------:R-:W-:-:S04]  /*527c0*/  @!P3 IMAD.X R11, R47, 0x1, R11, P0 ;  /* 0x000000012f0bb824 */ /* 0x000fc800000e060b */
[----:B------:R-:W-:Y:S01]  /*527d0*/  @!P4 IADD3 R20, P0, P5, R20, UR13, R24 ;  /* 0x0000000d1414cc10 */ /* 0x000fe2000fd1e018 */
[----:B------:R-:W-:Y:S01]  /*527e0*/  IMAD.U32 R47, RZ, RZ, UR10 ;  /* 0x0000000aff2f7e24 */ /* 0x000fe2000f8e00ff */
[----:B------:R-:W-:-:S04]  /*527f0*/  @P4 LOP3.LUT R5, R5, 0x4000000, RZ, 0xfc, !PT ;  /* 0x0400000005054812 */ /* 0x000fc800078efcff */
[----:B------:R-:W-:Y:S02]  /*52800*/  @!P4 IADD3.X R47, R47, UR12, R30, P0, P5 ;  /* 0x0000000c2f2fcc10 */ /* 0x000fe400087ea41e */
[----:B------:R-:W-:Y:S02]  /*52810*/  ISETP.LT.OR P4, PT, R28, 0x89, !P1 ;  /* 0x000000891c00780c */ /* 0x000fe40004f81670 */
[----:B------:R-:W-:-:S05]  /*52820*/  F2FP.SATFINITE.E4M3.F32.PACK_AB_MERGE_C R4, RZ, R4, RZ ;  /* 0x00000004ff04723e */ /* 0x000fca00048070ff */
[----:B------:R0:W-:Y:S02]  /*52830*/  @!P3 STG.E.U8 desc[UR26][R10.64+0xd1], R4 ;  /* 0x0000d1040a00b986 */ /* 0x0001e4000c10111a */
[----:B0-----:R-:W-:-:S05]  /*52840*/  IMAD.U32 R4, RZ, RZ, UR11 ;  /* 0x0000000bff047e24 */ /* 0x001fca000f8e00ff */
[----:B------:R-:W-:Y:S01]  /*52850*/  @!P4 IADD3 R232, P0, P3, R4, UR13, R24 ;  /* 0x0000000d04e8cc10 */ /* 0x000fe2000fb1e018 */
[----:B--2---:R-:W-:Y:S02]  /*52860*/  FMUL R4, R2, UR19 ;  /* 0x0000001302047c20 */ /* 0x004fe40008400000 */
[----:B------:R-:W2:Y:S01]  /*52870*/  LDL.LU R2, [R1+0x814] ;  /* 0x0008140001027983 */ /* 0x000ea20000300800 */
[----:B------:R-:W-:Y:S02]  /*52880*/  LOP3.LUT P5, RZ, R9, 0x400000, RZ, 0xc0, !PT ;  /* 0x0040000009ff7812 */ /* 0x000fe400078ac0ff */
[----:B------:R-:W-:Y:S02]  /*52890*/  F2FP.SATFINITE.E4M3.F32.PACK_AB_MERGE_C R4, RZ, R4, RZ ;  /* 0x00000004ff04723e */ /* 0x000fe400048070ff */
[----:B------:R-:W-:Y:S01]  /*528a0*/  LOP3.LUT R5, R5, 0xfffffff7, RZ, 0xc0, !PT ;  /* 0xfffffff705057812 */ /* 0x000fe200078ec0ff */
[----:B------:R-:W-:Y:S01]  /*528b0*/  IMAD.U32 R10, RZ, RZ, UR10 ;  /* 0x0000000aff0a7e24 */ /* 0x000fe2000f8e00ff */
[----:B------:R-:W3:Y:S07]  /*528c0*/  LDL.LU R102, [R1+0x818] ;  /* 0x0008180001667983 */ /* 0x000eee0000300800 */
[----:B------:R0:W-:Y:S01]  /*528d0*/  @!P5 STG.E.U8 desc[UR26][R230.64+0xd8], R4 ;  /* 0x0000d804e600d986 */ /* 0x0001e2000c10111a */
[----:B------:R-:W-:-:S02]  /*528e0*/  ISETP.LT.OR P5, PT, R28, 0x8a, !P1 ;  /* 0x0000008a1c00780c */ /* 0x000fc40004fa1670 */
        /* <DEDUP_REMOVED lines=10> */
[----:B------:R-:W-:-:S11]  /*52990*/  LOP3.LUT P6, RZ, R9, 0x1000000, RZ, 0xc0, !PT ;  /* 0x0100000009ff7812 */ /* 0x000fd600078cc0ff */
[----:B------:R-:W-:Y:S01]  /*529a0*/  @!P5 IADD3 R176, P0, P3, R4, UR13, R24 ;  /* 0x0000000d04b0dc10 */ /* 0x000fe2000fb1e018 */
[----:B----4-:R-:W-:-:S05]  /*529b0*/  FMUL R4, R3, UR19 ;  /* 0x0000001303047c20 */ /* 0x010fca0008400000 */
[----:B------:R-:W-:-:S05]  /*529c0*/  F2FP.SATFINITE.E4M3.F32.PACK_AB_MERGE_C R4, RZ, R4, RZ ;  /* 0x00000004ff04723e */ /* 0x000fca00048070ff */
[----:B------:R2:W-:Y:S01]  /*529d0*/  @!P6 STG.E.U8 desc[UR26][R228.64+0xd9], R4 ;  /* 0x0000d904e400e986 */ /* 0x0005e2000c10111a */
[----:B------:R-:W-:Y:S02]  /*529e0*/  LOP3.LUT P4, RZ, R7, 0x200, RZ, 0xc0, !PT ;  /* 0x0000020007ff7812 */ /* 0x000fe4000788c0ff */
[----:B------:R-:W-:-:S11]  /*529f0*/  @!P5 IADD3.X R177, R10, UR12, R30, P0, P3 ;  /* 0x0000000c0ab1dc10 */ /* 0x000fd600087e641e */
[----:B------:R-:W0:Y:S01]  /*52a00*/  @!P4 LDC.64 R10, c[0x0][0x5c0] ;  /* 0x00017000ff0acb82 */ /* 0x000e220000000a00 */
[----:B--2---:R-:W-:Y:S02]  /*52a10*/  FMUL R4, R2, UR19 ;  /* 0x0000001302047c20 */ /* 0x004fe40008400000 */
[----:B------:R-:W2:Y:S01]  /*52a20*/  LDL.LU R2, [R1+0x81c] ;  /* 0x00081c0001027983 */ /* 0x000ea20000300800 */
[----:B------:R-:W-:Y:S02]  /*52a30*/  LOP3.LUT P2, RZ, R7, 0x800, RZ, 0xc0, !PT ;  /* 0x0000080007ff7812 */ /* 0x000fe4000784c0ff */
[----:B------:R-:W-:Y:S02]  /*52a40*/  ISETP.LT.OR P6, PT, R28, 0x92, !P1 ;  /* 0x000000921c00780c */ /* 0x000fe40004fc1670 */
[----:B------:R-:W-:Y:S01]  /*52a50*/  LOP3.LUT R5, R5, 0xfeffffff, RZ, 0xc0, !PT ;  /* 0xfeffffff05057812 */ /* 0x000fe200078ec0ff */
[----:B------:R-:W-:Y:S01]  /*52a60*/  IMAD.U32 R228, RZ, RZ, UR11 ;  /* 0x0000000bffe47e24 */ /* 0x000fe2000f8e00ff */
[----:B0-----:R-:W-:Y:S01]  /*52a70*/  @!P4 IADD3 R10, P0, R21, R10, RZ ;  /* 0x0000000a150ac210 */ /* 0x001fe20007f1e0ff */
[----:B------:R-:W-:Y:S01]  /*52a80*/  IMAD.U32 R229, RZ, RZ, UR10 ;  /* 0x0000000affe57e24 */ /* 0x000fe2000f8e00ff */
[----:B------:R-:W-:Y:S01]  /*52a90*/  F2FP.SATFINITE.E4M3.F32.PACK_AB_MERGE_C R4, RZ, R4, RZ ;  /* 0x00000004ff04723e */ /* 0x000fe200048070ff */
[----:B------:R-:W4:Y:S02]  /*52aa0*/  LDL.LU R3, [R1+0x820] ;  /* 0x0008200001037983 */ /* 0x000f240000300800 */
[----:B------:R-:W-:Y:S01]  /*52ab0*/  @!P4 IMAD.X R11, R48, 0x1, R11, P0 ;  /* 0x00000001300bc824 */ /* 0x000fe200000e060b */
[----:B------:R-:W-:-:S04]  /*52ac0*/  @P5 LOP3.LUT R5, R5, 0x1000000, RZ, 0xfc, !PT ;  /* 0x0100000005055812 */ /* 0x000fc800078efcff */
[----:B------:R0:W-:Y:S01]  /*52ad0*/  @!P4 STG.E.U8 desc[UR26][R10.64+0xd8], R4 ;  /* 0x0000d8040a00c986 */ /* 0x0001e2000c10111a */
[----:B------:R-:W-:Y:S02]  /*52ae0*/  LOP3.LUT R5, R5, 0xff7fffff, RZ, 0xc0, !PT ;  /* 0xff7fffff05057812 */ /* 0x000fe400078ec0ff */
[----:B------:R-:W-:Y:S02]  /*52af0*/  @!P6 IADD3 R228, P3, P5, R228, UR13, R24 ;  /* 0x0000000de4e4ec10 */ /* 0x000fe4000fd7e018 */
[----:B------:R-:W-:Y:S02]  /*52b00*/  LOP3.LUT P4, RZ, R9, 0x8000000, RZ, 0xc0, !PT ;  /* 0x0800000009ff7812 */ /* 0x000fe4000788c0ff */
[----:B------:R-:W-:Y:S01]  /*52b10*/  @P6 LOP3.LUT R5, R5, 0x800000, RZ, 0xfc, !PT ;  /* 0x0080000005056812 */ /* 0x000fe200078efcff */
[----:B0-----:R-:W0:Y:S01]  /*52b20*/  @!P2 LDC.64 R10, c[0x0][0x5c0] ;  /* 0x00017000ff0aab82 */ /* 0x001e220000000a00 */
[----:B------:R-:W-:Y:S02]  /*52b30*/  @!P6 IADD3.X R229, R229, UR12, R30, P3, P5 ;  /* 0x0000000ce5e5ec10 */ /* 0x000fe40009fea41e */
[----:B------:R-:W-:-:S02]  /*52b40*/  ISETP.LT.OR P6, PT, R28, 0x99, !P1 ;  /* 0x000000991c00780c */ /* 0x000fc40004fc1670 */
[----:B------:R-:W-:Y:S01]  /*52b50*/  LOP3.LUT R7, R7, 0xfffffeff, RZ, 0xc0, !PT ;  /* 0xfffffeff07077812 */ /* 0x000fe200078ec0ff */
[----:B------:R-:W-:-:S04]  /*52b60*/  IMAD.U32 R48, RZ, RZ, UR11 ;  /* 0x0000000bff307e24 */ /* 0x000fc8000f8e00ff */
[----:B------:R-:W-:Y:S01]  /*52b70*/  @P4 LOP3.LUT R7, R7, 0x100, RZ, 0xfc, !PT ;  /* 0x0000010007074812 */ /* 0x000fe200078efcff */
[----:B------:R-:W-:Y:S01]  /*52b80*/  IMAD.U32 R4, RZ, RZ, UR10 ;  /* 0x0000000aff047e24 */ /* 0x000fe2000f8e00ff */
[----:B------:R-:W-:-:S04]  /*52b90*/  ISETP.LT.OR P4, PT, R28, 0x9a, !P1 ;  /* 0x0000009a1c00780c */ /* 0x000fc80004f81670 */
[----:B------:R-:W-:-:S04]  /*52ba0*/  @!P6 IADD3 R48, P0, P3, R48, UR13, R24 ;  /* 0x0000000d3030ec10 */ /* 0x000fc8000fb1e018 */
[----:B------:R-:W-:Y:S01]  /*52bb0*/  @!P6 IADD3.X R214, R4, UR12, R30, P0, P3 ;  /* 0x0000000c04d6ec10 */ /* 0x000fe200087e641e */
[----:B------:R-:W-:Y:S01]  /*52bc0*/  IMAD.U32 R4, RZ, RZ, UR11 ;  /* 0x0000000bff047e24 */ /* 0x000fe2000f8e00ff */
[----:B0-----:R-:W-:Y:S01]  /*52bd0*/  @!P2 IADD3 R10, P0, R22, R10, RZ ;  /* 0x0000000a160aa210 */ /* 0x001fe20007f1e0ff */
[----:B------:R-:W-:-:S04]  /*52be0*/  IMAD.U32 R21, RZ, RZ, UR10 ;  /* 0x0000000aff157e24 */ /* 0x000fc8000f8e00ff */
[----:B------:R-:W-:Y:S01]  /*52bf0*/  @!P2 IMAD.X R11, R23, 0x1, R11, P0 ;  /* 0x00000001170ba824 */ /* 0x000fe200000e060b */
[----:B------:R-:W-:Y:S01]  /*52c00*/  @!P4 IADD3 R215, P0, P3, R4, UR13, R24 ;  /* 0x0000000d04d7cc10 */ /* 0x000fe2000fb1e018 */
[----:B---3--:R-:W-:-:S03]  /*52c10*/  FMUL R4, R102, UR19 ;  /* 0x0000001366047c20 */ /* 0x008fc60008400000 */
        /* <DEDUP_REMOVED lines=8> */
[----:B------:R-:W-:Y:S01]  /*52ca0*/  LOP3.LUT R5, R5, 0xfffffffb, RZ, 0xc0, !PT ;  /* 0xfffffffb05057812 */ /* 0x000fe200078ec0ff */
[----:B------:R-:W-:Y:S01]  /*52cb0*/  IMAD.U32 R10, RZ, RZ, UR10 ;  /* 0x0000000aff0a7e24 */ /* 0x000fe2000f8e00ff */
[----:B------:R-:W-:Y:S01]  /*52cc0*/  F2FP.SATFINITE.E4M3.F32.PACK_AB_MERGE_C R4, RZ, R4, RZ ;  /* 0x00000004ff04723e */ /* 0x000fe200048070ff */
[----:B------:R-:W3:Y:S01]  /*52cd0*/  LDL.LU R90, [R1+0x828] ;  /* 0x00082800015a7983 */ /* 0x000ee20000300800 */
[----:B------:R-:W-:-:S04]  /*52ce0*/  @P6 LOP3.LUT R5, R5, 0x4, RZ, 0xfc, !PT ;  /* 0x0000000405056812 */ /* 0x000fc800078efcff */
[C---:B------:R-:W-:Y:S02]  /*52cf0*/  LOP3.LUT P6, RZ, R5.reuse, 0x2000, RZ, 0xc0, !PT ;  /* 0x0000200005ff7812 */ /* 0x040fe400078cc0ff */
[----:B------:R-:W-:-:S04]  /*52d00*/  LOP3.LUT R5, R5, 0xffbfffff, RZ, 0xc0, !PT ;  /* 0xffbfffff05057812 */ /* 0x000fc800078ec0ff */
[----:B------:R-:W-:Y:S02]  /*52d10*/  @P4 LOP3.LUT R5, R5, 0x400000, RZ, 0xfc, !PT ;  /* 0x0040000005054812 */ /* 0x000fe400078efcff */
[----:B------:R-:W-:Y:S02]  /*52d20*/  LOP3.LUT P4, RZ, R7, 0x100, RZ, 0xc0, !PT ;  /* 0x0000010007ff7812 */ /* 0x000fe4000788c0ff */
[----:B------:R-:W-:Y:S02]  /*52d30*/  LOP3.LUT R5, R5, 0xffffffef, RZ, 0xc0, !PT ;  /* 0xffffffef05057812 */ /* 0x000fe400078ec0ff */
[----:B------:R-:W-:Y:S02]  /*52d40*/  @!P3 IADD3.X R103, R10, UR12, R30, P0, P2 ;  /* 0x0000000c0a67bc10 */ /* 0x000fe400087e441e */
[----:B------:R-:W-:Y:S02]  /*52d50*/  @P3 LOP3.LUT R5, R5, 0x10, RZ, 0xfc, !PT ;  /* 0x0000001005053812 */ /* 0x000fe400078efcff */
[----:B------:R-:W-:-:S05]  /*52d60*/  ISETP.LT.OR P3, PT, R28, 0xa2, !P1 ;  /* 0x000000a21c00780c */ /* 0x000fca0004f61670 */
[----:B------:R0:W-:Y:S01]  /*52d70*/  @!P4 STG.E.U8 desc[UR26][R224.64+0xe0], R4 ;  /* 0x0000e004e000c986 */ /* 0x0001e2000c10111a */
        /* <DEDUP_REMOVED lines=13> */
[----:B------:R-:W-:Y:S01]  /*52e50*/  ISETP.LT.OR P5, PT, R28, 0xaa, !P1 ;  /* 0x000000aa1c00780c */ /* 0x000fe20004fa1670 */
[----:B------:R-:W-:Y:S01]  /*52e60*/  IMAD.U32 R21, RZ, RZ, UR11 ;  /* 0x0000000bff157e24 */ /* 0x000fe2000f8e00ff */
[----:B------:R-:W-:Y:S02]  /*52e70*/  LOP3.LUT R5, R5, 0xffefffff, RZ, 0xc0, !PT ;  /* 0xffefffff05057812 */ /* 0x000fe400078ec0ff */
[----:B------:R-:W-:Y:S02]  /*52e80*/  @!P3 IADD3.X R98, R10, UR12, R30, P0, P2 ;  /* 0x0000000c0a62bc10 */ /* 0x000fe400087e441e */
[----:B------:R-:W-:Y:S01]  /*52e90*/  @P3 LOP3.LUT R5, R5, 0x100000, RZ, 0xfc, !PT ;  /* 0x0010000005053812 */ /* 0x000fe200078efcff */
[----:B------:R-:W1:Y:S01]  /*52ea0*/  @!P6 LDC.64 R10, c[0x0][0x5c0] ;  /* 0x00017000ff0aeb82 */ /* 0x000e620000000a00 */
[----:B0-----:R-:W-:-:S05]  /*52eb0*/  IMAD.U32 R4, RZ, RZ, UR10 ;  /* 0x0000000aff047e24 */ /* 0x001fca000f8e00ff */
[----:B------:R-:W-:-:S04]  /*52ec0*/  @!P5 IADD3 R99, P2, P3, R21, UR13, R24 ;  /* 0x0000000d1563dc10 */ /* 0x000fc8000fb5e018 */
[----:B------:R-:W-:Y:S01]  /*52ed0*/  @!P5 IADD3.X R97, R4, UR12, R30, P2, P3 ;  /* 0x0000000c0461dc10 */ /* 0x000fe200097e641e */
[----:B--2---:R-:W-:Y:S02]  /*52ee0*/  FMUL R4, R2, UR19 ;  /* 0x0000001302047c20 */ /* 0x004fe40008400000 */
[----:B------:R-:W2:Y:S01]  /*52ef0*/  LDL.LU R2, [R1+0x82c] ;  /* 0x00082c0001027983 */ /* 0x000ea20000300800 */
[----:B------:R-:W-:Y:S02]  /*52f00*/  LOP3.LUT P4, RZ, R0, 0x2, RZ, 0xc0, !PT ;  /* 0x0000000200ff7812 */ /* 0x000fe4000788c0ff */
[----:B------:R-:W-:Y:S01]  /*52f10*/  LOP3.LUT R7, R7, 0xffffff7f, RZ, 0xc0, !PT ;  /* 0xffffff7f07077812 */ /* 0x000fe200078ec0ff */
[----:B------:R-:W4:Y:S01]  /*52f20*/  LDL.LU R3, [R1+0x830] ;  /* 0x0008300001037983 */ /* 0x000f220000300800 */
[----:B-1----:R-:W-:Y:S02]  /*52f30*/  @!P6 IADD3 R10, P0, R49, R10, RZ ;  /* 0x0000000a310ae210 */ /* 0x002fe40007f1e0ff */
[----:B------:R-:W-:-:S02]  /*52f40*/  LOP3.LUT R5, R5, 0xfff7ffff, RZ, 0xc0, !PT ;  /* 0xfff7ffff05057812 */ /* 0x000fc400078ec0ff */
[----:B------:R-:W-:Y:S01]  /*52f50*/  F2FP.SATFINITE.E4M3.F32.PACK_AB_MERGE_C R4, RZ, R4, RZ ;  /* 0x00000004ff04723e */ /* 0x000fe200048070ff */
[----:B------:R-:W-:Y:S01]  /*52f60*/  @!P6 IMAD.X R11, R50, 0x1, R11, P0 ;  /* 0x00000001320be824 */ /* 0x000fe200000e060b */
[----:B------:R-:W-:-:S03]  /*52f70*/  @P5 LOP3.LUT R5, R5, 0x80000, RZ, 0xfc, !PT ;  /* 0x0008000005055812 */ /* 0x000fc600078efcff */
[----:B------:R-:W-:Y:S02]  /*52f80*/  @P4 LOP3.LUT R7, R7, 0x80, RZ, 0xfc, !PT ;  /* 0x0000008007074812 */ /* 0x000fe400078efcff */
[----:B------:R-:W-:Y:S02]  /*52f90*/  ISETP.LT.OR P4, PT, R28, 0xb1, !P1 ;  /* 0x000000b11c00780c */ /* 0x000fe40004f81670 */
[----:B------:R-:W-:Y:S01]  /*52fa0*/  LOP3.LUT P3, RZ, R5, 0x4000, RZ, 0xc0, !PT ;  /* 0x0000400005ff7812 */ /* 0x000fe2000786c0ff */
[----:B------:R0:W-:Y:S02]  /*52fb0*/  @!P6 STG.E.U8 desc[UR26][R10.64+0xe0], R4 ;  /* 0x0000e0040a00e986 */ /* 0x0001e4000c10111a */
[----:B0-----:R-:W-:Y:S02]  /*52fc0*/  IMAD.U32 R4, RZ, RZ, UR11 ;  /* 0x0000000bff047e24 */ /* 0x001fe4000f8e00ff */
[----:B------:R-:W-:-:S06]  /*52fd0*/  IMAD.U32 R10, RZ, RZ, UR10 ;  /* 0x0000000aff0a7e24 */ /* 0x000fcc000f8e00ff */
[----:B------:R-:W-:-:S04]  /*52fe0*/  @!P4 IADD3 R92, P0, P2, R4, UR13, R24 ;  /* 0x0000000d045ccc10 */ /* 0x000fc8000fa1e018 */
[----:B------:R-:W-:Y:S02]  /*52ff0*/  @!P4 IADD3.X R93, R10, UR12, R30, P0, P2 ;  /* 0x0000000c0a5dcc10 */ /* 0x000fe400087e441e */
[----:B------:R-:W0:Y:S01]  /*53000*/  @!P3 LDC.64 R10, c[0x0][0x5c0] ;  /* 0x00017000ff0abb82 */ /* 0x000e220000000a00 */
[----:B------:R-:W-:-:S04]  /*53010*/  LOP3.LUT R5, R5, 0xfffbffff, RZ, 0xc0, !PT ;  /* 0xfffbffff05057812 */ /* 0x000fc800078ec0ff */
[----:B------:R-:W-:Y:S02]  /*53020*/  @P4 LOP3.LUT R5, R5, 0x40000, RZ, 0xfc, !PT ;  /* 0x0004000005054812 */ /* 0x000fe400078efcff */
[----:B------:R-:W-:Y:S02]  /*53030*/  ISETP.LT.OR P4, PT, R28, 0xb2, !P1 ;  /* 0x000000b21c00780c */ /* 0x000fe40004f81670 */
[----:B0-----:R-:W-:-:S05]  /*53040*/  @!P3 IADD3 R10, P0, R51, R10, RZ ;  /* 0x0000000a330ab210 */ /* 0x001fca0007f1e0ff */
[----:B------:R-:W-:-:S06]  /*53050*/  @!P3 IMAD.X R11, R52, 0x1, R11, P0 ;  /* 0x00000001340bb824 */ /* 0x000fcc00000e060b */
[----:B------:R-:W-:Y:S01]  /*53060*/  @!P4 IADD3 R94, P0, P2, R4, UR13, R24 ;  /* 0x0000000d045ecc10 */ /* 0x000fe2000fa1e018 */
[----:B---3--:R-:W-:-:S05]  /*53070*/  FMUL R4, R90, UR19 ;  /* 0x000000135a047c20 */ /* 0x008fca0008400000 */
[----:B------:R-:W-:-:S05]  /*53080*/  F2FP.SATFINITE.E4M3.F32.PACK_AB_MERGE_C R4, RZ, R4, RZ ;  /* 0x00000004ff04723e */ /* 0x000fca00048070ff */
[----:B------:R0:W-:Y:S01]  /*53090*/  @!P3 STG.E.U8 desc[UR26][R10.64+0xe1], R4 ;  /* 0x0000e1040a00b986 */ /* 0x0001e2000c10111a */
[----:B------:R-:W-:Y:S01]  /*530a0*/  ISETP.LT.OR P3, PT, R28, 0xb9, !P1 ;  /* 0x000000b91c00780c */ /* 0x000fe20004f61670 */
[----:B------:R-:W-:-:S05]  /*530b0*/  IMAD.U32 R21, RZ, RZ, UR10 ;  /* 0x0000000aff157e24 */ /* 0x000fca000f8e00ff */
[----:B------:R-:W-:Y:S01]  /*530c0*/  @!P4 IADD3.X R95, R21, UR12, R30, P0, P2 ;  /* 0x0000000c155fcc10 */ /* 0x000fe200087e441e */
[----:B0-----:R-:W-:-:S06]  /*530d0*/  IMAD.U32 R4, RZ, RZ, UR11 ;  /* 0x0000000bff047e24 */ /* 0x001fcc000f8e00ff */
[----:B------:R-:W-:Y:S01]  /*530e0*/  @!P3 IADD3 R88, P0, P2, R4, UR13, R24 ;  /* 0x0000000d0458bc10 */ /* 0x000fe2000fa1e018 */
[----:B--2---:R-:W-:Y:S02]  /*530f0*/  FMUL R4, R2, UR19 ;  /* 0x0000001302047c20 */ /* 0x004fe40008400000 */
[----:B------:R-:W2:Y:S04]  /*53100*/  LDL.LU R2, [R1+0x834] ;  /* 0x0008340001027983 */ /* 0x000ea80000300800 */
[----:B------:R-:W3:Y:S01]  /*53110*/  LDL.LU R22, [R1+0x838] ;  /* 0x0008380001167983 */ /* 0x000ee20000300800 */
[----:B------:R-:W-:Y:S01]  /*53120*/  LOP3.LUT R5, R5, 0xfffdffff, RZ, 0xc0, !PT ;  /* 0xfffdffff05057812 */ /* 0x000fe200078ec0ff */
[----:B------:R-:W-:-:S03]  /*53130*/  IMAD.U32 R10, RZ, RZ, UR10 ;  /* 0x0000000aff0a7e24 */ /* 0x000fc6000f8e00ff */
[----:B------:R-:W-:Y:S02]  /*53140*/  @P4 LOP3.LUT R5, R5, 0x20000, RZ, 0xfc, !PT ;  /* 0x0002000005054812 */ /* 0x000fe400078efcff */
[----:B------:R-:W-:Y:S02]  /*53150*/  LOP3.LUT P4, RZ, R7, 0x80, RZ, 0xc0, !PT ;  /* 0x0000008007ff7812 */ /* 0x000fe4000788c0ff */
[----:B------:R-:W-:Y:S02]  /*53160*/  LOP3.LUT R5, R5, 0xfffeffff, RZ, 0xc0, !PT ;  /* 0xfffeffff05057812 */ /* 0x000fe400078ec0ff */
[----:B------:R-:W-:Y:S02]  /*53170*/  @!P3 IADD3.X R89, R10, UR12, R30, P0, P2 ;  /* 0x0000000c0a59bc10 */ /* 0x000fe400087e441e */
[----:B------:R-:W-:Y:S02]  /*53180*/  @P3 LOP3.LUT R5, R5, 0x10000, RZ, 0xfc, !PT ;  /* 0x0001000005053812 */ /* 0x000fe400078efcff */
[----:B------:R-:W-:-:S02]  /*53190*/  ISETP.LT.OR P3, PT, R28, 0xba, !P1 ;  /* 0x000000ba1c00780c */ /* 0x000fc40004f61670 */
[----:B------:R-:W-:-:S05]  /*531a0*/  F2FP.SATFINITE.E4M3.F32.PACK_AB_MERGE_C R4, RZ, R4, RZ ;  /* 0x00000004ff04723e */ /* 0x000fca00048070ff */
[----:B------:R0:W-:Y:S01]  /*531b0*/  @!P4 STG.E.U8 desc[UR26][R212.64+0xe8], R4 ;  /* 0x0000e804d400c986 */ /* 0x0001e2000c10111a */
[----:B------:R-:W-:Y:S01]  /*531c0*/  LOP3.LUT R5, R5, 0xffff7fff, RZ, 0xc0, !PT ;  /* 0xffff7fff05057812 */ /* 0x000fe200078ec0ff */
[----:B0-----:R-:W-:-:S04]  /*531d0*/  IMAD.U32 R4, RZ, RZ, UR11 ;  /* 0x0000000bff047e24 */ /* 0x001fc8000f8e00ff */
[----:B------:R-:W-:Y:S02]  /*531e0*/  @P3 LOP3.LUT R5, R5, 0x8000, RZ, 0xfc, !PT ;  /* 0x0000800005053812 */ /* 0x000fe400078efcff */
[----:B------:R-:W-:-:S04]  /*531f0*/  @!P3 IADD3 R90, P0, P2, R4, UR13, R24 ;  /* 0x0000000d045abc10 */ /* 0x000fc8000fa1e018 */
[----:B------:R-:W-:Y:S02]  /*53200*/  @!P3 IADD3.X R91, R10, UR12, R30, P0, P2 ;  /* 0x0000000c0a5bbc10 */ /* 0x000fe400087e441e */
[----:B------:R-:W-:Y:S02]  /*53210*/  ISETP.LT.OR P3, PT, R28, 0xc1, !P1 ;  /* 0x000000c11c00780c */ /* 0x000fe40004f61670 */
[----:B------:R-:W-:Y:S02]  /*53220*/  LOP3.LUT P6, RZ, R6, 0x100, RZ, 0xc0, !PT ;  /* 0x0000010006ff7812 */ /* 0x000fe400078cc0ff */
[----:B------:R-:W-:-:S09]  /*53230*/  LOP3.LUT P5, RZ, R0, 0x8, RZ, 0xc0, !PT ;  /* 0x0000000800ff7812 */ /* 0x000fd200078ac0ff */
[----:B------:R-:W-:-:S04]  /*53240*/  @!P3 IADD3 R84, P0, P2, R4, UR13, R24 ;  /* 0x0000000d0454bc10 */ /* 0x000fc8000fa1e018 */
[----:B------:R-:W-:Y:S02]  /*53250*/  @!P3 IADD3.X R86, R10, UR12, R30, P0, P2 ;  /* 0x0000000c0a56bc10 */ /* 0x000fe400087e441e */
[----:B------:R-:W0:Y:S01]  /*53260*/  @!P6 LDC.64 R10, c[0x0][0x5c0] ;  /* 0x00017000ff0aeb82 */ /* 0x000e220000000a00 */
[----:B------:R-:W-:Y:S01]  /*53270*/  ISETP.LT.OR P4, PT, R28, 0xc2, !P1 ;  /* 0x000000c21c00780c */ /* 0x000fe20004f81670 */
[----:B----4-:R-:W-:Y:S01]  /*53280*/  FMUL R4, R3, UR19 ;  /* 0x0000001303047c20 */ /* 0x010fe20008400000 */
[----:B------:R-:W-:Y:S01]  /*53290*/  LOP3.LUT R5, R5, 0xffffbfff, RZ, 0xc0, !PT ;  /* 0xffffbfff05057812 */ /* 0x000fe200078ec0ff */
[----:B------:R-:W-:Y:S01]  /*532a0*/  IMAD.U32 R21, RZ, RZ, UR11 ;  /* 0x0000000bff157e24 */ /* 0x000fe2000f8e00ff */
[----:B------:R-:W4:Y:S02]  /*532b0*/  LDL.LU R3, [R1+0x83c] ;  /* 0x00083c0001037983 */ /* 0x000f240000300800 */
[----:B------:R-:W-:Y:S02]  /*532c0*/  F2FP.SATFINITE.E4M3.F32.PACK_AB_MERGE_C R4, RZ, R4, RZ ;  /* 0x00000004ff04723e */ /* 0x000fe400048070ff */
[----:B------:R-:W-:Y:S01]  /*532d0*/  @P3 LOP3.LUT R5, R5, 0x4000, RZ, 0xfc, !PT ;  /* 0x0000400005053812 */ /* 0x000fe200078efcff */
[----:B------:R-:W4:Y:S04]  /*532e0*/  LDL.LU R23, [R1+0x840] ;  /* 0x0008400001177983 */ /* 0x000f280000300800 */
[----:B------:R1:W-:Y:S01]  /*532f0*/  @!P5 STG.E.U8 desc[UR26][R210.64+0xe9], R4 ;  /* 0x0000e904d200d986 */ /* 0x0003e2000c10111a */
[----:B------:R-:W-:Y:S01]  /*53300*/  @!P4 IADD3 R87, P2, P3, R21, UR13, R24 ;  /* 0x0000000d1557cc10 */ /* 0x000fe2000fb5e018 */
[----:B-1----:R-:W-:Y:S01]  /*53310*/  IMAD.U32 R4, RZ, RZ, UR10 ;  /* 0x0000000aff047e24 */ /* 0x002fe2000f8e00ff */
[----:B0-----:R-:W-:-:S04]  /*53320*/  @!P6 IADD3 R10, P0, R53, R10, RZ ;  /* 0x0000000a350ae210 */ /* 0x001fc80007f1e0ff */
[----:B------:R-:W-:Y:S02]  /*53330*/  @!P4 IADD3.X R85, R4, UR12, R30, P2, P3 ;  /* 0x0000000c0455cc10 */ /* 0x000fe400097e641e */
[----:B------:R-:W-:Y:S01]  /*53340*/  LOP3.LUT P3, RZ, R6, 0x2000, RZ, 0xc0, !PT ;  /* 0x0000200006ff7812 */ /* 0x000fe2000786c0ff */
[----:B------:R-:W-:Y:S01]  /*53350*/  @!P6 IMAD.X R11, R56, 0x1, R11, P0 ;  /* 0x00000001380be824 */ /* 0x000fe200000e060b */
[----:B------:R-:W-:Y:S02]  /*53360*/  LOP3.LUT R5, R5, 0xffffdfff, RZ, 0xc0, !PT ;  /* 0xffffdfff05057812 */ /* 0x000fe400078ec0ff */
[----:B------:R-:W-:Y:S02]  /*53370*/  LOP3.LUT P5, RZ, R0, 0x80, RZ, 0xc0, !PT ;  /* 0x0000008000ff7812 */ /* 0x000fe400078ac0ff */
[----:B------:R-:W-:Y:S02]  /*53380*/  @P4 LOP3.LUT R5, R5, 0x2000, RZ, 0xfc, !PT ;  /* 0x0000200005054812 */ /* 0x000fe400078efcff */
[----:B------:R-:W-:-:S02]  /*53390*/  ISETP.LT.OR P4, PT, R28, 0xc9, !P1 ;  /* 0x000000c91c00780c */ /* 0x000fc40004f81670 */
[----:B------:R-:W-:Y:S01]  /*533a0*/  LOP3.LUT R7, R7, 0xffffffbf, RZ, 0xc0, !PT ;  /* 0xffffffbf07077812 */ /* 0x000fe200078ec0ff */
[----:B------:R-:W-:-:S06]  /*533b0*/  IMAD.U32 R211, RZ, RZ, UR11 ;  /* 0x0000000bffd37e24 */ /* 0x000fcc000f8e00ff */
[----:B------:R-:W-:Y:S02]  /*533c0*/  @P5 LOP3.LUT R7, R7, 0x40, RZ, 0xfc, !PT ;  /* 0x0000004007075812 */ /* 0x000fe400078efcff */
[----:B------:R-:W-:Y:S02]  /*533d0*/  ISETP.LT.OR P5, PT, R28, 0xca, !P1 ;  /* 0x000000ca1c00780c */ /* 0x000fe40004fa1670 */
[----:B------:R-:W-:Y:S01]  /*533e0*/  @!P4 IADD3 R211, P0, P2, R211, UR13, R24 ;  /* 0x0000000dd3d3cc10 */ /* 0x000fe2000fa1e018 */
[----:B------:R-:W-:Y:S02]  /*533f0*/  IMAD.U32 R210, RZ, RZ, UR11 ;  /* 0x0000000bffd27e24 */ /* 0x000fe4000f8e00ff */
[----:B--2---:R-:W-:-:S05]  /*53400*/  FMUL R4, R2, UR19 ;  /* 0x0000001302047c20 */ /* 0x004fca0008400000 */
[----:B------:R-:W-:-:S05]  /*53410*/  F2FP.SATFINITE.E4M3.F32.PACK_AB_MERGE_C R4, RZ, R4, RZ ;  /* 0x00000004ff04723e */ /* 0x000fca00048070ff */
[----:B------:R0:W-:Y:S02]  /*53420*/  @!P6 STG.E.U8 desc[UR26][R10.64+0xe8], R4 ;  /* 0x0000e8040a00e986 */ /* 0x0001e4000c10111a */
[----:B0-----:R-:W0:Y:S01]  /*53430*/  @!P3 LDC.64 R10, c[0x0][0x5c0] ;  /* 0x00017000ff0abb82 */ /* 0x001e220000000a00 */
[----:B------:R-:W-:-:S05]  /*53440*/  IMAD.U32 R4, RZ, RZ, UR10 ;  /* 0x0000000aff047e24 */ /* 0x000fca000f8e00ff */
[----:B------:R-:W-:Y:S02]  /*53450*/  @!P4 IADD3.X R83, R4, UR12, R30, P0, P2 ;  /* 0x0000000c0453cc10 */ /* 0x000fe400087e441e */
[----:B0-----:R-:W-:-:S05]  /*53460*/  @!P3 IADD3 R10, P0, R26, R10, RZ ;  /* 0x0000000a1a0ab210 */ /* 0x001fca0007f1e0ff */
[----:B------:R-:W-:Y:S01]  /*53470*/  @!P3 IMAD.X R11, R57, 0x1, R11, P0 ;  /* 0x00000001390bb824 */ /* 0x000fe200000e060b */
[----:B------:R-:W-:-:S04]  /*53480*/  @!P5 IADD3 R210, P0, P2, R210, UR13, R24 ;  /* 0x0000000dd2d2dc10 */ /* 0x000fc8000fa1e018 */
[----:B------:R-:W-:Y:S01]  /*53490*/  @!P5 IADD3.X R2, R4, UR12, R30, P0, P2 ;  /* 0x0000000c0402dc10 */ /* 0x000fe200087e441e */
[----:B---3--:R-:W-:Y:S02]  /*534a0*/  FMUL R4, R22, UR19 ;  /* 0x0000001316047c20 */ /* 0x008fe40008400000 */
[----:B------:R-:W2:Y:S03]  /*534b0*/  LDL.LU R22, [R1+0x844] ;  /* 0x0008440001167983 */ /* 0x000ea60000300800 */
[----:B------:R-:W-:Y:S02]  /*534c0*/  F2FP.SATFINITE.E4M3.F32.PACK_AB_MERGE_C R4, RZ, R4, RZ ;  /* 0x00000004ff04723e */ /* 0x000fe400048070ff */
[----:B------:R-:W-:-:S03]  /*534d0*/  LOP3.LUT R5, R5, 0xffffefff, RZ, 0xc0, !PT ;  /* 0xffffefff05057812 */ /* 0x000fc600078ec0ff */
[----:B------:R4:W-:Y:S01]  /*534e0*/  @!P3 STG.E.U8 desc[UR26][R10.64+0xe9], R4 ;  /* 0x0000e9040a00b986 */ /* 0x0009e2000c10111a */
[----:B------:R-:W-:Y:S02]  /*534f0*/  ISETP.LT.OR P3, PT, R28, 0xd1, !P1 ;  /* 0x000000d11c00780c */ /* 0x000fe40004f61670 */
[----:B------:R-:W-:Y:S01]  /*53500*/  @P4 LOP3.LUT R5, R5, 0x1000, RZ, 0xfc, !PT ;  /* 0x0000100005054812 */ /* 0x000fe200078efcff */
[----:B------:R-:W-:-:S03]  /*53510*/  IMAD.U32 R183, RZ, RZ, UR11 ;  /* 0x0000000bffb77e24 */ /* 0x000fc6000f8e00ff */
[----:B------:R-:W-:Y:S01]  /*53520*/  LOP3.LUT R5, R5, 0xfffff7ff, RZ, 0xc0, !PT ;  /* 0xfffff7ff05057812 */ /* 0x000fe200078ec0ff */
[----:B------:R-:W-:-:S03]  /*53530*/  IMAD.U32 R212, RZ, RZ, UR10 ;  /* 0x0000000affd47e24 */ /* 0x000fc6000f8e00ff */
[----:B------:R-:W-:-:S03]  /*53540*/  @P5 LOP3.LUT R5, R5, 0x800, RZ, 0xfc, !PT ;  /* 0x0000080005055812 */ /* 0x000fc600078efcff */
[----:B------:R-:W-:Y:S02]  /*53550*/  @!P3 IADD3 R183, P0, P2, R183, UR13, R24 ;  /* 0x0000000db7b7bc10 */ /* 0x000fe4000fa1e018 */
[----:B------:R-:W-:Y:S02]  /*53560*/  LOP3.LUT R5, R5, 0xfffffbff, RZ, 0xc0, !PT ;  /* 0xfffffbff05057812 */ /* 0x000fe400078ec0ff */
[----:B------:R-:W-:Y:S02]  /*53570*/  LOP3.LUT P5, RZ, R7, 0x40, RZ, 0xc0, !PT ;  /* 0x0000004007ff7812 */ /* 0x000fe400078ac0ff */
[----:B------:R-:W-:Y:S02]  /*53580*/  @P3 LOP3.LUT R5, R5, 0x400, RZ, 0xfc, !PT ;  /* 0x0000040005053812 */ /* 0x000fe400078efcff */
[----:B------:R-:W-:Y:S01]  /*53590*/  @!P3 IADD3.X R212, R212, UR12, R30, P0, P2 ;  /* 0x0000000cd4d4bc10 */ /* 0x000fe200087e441e */
[----:B----4-:R-:W-:Y:S01]  /*535a0*/  FMUL R4, R3, UR19 ;  /* 0x0000001303047c20 */ /* 0x010fe20008400000 */
[----:B------:R-:W-:Y:S01]  /*535b0*/  ISETP.LT.OR P3, PT, R28, 0xd2, !P1 ;  /* 0x000000d21c00780c */ /* 0x000fe20004f61670 */
[----:B------:R-:W-:-:S03]  /*535c0*/  IMAD.U32 R182, RZ, RZ, UR11 ;  /* 0x0000000bffb67e24 */ /* 0x000fc6000f8e00ff */
[----:B------:R-:W-:Y:S02]  /*535d0*/  F2FP.SATFINITE.E4M3.F32.PACK_AB_MERGE_C R4, RZ, R4, RZ ;  /* 0x00000004ff04723e */ /* 0x000fe400048070ff */
[----:B------:R-:W-:-:S03]  /*535e0*/  LOP3.LUT R5, R5, 0xfffffdff, RZ, 0xc0, !PT ;  /* 0xfffffdff05057812 */ /* 0x000fc600078ec0ff */
[----:B------:R0:W-:Y:S04]  /*535f0*/  @!P5 STG.E.U8 desc[UR26][R202.64+0xf0], R4 ;  /* 0x0000f004ca00d986 */ /* 0x0001e8000c10111a */
[----:B------:R-:W-:Y:S02]  /*53600*/  @!P3 IADD3 R182, P0, P2, R182, UR13, R24 ;  /* 0x0000000db6b6bc10 */ /* 0x000fe4000fa1e018 */
[----:B------:R-:W-:Y:S01]  /*53610*/  @P3 LOP3.LUT R5, R5, 0x200, RZ, 0xfc, !PT ;  /* 0x0000020005053812 */ /* 0x000fe200078efcff */
[----:B0-----:R-:W-:-:S05]  /*53620*/  IMAD.U32 R202, RZ, RZ, UR10 ;  /* 0x0000000affca7e24 */ /* 0x001fca000f8e00ff */
[----:B------:R-:W-:Y:S02]  /*53630*/  @!P3 IADD3.X R202, R202, UR12, R30, P0, P2 ;  /* 0x0000000ccacabc10 */ /* 0x000fe400087e441e */
[----:B------:R-:W-:Y:S01]  /*53640*/  ISETP.LT.OR P3, PT, R28, 0xd9, !P1 ;  /* 0x000000d91c00780c */ /* 0x000fe20004f61670 */
[----:B------:R-:W-:Y:S02]  /*53650*/  IMAD.U32 R213, RZ, RZ, UR11 ;  /* 0x0000000bffd57e24 */ /* 0x000fe4000f8e00ff */
[----:B------:R-:W-:Y:S01]  /*53660*/  IMAD.U32 R4, RZ, RZ, UR10 ;  /* 0x0000000aff047e24 */ /* 0x000fe2000f8e00ff */
[----:B------:R-:W-:-:S09]  /*53670*/  LOP3.LUT P4, RZ, R0, 0x100, RZ, 0xc0, !PT ;  /* 0x0000010000ff7812 */ /* 0x000fd2000788c0ff */
[----:B------:R-:W-:-:S04]  /*53680*/  @!P3 IADD3 R213, P0, P2, R213, UR13, R24 ;  /* 0x0000000dd5d5bc10 */ /* 0x000fc8000fa1e018 */
[----:B------:R-:W-:Y:S01]  /*53690*/  @!P3 IADD3.X R3, R4, UR12, R30, P0, P2 ;  /* 0x0000000c0403bc10 */ /* 0x000fe200087e441e */
[----:B------:R-:W-:Y:S02]  /*536a0*/  FMUL R4, R23, UR19 ;  /* 0x0000001317047c20 */ /* 0x000fe40008400000 */
[----:B------:R-:W3:Y:S03]  /*536b0*/  LDL.LU R23, [R1+0x848] ;  /* 0x0008480001177983 */ /* 0x000ee60000300800 */
[----:B------:R-:W-:-:S05]  /*536c0*/  F2FP.SATFINITE.E4M3.F32.PACK_AB_MERGE_C R4, RZ, R4, RZ ;  /* 0x00000004ff04723e */ /* 0x000fca00048070ff */
[----:B------:R2:W-:Y:S02]  /*536d0*/  @!P4 STG.E.U8 desc[UR26][R168.64+0xf1], R4 ;  /* 0x0000f104a800c986 */ /* 0x0005e4000c10111a */
[----:B--2---:R-:W-:Y:S02]  /*536e0*/  FMUL R4, R22, UR19 ;  /* 0x0000001316047c20 */ /* 0x004fe40008400000 */
[----:B------:R-:W2:Y:S04]  /*536f0*/  LDL.LU R22, [R1+0x84c] ;  /* 0x00084c0001167983 */ /* 0x000ea80000300800 */
[----:B------:R-:W4:Y:S01]  /*53700*/  LDL.LU R50, [R1+0x850] ;  /* 0x0008500001327983 */ /* 0x000f220000300800 */
[C---:B------:R-:W-:Y:S02]  /*53710*/  LOP3.LUT P6, RZ, R6.reuse, 0x80000, RZ, 0xc0, !PT ;  /* 0x0008000006ff7812 */ /* 0x040fe400078cc0ff */
[----:B------:R-:W-:Y:S01]  /*53720*/  LOP3.LUT P5, RZ, R6, 0x400000, RZ, 0xc0, !PT ;  /* 0x0040000006ff7812 */ /* 0x000fe200078ac0ff */
[----:B------:R-:W-:Y:S01]  /*53730*/  IMAD.U32 R168, RZ, RZ, UR11 ;  /* 0x0000000bffa87e24 */ /* 0x000fe2000f8e00ff */
[----:B------:R-:W-:Y:S01]  /*53740*/  ISETP.LT.OR P4, PT, R28, 0xda, !P1 ;  /* 0x000000da1c00780c */ /* 0x000fe20004f81670 */
[----:B------:R-:W-:Y:S01]  /*53750*/  IMAD.U32 R203, RZ, RZ, UR10 ;  /* 0x0000000affcb7e24 */ /* 0x000fe2000f8e00ff */
[----:B------:R-:W-:Y:S01]  /*53760*/  F2FP.SATFINITE.E4M3.F32.PACK_AB_MERGE_C R4, RZ, R4, RZ ;  /* 0x00000004ff04723e */ /* 0x000fe200048070ff */
[----:B------:R-:W-:Y:S01]  /*53770*/  IMAD.U32 R49, RZ, RZ, UR11 ;  /* 0x0000000bff317e24 */ /* 0x000fe2000f8e00ff */
[----:B------:R-:W-:Y:S01]  /*53780*/  LOP3.LUT R5, R5, 0xfffffeff, RZ, 0xc0, !PT ;  /* 0xfffffeff05057812 */ /* 0x000fe200078ec0ff */
[----:B------:R-:W-:Y:S01]  /*53790*/  IMAD.U32 R57, RZ, RZ, UR10 ;  /* 0x0000000aff397e24 */ /* 0x000fe2000f8e00ff */
[----:B------:R-:W4:Y:S03]  /*537a0*/  LDL.LU R52, [R1+0x854] ;  /* 0x0008540001347983 */ /* 0x000f260000300800 */
[----:B------:R-:W0:Y:S01]  /*537b0*/  @!P6 LDC.64 R10, c[0x0][0x5c0] ;  /* 0x00017000ff0aeb82 */ /* 0x000e220000000a00 */
[----:B------:R-:W-:-:S03]  /*537c0*/  @P3 LOP3.LUT R5, R5, 0x100, RZ, 0xfc, !PT ;  /* 0x0000010005053812 */ /* 0x000fc600078efcff */
[----:B------:R-:W-:-:S04]  /*537d0*/  @!P4 IADD3 R168, P2, P3, R168, UR13, R24 ;  /* 0x0000000da8a8cc10 */ /* 0x000fc8000fb5e018 */
[----:B------:R-:W-:Y:S02]  /*537e0*/  @!P4 IADD3.X R203, R203, UR12, R30, P2, P3 ;  /* 0x0000000ccbcbcc10 */ /* 0x000fe400097e641e */
[----:B0-----:R-:W-:-:S05]  /*537f0*/  @!P6 IADD3 R10, P0, R27, R10, RZ ;  /* 0x0000000a1b0ae210 */ /* 0x001fca0007f1e0ff */
[----:B------:R-:W-:-:S05]  /*53800*/  @!P6 IMAD.X R11, R60, 0x1, R11, P0 ;  /* 0x000000013c0be824 */ /* 0x000fca00000e060b */
[----:B------:R0:W-:Y:S01]  /*53810*/  @!P6 STG.E.U8 desc[UR26][R10.64+0xf0], R4 ;  /* 0x0000f0040a00e986 */ /* 0x0001e2000c10111a */
[----:B------:R-:W-:Y:S01]  /*53820*/  ISETP.LT.OR P3, PT, R28, 0xe1, !P1 ;  /* 0x000000e11c00780c */ /* 0x000fe20004f61670 */
[----:B0-----:R-:W0:-:S12]  /*53830*/  @!P5 LDC.64 R10, c[0x0][0x5c0] ;  /* 0x00017000ff0adb82 */ /* 0x001e180000000a00 */
[----:B------:R-:W-:-:S04]  /*53840*/  @!P3 IADD3 R49, P0, P2, R49, UR13, R24 ;  /* 0x0000000d3131bc10 */ /* 0x000fc8000fa1e018 */
[----:B------:R-:W-:Y:S02]  /*53850*/  @!P3 IADD3.X R57, R57, UR12, R30, P0, P2 ;  /* 0x0000000c3939bc10 */ /* 0x000fe400087e441e */
[----:B------:R-:W-:Y:S01]  /*53860*/  LOP3.LUT R5, R5, 0xffffff7f, RZ, 0xc0, !PT ;  /* 0xffffff7f05057812 */ /* 0x000fe200078ec0ff */
[----:B---3--:R-:W-:-:S03]  /*53870*/  FMUL R4, R23, UR19 ;  /* 0x0000001317047c20 */ /* 0x008fc60008400000 */
[----:B------:R-:W-:Y:S02]  /*53880*/  @P4 LOP3.LUT R5, R5, 0x80, RZ, 0xfc, !PT ;  /* 0x0000008005054812 */ /* 0x000fe400078efcff */
[----:B------:R-:W-:Y:S02]  /*53890*/  F2FP.SATFINITE.E4M3.F32.PACK_AB_MERGE_C R4, RZ, R4, RZ ;  /* 0x00000004ff04723e */ /* 0x000fe400048070ff */
[----:B0-----:R-:W-:Y:S02]  /*538a0*/  @!P5 IADD3 R10, P0, R16, R10, RZ ;  /* 0x0000000a100ad210 */ /* 0x001fe40007f1e0ff */
[----:B------:R-:W-:-:S03]  /*538b0*/  LOP3.LUT P4, RZ, R0, 0x2000, RZ, 0xc0, !PT ;  /* 0x0000200000ff7812 */ /* 0x000fc6000788c0ff */
[----:B------:R-:W-:-:S05]  /*538c0*/  @!P5 IMAD.X R11, R31, 0x1, R11, P0 ;  /* 0x000000011f0bd824 */ /* 0x000fca00000e060b */
[----:B------:R2:W-:Y:S01]  /*538d0*/  @!P5 STG.E.U8 desc[UR26][R10.64+0xf1], R4 ;  /* 0x0000f1040a00d986 */ /* 0x0005e2000c10111a */
[----:B------:R-:W-:Y:S01]  /*538e0*/  LOP3.LUT P6, RZ, R0, 0x4000, RZ, 0xc0, !PT ;  /* 0x0000400000ff7812 */ /* 0x000fe200078cc0ff */
[----:B--2---:R-:W-:-:S05]  /*538f0*/  FMUL R4, R22, UR19 ;  /* 0x0000001316047c20 */ /* 0x004fca0008400000 */
[----:B------:R-:W-:-:S05]  /*53900*/  F2FP.SATFINITE.E4M3.F32.PACK_AB_MERGE_C R4, RZ, R4, RZ ;  /* 0x00000004ff04723e */ /* 0x000fca00048070ff */
[----:B------:R4:W-:Y:S02]  /*53910*/  @!P4 STG.E.U8 desc[UR26][R196.64+0xf8], R4 ;  /* 0x0000f804c400c986 */ /* 0x0009e4000c10111a */
[----:B----4-:R-:W-:-:S05]  /*53920*/  FMUL R4, R50, UR19 ;  /* 0x0000001332047c20 */ /* 0x010fca0008400000 */
[----:B------:R-:W-:-:S05]  /*53930*/  F2FP.SATFINITE.E4M3.F32.PACK_AB_MERGE_C R4, RZ, R4, RZ ;  /* 0x00000004ff04723e */ /* 0x000fca00048070ff */
[----:B------:R0:W-:Y:S04]  /*53940*/  @!P6 STG.E.U8 desc[UR26][R194.64+0xf9], R4 ;  /* 0x0000f904c200e986 */ /* 0x0001e8000c10111a */
[----:B0-----:R-:W2:Y:S04]  /*53950*/  LDL.LU R194, [R1+0x858] ;  /* 0x0008580001c27983 */ /* 0x001ea80000300800 */
[----:B------:R-:W3:Y:S04]  /*53960*/  LDL.LU R195, [R1+0x85c] ;  /* 0x00085c0001c37983 */ /* 0x000ee80000300800 */
[----:B------:R-:W4:Y:S04]  /*53970*/  LDL.LU R196, [R1+0x860] ;  /* 0x0008600001c47983 */ /* 0x000f280000300800 */
[----:B------:R-:W4:Y:S01]  /*53980*/  LDL.LU R197, [R1+0x864] ;  /* 0x0008640001c57983 */ /* 0x000f220000300800 */
[----:B------:R-:W-:-:S04]  /*53990*/  LOP3.LUT R5, R5, 0xffffffbf, RZ, 0xc0, !PT ;  /* 0xffffffbf05057812 */ /* 0x000fc800078ec0ff */
[----:B------:R-:W-:Y:S02]  /*539a0*/  @P3 LOP3.LUT R5, R5, 0x40, RZ, 0xfc, !PT ;  /* 0x0000004005053812 */ /* 0x000fe400078efcff */
[C---:B------:R-:W-:Y:S02]  /*539b0*/  ISETP.LT.OR P3, PT, R28.reuse, 0xe2, !P1 ;  /* 0x000000e21c00780c */ /* 0x040fe40004f61670 */
[C---:B------:R-:W-:Y:S01]  /*539c0*/  ISETP.LT.OR P5, PT, R28.reuse, 0xe9, !P1 ;  /* 0x000000e91c00780c */ /* 0x040fe20004fa1670 */
[----:B------:R-:W-:Y:S01]  /*539d0*/  IMAD.U32 R31, RZ, RZ, UR11 ;  /* 0x0000000bff1f7e24 */ /* 0x000fe2000f8e00ff */
[----:B------:R-:W-:Y:S01]  /*539e0*/  ISETP.LT.OR P4, PT, R28, 0xea, !P1 ;  /* 0x000000ea1c00780c */ /* 0x000fe20004f81670 */
[----:B------:R-:W-:Y:S02]  /*539f0*/  IMAD.U32 R56, RZ, RZ, UR10 ;  /* 0x0000000aff387e24 */ /* 0x000fe4000f8e00ff */
[----:B------:R-:W-:Y:S01]  /*53a00*/  IMAD.U32 R23, RZ, RZ, UR11 ;  /* 0x0000000bff177e24 */ /* 0x000fe2000f8e00ff */
[----:B------:R-:W-:Y:S01]  /*53a10*/  LOP3.LUT R0, R0, 0xffefffff, RZ, 0xc0, !PT ;  /* 0xffefffff00007812 */ /* 0x000fe200078ec0ff */
[----:B------:R-:W-:-:S04]  /*53a20*/  IMAD.U32 R51, RZ, RZ, UR10 ;  /* 0x0000000aff337e24 */ /* 0x000fc8000f8e00ff */
[----:B------:R-:W-:Y:S01]  /*53a30*/  @!P3 IADD3 R31, P0, P2, R31, UR13, R24 ;  /* 0x0000000d1f1fbc10 */ /* 0x000fe2000fa1e018 */
[----:B------:R-:W-:Y:S01]  /*53a40*/  IMAD.U32 R22, RZ, RZ, UR11 ;  /* 0x0000000bff167e24 */ /* 0x000fe2000f8e00ff */
[----:B------:R-:W-:Y:S02]  /*53a50*/  @P5 LOP3.LUT R0, R0, 0x100000, RZ, 0xfc, !PT ;  /* 0x0010000000005812 */ /* 0x000fe400078efcff */
[----:B------:R-:W-:Y:S02]  /*53a60*/  @!P3 IADD3.X R56, R56, UR12, R30, P0, P2 ;  /* 0x0000000c3838bc10 */ /* 0x000fe400087e441e */
[----:B------:R-:W-:Y:S01]  /*53a70*/  @!P5 IADD3 R23, P0, P2, R23, UR13, R24 ;  /* 0x0000000d1717dc10 */ /* 0x000fe2000fa1e018 */
[----:B------:R-:W-:Y:S01]  /*53a80*/  IMAD.U32 R27, RZ, RZ, UR10 ;  /* 0x0000000aff1b7e24 */ /* 0x000fe2000f8e00ff */
[----:B------:R-:W-:Y:S02]  /*53a90*/  LOP3.LUT R0, R0, 0xffdfffff, RZ, 0xc0, !PT ;  /* 0xffdfffff00007812 */ /* 0x000fe400078ec0ff */
[----:B------:R-:W-:-:S02]  /*53aa0*/  @!P5 IADD3.X R51, R51, UR12, R30, P0, P2 ;  /* 0x0000000c3333dc10 */ /* 0x000fc400087e441e */
[----:B------:R-:W-:Y:S02]  /*53ab0*/  @!P4 IADD3 R22, P0, P2, R22, UR13, R24 ;  /* 0x0000000d1616cc10 */ /* 0x000fe4000fa1e018 */
[----:B------:R-:W-:Y:S02]  /*53ac0*/  @P4 LOP3.LUT R0, R0, 0x200000, RZ, 0xfc, !PT ;  /* 0x0020000000004812 */ /* 0x000fe400078efcff */
[----:B------:R-:W-:Y:S02]  /*53ad0*/  @!P4 IADD3.X R27, R27, UR12, R30, P0, P2 ;  /* 0x0000000c1b1bcc10 */ /* 0x000fe400087e441e */
[----:B------:R-:W-:Y:S02]  /*53ae0*/  LOP3.LUT P4, RZ, R6, 0x20000000, RZ, 0xc0, !PT ;  /* 0x2000000006ff7812 */ /* 0x000fe4000788c0ff */
[----:B------:R-:W-:-:S04]  /*53af0*/  LOP3.LUT R5, R5, 0xffffffdf, RZ, 0xc0, !PT ;  /* 0xffffffdf05057812 */ /* 0x000fc800078ec0ff */
[----:B------:R-:W-:-:S07]  /*53b00*/  @P3 LOP3.LUT R5, R5, 0x20, RZ, 0xfc, !PT ;  /* 0x0000002005053812 */ /* 0x000fce00078efcff */
[----:B------:R-:W0:Y:S01]  /*53b10*/  @!P4 LDC.64 R10, c[0x0][0x5c0] ;  /* 0x00017000ff0acb82 */ /* 0x000e220000000a00 */
[----:B------:R-:W-:Y:S01]  /*53b20*/  ISETP.LT.OR P3, PT, R28, 0xf1, !P1 ;  /* 0x000000f11c00780c */ /* 0x000fe20004f61670 */
[----:B------:R-:W-:Y:S01]  /*53b30*/  IMAD.U32 R53, RZ, RZ, UR11 ;  /* 0x0000000bff357e24 */ /* 0x000fe2000f8e00ff */
[----:B------:R-:W-:Y:S01]  /*53b40*/  LOP3.LUT R0, R0, 0xfff7ffff, RZ, 0xc0, !PT ;  /* 0xfff7ffff00007812 */ /* 0x000fe200078ec0ff */
[----:B------:R-:W-:Y:S02]  /*53b50*/  IMAD.U32 R169, RZ, RZ, UR10 ;  /* 0x0000000affa97e24 */ /* 0x000fe4000f8e00ff */
[----:B------:R-:W-:-:S08]  /*53b60*/  FMUL R4, R52, UR19 ;  /* 0x0000001334047c20 */ /* 0x000fd00008400000 */
[----:B------:R-:W-:Y:S02]  /*53b70*/  @!P3 IADD3 R53, P0, P2, R53, UR13, R24 ;  /* 0x0000000d3535bc10 */ /* 0x000fe4000fa1e018 */
[----:B------:R-:W-:Y:S02]  /*53b80*/  @P3 LOP3.LUT R0, R0, 0x80000, RZ, 0xfc, !PT ;  /* 0x0008000000003812 */ /* 0x000fe400078efcff */
[----:B------:R-:W-:Y:S02]  /*53b90*/  @!P3 IADD3.X R169, R169, UR12, R30, P0, P2 ;  /* 0x0000000ca9a9bc10 */ /* 0x000fe400087e441e */
[----:B0-----:R-:W-:Y:S02]  /*53ba0*/  @!P4 IADD3 R10, P3, R61, R10, RZ ;  /* 0x0000000a3d0ac210 */ /* 0x001fe40007f7e0ff */
[----:B------:R-:W-:-:S03]  /*53bb0*/  F2FP.SATFINITE.E4M3.F32.PACK_AB_MERGE_C R4, RZ, R4, RZ ;  /* 0x00000004ff04723e */ /* 0x000fc600048070ff */
[----:B------:R-:W-:-:S05]  /*53bc0*/  @!P4 IMAD.X R11, R69, 0x1, R11, P3 ;  /* 0x00000001450bc824 */ /* 0x000fca00018e060b */
[----:B------:R0:W-:Y:S01]  /*53bd0*/  @!P4 STG.E.U8 desc[UR26][R10.64+0xf8], R4 ;  /* 0x0000f8040a00c986 */ /* 0x0001e2000c10111a */
[----:B------:R-:W-:Y:S02]  /*53be0*/  LOP3.LUT P5, RZ, R8, 0x1, RZ, 0xc0, !PT ;  /* 0x0000000108ff7812 */ /* 0x000fe400078ac0ff */
[----:B------:R-:W-:Y:S01]  /*53bf0*/  ISETP.LT.OR P0, PT, R28, 0xf2, !P1 ;  /* 0x000000f21c00780c */ /* 0x000fe20004f01670 */
[----:B------:R-:W-:Y:S02]  /*53c00*/  IMAD.U32 R50, RZ, RZ, UR11 ;  /* 0x0000000bff327e24 */ /* 0x000fe4000f8e00ff */
[----:B------:R-:W-:-:S08]  /*53c10*/  IMAD.U32 R60, RZ, RZ, UR10 ;  /* 0x0000000aff3c7e24 */ /* 0x000fd0000f8e00ff */
[----:B0-----:R-:W0:Y:S02]  /*53c20*/  @!P5 LDC.64 R10, c[0x0][0x5c0] ;  /* 0x00017000ff0adb82 */ /* 0x001e240000000a00 */
[----:B------:R-:W-:-:S04]  /*53c30*/  @!P0 IADD3 R50, P2, P6, R50, UR13, R24 ;  /* 0x0000000d32328c10 */ /* 0x000fc8000fe5e018 */
[----:B------:R-:W-:Y:S02]  /*53c40*/  @!P0 IADD3.X R60, R60, UR12, R30, P2, P6 ;  /* 0x0000000c3c3c8c10 */ /* 0x000fe400097ec41e */
[----:B------:R-:W-:Y:S01]  /*53c50*/  ISETP.LT.OR P2, PT, R28, 0xf9, !P1 ;  /* 0x000000f91c00780c */ /* 0x000fe20004f41670 */
[----:B------:R-:W-:Y:S01]  /*53c60*/  IMAD.U32 R26, RZ, RZ, UR10 ;  /* 0x0000000aff1a7e24 */ /* 0x000fe2000f8e00ff */
[----:B------:R-:W-:-:S04]  /*53c70*/  LOP3.LUT R0, R0, 0xffbfffff, RZ, 0xc0, !PT ;  /* 0xffbfffff00007812 */ /* 0x000fc800078ec0ff */
[----:B------:R-:W-:-:S07]  /*53c80*/  @P0 LOP3.LUT R0, R0, 0x400000, RZ, 0xfc, !PT ;  /* 0x0040000000000812 */ /* 0x000fce00078efcff */
[----:B------:R-:W-:-:S04]  /*53c90*/  @!P2 IADD3 R21, P4, P6, R21, UR13, R24 ;  /* 0x0000000d1515ac10 */ /* 0x000fc8000fe9e018 */
[----:B------:R-:W-:Y:S02]  /*53ca0*/  @!P2 IADD3.X R26, R26, UR12, R30, P4, P6 ;  /* 0x0000000c1a1aac10 */ /* 0x000fe4000a7ec41e */
[----:B0-----:R-:W-:Y:S02]  /*53cb0*/  @!P5 IADD3 R10, P6, R68, R10, RZ ;  /* 0x0000000a440ad210 */ /* 0x001fe40007fde0ff */
[C---:B------:R-:W-:Y:S02]  /*53cc0*/  LOP3.LUT P0, RZ, R0.reuse, 0x10000, RZ, 0xc0, !PT ;  /* 0x0001000000ff7812 */ /* 0x040fe4000780c0ff */
[----:B------:R-:W-:Y:S01]  /*53cd0*/  LOP3.LUT R0, R0, 0xff7fffff, RZ, 0xc0, !PT ;  /* 0xff7fffff00007812 */ /* 0x000fe200078ec0ff */
[----:B------:R-:W-:-:S03]  /*53ce0*/  @!P5 IMAD.X R11, R106, 0x1, R11, P6 ;  /* 0x000000016a0bd824 */ /* 0x000fc600030e060b */
[----:B------:R-:W-:-:S04]  /*53cf0*/  @P2 LOP3.LUT R0, R0, 0x800000, RZ, 0xfc, !PT ;  /* 0x0080000000002812 */ /* 0x000fc800078efcff */
[----:B------:R-:W-:Y:S01]  /*53d00*/  LOP3.LUT P2, RZ, R0, 0x20000, RZ, 0xc0, !PT ;  /* 0x0002000000ff7812 */ /* 0x000fe2000784c0ff */
[----:B--2---:R-:W-:Y:S02]  /*53d10*/  FMUL R4, R194, UR19 ;  /* 0x00000013c2047c20 */ /* 0x004fe40008400000 */
[----:B------:R-:W2:Y:S04]  /*53d20*/  LDL.LU R194, [R1+0x868] ;  /* 0x0008680001c27983 */ /* 0x000ea80000300800 */
[----:B------:R-:W2:Y:S01]  /*53d30*/  LDL.LU R69, [R1+0x86c] ;  /* 0x00086c0001457983 */ /* 0x000ea20000300800 */
[----:B------:R-:W-:-:S05]  /*53d40*/  F2FP.SATFINITE.E4M3.F32.PACK_AB_MERGE_C R4, RZ, R4, RZ ;  /* 0x00000004ff04723e */ /* 0x000fca00048070ff */
[----:B------:R3:W-:Y:S02]  /*53d50*/  @!P5 STG.E.U8 desc[UR26][R10.64+0xf9], R4 ;  /* 0x0000f9040a00d986 */ /* 0x0007e4000c10111a */
[----:B---3--:R-:W-:Y:S02]  /*53d60*/  FMUL R4, R195, UR19 ;  /* 0x00000013c3047c20 */ /* 0x008fe40008400000 */
[----:B------:R-:W3:Y:S03]  /*53d70*/  LDL.LU R195, [R1+0x870] ;  /* 0x0008700001c37983 */ /* 0x000ee60000300800 */
[----:B------:R-:W-:-:S05]  /*53d80*/  F2FP.SATFINITE.E4M3.F32.PACK_AB_MERGE_C R4, RZ, R4, RZ ;  /* 0x00000004ff04723e */ /* 0x000fca00048070ff */
[----:B------:R4:W-:Y:S02]  /*53d90*/  @!P2 STG.E.U8 desc[UR26][R222.64], R4 ;  /* 0x00000004de00a986 */ /* 0x0009e4000c10111a */
[----:B----4-:R-:W-:Y:S02]  /*53da0*/  FMUL R4, R196, UR19 ;  /* 0x00000013c4047c20 */ /* 0x010fe40008400000 */
[----:B------:R-:W4:Y:S03]  /*53db0*/  LDL.LU R196, [R1+0x874] ;  /* 0x0008740001c47983 */ /* 0x000f260000300800 */
[----:B------:R-:W-:-:S05]  /*53dc0*/  F2FP.SATFINITE.E4M3.F32.PACK_AB_MERGE_C R4, RZ, R4, RZ ;  /* 0x00000004ff04723e */ /* 0x000fca00048070ff */
[----:B------:R0:W-:Y:S02]  /*53dd0*/  @!P0 STG.E.U8 desc[UR26][R192.64+0x1], R4 ;  /* 0x00000104c0008986 */ /* 0x0001e4000c10111a */
[----:B0-----:R-:W-:Y:S02]  /*53de0*/  FMUL R4, R197, UR19 ;  /* 0x00000013c5047c20 */ /* 0x001fe40008400000 */
[----:B------:R-:W4:Y:S01]  /*53df0*/  LDL.LU R197, [R1+0x878] ;  /* 0x0008780001c57983 */ /* 0x000f220000300800 */
[----:B------:R-:W-:Y:S02]  /*53e00*/  LOP3.LUT P3, RZ, R6, 0x80000000, RZ, 0xc0, !PT ;  /* 0x8000000006ff7812 */ /* 0x000fe4000786c0ff */
[----:B------:R-:W-:Y:S01]  /*53e10*/  ISETP.LT.OR P1, PT, R28, 0xfa, !P1 ;  /* 0x000000fa1c00780c */ /* 0x000fe20004f21670 */
[----:B------:R-:W-:Y:S01]  /*53e20*/  IMAD.U32 R16, RZ, RZ, UR11 ;  /* 0x0000000bff107e24 */ /* 0x000fe2000f8e00ff */
[----:B------:R-:W-:Y:S01]  /*53e30*/  LOP3.LUT R7, R7, 0xffffffdf, RZ, 0xc0, !PT ;  /* 0xffffffdf07077812 */ /* 0x000fe200078ec0ff */
[----:B------:R-:W-:Y:S01]  /*53e40*/  IMAD.U32 R52, RZ, RZ, UR10 ;  /* 0x0000000aff347e24 */ /* 0x000fe2000f8e00ff */
[----:B------:R-:W4:Y:S07]  /*53e50*/  LDL.LU R61, [R1+0x87c] ;  /* 0x00087c00013d7983 */ /* 0x000f2e0000300800 */
[----:B------:R-:W0:Y:S02]  /*53e60*/  @!P3 LDC.64 R10, c[0x0][0x5c0] ;  /* 0x00017000ff0abb82 */ /* 0x000e240000000a00 */
[----:B------:R-:W-:-:S04]  /*53e70*/  @!P1 IADD3 R16, P4, P6, R16, UR13, R24 ;  /* 0x0000000d10109c10 */ /* 0x000fc8000fe9e018 */
[----:B------:R-:W-:Y:S02]  /*53e80*/  @!P1 IADD3.X R52, R52, UR12, R30, P4, P6 ;  /* 0x0000000c34349c10 */ /* 0x000fe4000a7ec41e */
[----:B------:R-:W-:Y:S02]  /*53e90*/  LOP3.LUT P4, RZ, R0, 0x8000, RZ, 0xc0, !PT ;  /* 0x0000800000ff7812 */ /* 0x000fe4000788c0ff */
[----:B------:R-:W-:-:S11]  /*53ea0*/  F2FP.SATFINITE.E4M3.F32.PACK_AB_MERGE_C R4, RZ, R4, RZ ;  /* 0x00000004ff04723e */ /* 0x000fd600048070ff */
[----:B------:R-:W-:Y:S02]  /*53eb0*/  @P4 LOP3.LUT R7, R7, 0x20, RZ, 0xfc, !PT ;  /* 0x0000002007074812 */ /* 0x000fe400078efcff */
[----:B------:R-:W-:Y:S02]  /*53ec0*/  LOP3.LUT P4, RZ, R6, 0x40000000, RZ, 0xc0, !PT ;  /* 0x4000000006ff7812 */ /* 0x000fe4000788c0ff */
[----:B0-----:R-:W-:-:S05]  /*53ed0*/  @!P3 IADD3 R10, P6, R107, R10, RZ ;  /* 0x0000000a6b0ab210 */ /* 0x001fca0007fde0ff */
[----:B------:R-:W-:-:S05]  /*53ee0*/  @!P3 IMAD.X R11, R110, 0x1, R11, P6 ;  /* 0x000000016e0bb824 */ /* 0x000fca00030e060b */
[----:B------:R0:W-:Y:S02]  /*53ef0*/  @!P3 STG.E.U8 desc[UR26][R10.64], R4 ;  /* 0x000000040a00b986 */ /* 0x0001e4000c10111a */
[----:B0-----:R-:W0:Y:S01]  /*53f00*/  @!P4 LDC.64 R10, c[0x0][0x5c0] ;  /* 0x00017000ff0acb82 */ /* 0x001e220000000a00 */
[----:B------:R-:W-:-:S04]  /*53f10*/  LOP3.LUT R0, R0, 0xfeffffff, RZ, 0xc0, !PT ;  /* 0xfeffffff00007812 */ /* 0x000fc800078ec0ff */
[----:B------:R-:W-:-:S04]  /*53f20*/  @P1 LOP3.LUT R0, R0, 0x1000000, RZ, 0xfc, !PT ;  /* 0x0100000000001812 */ /* 0x000fc800078efcff */
[----:B------:R-:W-:Y:S02]  /*53f30*/  LOP3.LUT P2, RZ, R0, 0x800, RZ, 0xc0, !PT ;  /* 0x0000080000ff7812 */ /* 0x000fe4000784c0ff */
[----:B------:R-:W-:Y:S02]  /*53f40*/  LOP3.LUT R7, R7, 0xffffffef, RZ, 0xc0, !PT ;  /* 0xffffffef07077812 */ /* 0x000fe400078ec0ff */
[----:B0-----:R-:W-:-:S05]  /*53f50*/  @!P4 IADD3 R10, P6, R17, R10, RZ ;  /* 0x0000000a110ac210 */ /* 0x001fca0007fde0ff */
[----:B------:R-:W-:Y:S01]  /*53f60*/  @!P4 IMAD.X R11, R108, 0x1, R11, P6 ;  /* 0x000000016c0bc824 */ /* 0x000fe200030e060b */
[----:B------:R-:W-:-:S03]  /*53f70*/  LOP3.LUT P6, RZ, R6, 0x40000000, RZ, 0xc0, !PT ;  /* 0x4000000006ff7812 */ /* 0x000fc600078cc0ff */
[----:B------:R-:W-:-:S04]  /*53f80*/  @P2 LOP3.LUT R7, R7, 0x10, RZ, 0xfc, !PT ;  /* 0x0000001007072812 */ /* 0x000fc800078efcff */
[----:B------:R-:W-:Y:S02]  /*53f90*/  LOP3.LUT P4, RZ, R7, 0x20, RZ, 0xc0, !PT ;  /* 0x0000002007ff7812 */ /* 0x000fe4000788c0ff */
[----:B------:R-:W-:Y:S02]  /*53fa0*/  LOP3.LUT P1, RZ, R0, 0x1000, RZ, 0xc0, !PT ;  /* 0x0000100000ff7812 */ /* 0x000fe4000782c0ff */
[----:B------:R-:W-:Y:S01]  /*53fb0*/  LOP3.LUT P5, RZ, R6, 0x10000000, RZ, 0xc0, !PT ;  /* 0x1000000006ff7812 */ /* 0x000fe200078ac0ff */
[----:B--2---:R-:W-:Y:S02]  /*53fc0*/  FMUL R4, R194, UR19 ;  /* 0x00000013c2047c20 */ /* 0x004fe40008400000 */
[----:B------:R-:W2:Y:S03]  /*53fd0*/  LDL.LU R194, [R1+0x880] ;  /* 0x0008800001c27983 */ /* 0x000ea60000300800 */
[----:B------:R-:W-:-:S05]  /*53fe0*/  F2FP.SATFINITE.E4M3.F32.PACK_AB_MERGE_C R4, RZ, R4, RZ ;  /* 0x00000004ff04723e */ /* 0x000fca00048070ff */
[----:B------:R0:W-:Y:S02]  /*53ff0*/  @!P6 STG.E.U8 desc[UR26][R10.64+0x1], R4 ;  /* 0x000001040a00e986 */ /* 0x0001e4000c10111a */
[----:B0-----:R-:W-:Y:S01]  /*54000*/  FMUL R4, R69, UR19 ;  /* 0x0000001345047c20 */ /* 0x001fe20008400000 */
[----:B------:R-:W0:Y:S04]  /*54010*/  @!P5 LDC.64 R10, c[0x0][0x5c0] ;  /* 0x00017000ff0adb82 */ /* 0x000e280000000a00 */
[----:B------:R-:W-:-:S05]  /*54020*/  F2FP.SATFINITE.E4M3.F32.PACK_AB_MERGE_C R4, RZ, R4, RZ ;  /* 0x00000004ff04723e */ /* 0x000fca00048070ff */
[----:B------:R3:W-:Y:S02]  /*54030*/  @!P4 STG.E.U8 desc[UR26][R208.64+0x8], R4 ;  /* 0x00000804d000c986 */ /* 0x0007e4000c10111a */
[----:B---3--:R-:W-:Y:S02]  /*54040*/  FMUL R4, R195, UR19 ;  /* 0x00000013c3047c20 */ /* 0x008fe40008400000 */
[----:B------:R-:W3:Y:S03]  /*54050*/  LDL.LU R195, [R1+0x884] ;  /* 0x0008840001c37983 */ /* 0x000ee60000300800 */
[----:B------:R-:W-:-:S05]  /*54060*/  F2FP.SATFINITE.E4M3.F32.PACK_AB_MERGE_C R4, RZ, R4, RZ ;  /* 0x00000004ff04723e */ /* 0x000fca00048070ff */
[----:B------:R4:W-:Y:S02]  /*54070*/  @!P1 STG.E.U8 desc[UR26][R152.64+0x9], R4 ;  /* 0x0000090498009986 */ /* 0x0009e4000c10111a */
[----:B----4-:R-:W-:Y:S02]  /*54080*/  FMUL R4, R196, UR19 ;  /* 0x00000013c4047c20 */ /* 0x010fe40008400000 */
[----:B------:R-:W4:Y:S01]  /*54090*/  LDL.LU R196, [R1+0x888] ;  /* 0x0008880001c47983 */ /* 0x000f220000300800 */
[----:B0-----:R-:W-:-:S03]  /*540a0*/  @!P5 IADD3 R10, P6, R32, R10, RZ ;  /* 0x0000000a200ad210 */ /* 0x001fc60007fde0ff */
[----:B------:R-:W4:Y:S01]  /*540b0*/  LDL.LU R69, [R1+0x88c] ;  /* 0x00088c0001457983 */ /* 0x000f220000300800 */
[----:B------:R-:W-:Y:S01]  /*540c0*/  F2FP.SATFINITE.E4M3.F32.PACK_AB_MERGE_C R4, RZ, R4, RZ ;  /* 0x00000004ff04723e */ /* 0x000fe200048070ff */
[----:B------:R-:W-:-:S05]  /*540d0*/  @!P5 IMAD.X R11, R109, 0x1, R11, P6 ;  /* 0x000000016d0bd824 */ /* 0x000fca00030e060b */
[----:B------:R0:W-:Y:S02]  /*540e0*/  @!P5 STG.E.U8 desc[UR26][R10.64+0x8], R4 ;  /* 0x000008040a00d986 */ /* 0x0001e4000c10111a */
[----:B0-----:R-:W-:Y:S02]  /*540f0*/  FMUL R4, R197, UR19 ;  /* 0x00000013c5047c20 */ /* 0x001fe40008400000 */
[----:B------:R-:W4:Y:S01]  /*54100*/  LDL.LU R197, [R1+0x890] ;  /* 0x0008900001c57983 */ /* 0x000f220000300800 */
[----:B------:R-:W-:-:S13]  /*54110*/  LOP3.LUT P2, RZ, R6, 0x8000000, RZ, 0xc0, !PT ;  /* 0x0800000006ff7812 */ /* 0x000fda000784c0ff */
[----:B------:R-:W0:Y:S01]  /*54120*/  @!P2 LDC.64 R10, c[0x0][0x5c0] ;  /* 0x00017000ff0aab82 */ /* 0x000e220000000a00 */
[----:B------:R-:W-:Y:S02]  /*54130*/  F2FP.SATFINITE.E4M3.F32.PACK_AB_MERGE_C R4, RZ, R4, RZ ;  /* 0x00000004ff04723e */ /* 0x000fe400048070ff */
[----:B0-----:R-:W-:-:S05]  /*54140*/  @!P2 IADD3 R10, P6, R12, R10, RZ ;  /* 0x0000000a0c0aa210 */ /* 0x001fca0007fde0ff */
[----:B------:R-:W-:Y:S01]  /*54150*/  @!P2 IMAD.X R11, R18, 0x1, R11, P6 ;  /* 0x00000001120ba824 */ /* 0x000fe200030e060b */
[----:B------:R-:W-:Y:S02]  /*54160*/  LOP3.LUT P6, RZ, R6, 0x8000000, RZ, 0xc0, !PT ;  /* 0x0800000006ff7812 */ /* 0x000fe400078cc0ff */
[----:B------:R-:W-:-:S11]  /*54170*/  LOP3.LUT P2, RZ, R7, 0x10, RZ, 0xc0, !PT ;  /* 0x0000001007ff7812 */ /* 0x000fd6000784c0ff */
[----:B------:R0:W-:Y:S02]  /*54180*/  @!P6 STG.E.U8 desc[UR26][R10.64+0x9], R4 ;  /* 0x000009040a00e986 */ /* 0x0001e4000c10111a */
[----:B0-----:R-:W-:Y:S02]  /*54190*/  FMUL R4, R61, UR19 ;  /* 0x000000133d047c20 */ /* 0x001fe40008400000 */
[----:B------:R-:W4:Y:S03]  /*541a0*/  LDL.LU R61, [R1+0x894] ;  /* 0x00089400013d7983 */ /* 0x000f260000300800 */
[----:B------:R-:W-:-:S05]  /*541b0*/  F2FP.SATFINITE.E4M3.F32.PACK_AB_MERGE_C R4, RZ, R4, RZ ;  /* 0x00000004ff04723e */ /* 0x000fca00048070ff */
[----:B------:R2:W-:Y:S01]  /*541c0*/  @!P2 STG.E.U8 desc[UR26][R166.64+0x10], R4 ;  /* 0x00001004a600a986 */ /* 0x0005e2000c10111a */
[----:B------:R-:W-:Y:S02]  /*541d0*/  LOP3.LUT P0, RZ, R6, 0x4000000, RZ, 0xc0, !PT ;  /* 0x0400000006ff7812 */ /* 0x000fe4000780c0ff */
[----:B------:R-:W-:-:S11]  /*541e0*/  LOP3.LUT P3, RZ, R0, 0x400, RZ, 0xc0, !PT ;  /* 0x0000040000ff7812 */ /* 0x000fd6000786c0ff */
[----:B------:R-:W0:Y:S01]  /*541f0*/  @!P0 LDC.64 R10, c[0x0][0x5c0] ;  /* 0x00017000ff0a8b82 */ /* 0x000e220000000a00 */
[----:B------:R-:W-:Y:S02]  /*54200*/  LOP3.LUT P4, RZ, R6, 0x2000000, RZ, 0xc0, !PT ;  /* 0x0200000006ff7812 */ /* 0x000fe4000788c0ff */
[----:B0-----:R-:W-:-:S05]  /*54210*/  @!P0 IADD3 R10, P6, R111, R10, RZ ;  /* 0x0000000a6f0a8210 */ /* 0x001fca0007fde0ff */
[----:B------:R-:W-:Y:S02]  /*54220*/  @!P0 IMAD.X R11, R113, 0x1, R11, P6 ;  /* 0x00000001710b8824 */ /* 0x000fe400030e060b */
[----:B--2---:R-:W-:Y:S02]  /*54230*/  FMUL R4, R194, UR19 ;  /* 0x00000013c2047c20 */ /* 0x004fe40008400000 */
[----:B------:R-:W2:Y:S03]  /*54240*/  LDL.LU R194, [R1+0x898] ;  /* 0x0008980001c27983 */ /* 0x000ea60000300800 */
[----:B------:R-:W-:-:S05]  /*54250*/  F2FP.SATFINITE.E4M3.F32.PACK_AB_MERGE_C R4, RZ, R4, RZ ;  /* 0x00000004ff04723e */ /* 0x000fca00048070ff */
[----:B------:R3:W-:Y:S02]  /*54260*/  @!P3 STG.E.U8 desc[UR26][R150.64+0x11], R4 ;  /* 0x000011049600b986 */ /* 0x0007e4000c10111a */
[----:B---3--:R-:W-:Y:S02]  /*54270*/  FMUL R4, R195, UR19 ;  /* 0x00000013c3047c20 */ /* 0x008fe40008400000 */
[----:B------:R-:W3:Y:S03]  /*54280*/  LDL.LU R195, [R1+0x89c] ;  /* 0x00089c0001c37983 */ /* 0x000ee60000300800 */
[----:B------:R-:W-:-:S05]  /*54290*/  F2FP.SATFINITE.E4M3.F32.PACK_AB_MERGE_C R4, RZ, R4, RZ ;  /* 0x00000004ff04723e */ /* 0x000fca00048070ff */
[----:B------:R0:W-:Y:S02]  /*542a0*/  @!P0 STG.E.U8 desc[UR26][R10.64+0x10], R4 ;  /* 0x000010040a008986 */ /* 0x0001e4000c10111a */
[----:B0-----:R-:W0:Y:S01]  /*542b0*/  @!P4 LDC.64 R10, c[0x0][0x5c0] ;  /* 0x00017000ff0acb82 */ /* 0x001e220000000a00 */
[----:B----4-:R-:W-:Y:S02]  /*542c0*/  FMUL R4, R196, UR19 ;  /* 0x00000013c4047c20 */ /* 0x010fe40008400000 */
[----:B------:R-:W4:Y:S03]  /*542d0*/  LDL.LU R196, [R1+0x8a0] ;  /* 0x0008a00001c47983 */ /* 0x000f260000300800 */
[----:B------:R-:W-:Y:S02]  /*542e0*/  F2FP.SATFINITE.E4M3.F32.PACK_AB_MERGE_C R4, RZ, R4, RZ ;  /* 0x00000004ff04723e */ /* 0x000fe400048070ff */
[----:B0-----:R-:W-:-:S05]  /*542f0*/  @!P4 IADD3 R10, P6, R112, R10, RZ ;  /* 0x0000000a700ac210 */ /* 0x001fca0007fde0ff */
[----:B------:R-:W-:Y:S01]  /*54300*/  @!P4 IMAD.X R11, R114, 0x1, R11, P6 ;  /* 0x00000001720bc824 */ /* 0x000fe200030e060b */
[----:B------:R-:W-:-:S04]  /*54310*/  LOP3.LUT P6, RZ, R0, 0x200, RZ, 0xc0, !PT ;  /* 0x0000020000ff7812 */ /* 0x000fc800078cc0ff */
[----:B------:R0:W-:Y:S02]  /*54320*/  @!P4 STG.E.U8 desc[UR26][R10.64+0x11], R4 ;  /* 0x000011040a00c986 */ /* 0x0001e4000c10111a */
[----:B0-----:R-:W-:-:S05]  /*54330*/  FMUL R4, R69, UR19 ;  /* 0x0000001345047c20 */ /* 0x001fca0008400000 */
[----:B------:R-:W-:-:S05]  /*54340*/  F2FP.SATFINITE.E4M3.F32.PACK_AB_MERGE_C R4, RZ, R4, RZ ;  /* 0x00000004ff04723e */ /* 0x000fca00048070ff */
[----:B------:R0:W-:Y:S02]  /*54350*/  @!P6 STG.E.U8 desc[UR26][R162.64+0x18], R4 ;  /* 0x00001804a200e986 */ /* 0x0001e4000c10111a */
[----:B0-----:R-:W-:Y:S02]  /*54360*/  FMUL R4, R197, UR19 ;  /* 0x00000013c5047c20 */ /* 0x001fe40008400000 */
[----:B------:R-:W4:Y:S01]  /*54370*/  LDL.LU R197, [R1+0x8a4] ;  /* 0x0008a40001c57983 */ /* 0x000f220000300800 */
[----:B------:R-:W-:Y:S02]  /*54380*/  LOP3.LUT P5, RZ, R6, 0x1000000, RZ, 0xc0, !PT ;  /* 0x0100000006ff7812 */ /* 0x000fe400078ac0ff */
[----:B------:R-:W-:-:S11]  /*54390*/  LOP3.LUT P1, RZ, R0, 0x40, RZ, 0xc0, !PT ;  /* 0x0000004000ff7812 */ /* 0x000fd6000782c0ff */
[----:B------:R-:W0:Y:S01]  /*543a0*/  @!P5 LDC.64 R10, c[0x0][0x5c0] ;  /* 0x00017000ff0adb82 */ /* 0x000e220000000a00 */
[----:B------:R-:W-:-:S05]  /*543b0*/  F2FP.SATFINITE.E4M3.F32.PACK_AB_MERGE_C R4, RZ, R4, RZ ;  /* 0x00000004ff04723e */ /* 0x000fca00048070ff */
[----:B------:R1:W-:Y:S02]  /*543c0*/  @!P1 STG.E.U8 desc[UR26][R128.64+0x19], R4 ;  /* 0x0000190480009986 */ /* 0x0003e4000c10111a */
[----:B-1----:R-:W-:Y:S01]  /*543d0*/  FMUL R4, R61, UR19 ;  /* 0x000000133d047c20 */ /* 0x002fe20008400000 */
[----:B0-----:R-:W-:-:S04]  /*543e0*/  @!P5 IADD3 R10, P6, R115, R10, RZ ;  /* 0x0000000a730ad210 */ /* 0x001fc80007fde0ff */
[----:B------:R-:W-:Y:S01]  /*543f0*/  F2FP.SATFINITE.E4M3.F32.PACK_AB_MERGE_C R4, RZ, R4, RZ ;  /* 0x00000004ff04723e */ /* 0x000fe200048070ff */
[----:B------:R-:W-:-:S05]  /*54400*/  @!P5 IMAD.X R11, R117, 0x1, R11, P6 ;  /* 0x00000001750bd824 */ /* 0x000fca00030e060b */
[----:B------:R0:W-:Y:S01]  /*54410*/  @!P5 STG.E.U8 desc[UR26][R10.64+0x18], R4 ;  /* 0x000018040a00d986 */ /* 0x0001e2000c10111a */
[----:B------:R-:W-:-:S13]  /*54420*/  LOP3.LUT P3, RZ, R6, 0x800000, RZ, 0xc0, !PT ;  /* 0x0080000006ff7812 */ /* 0x000fda000786c0ff */
[----:B0-----:R-:W0:Y:S01]  /*54430*/  @!P3 LDC.64 R10, c[0x0][0x5c0] ;  /* 0x00017000ff0abb82 */ /* 0x001e220000000a00 */
[----:B------:R-:W-:Y:S02]  /*54440*/  LOP3.LUT P2, RZ, R0, 0x20, RZ, 0xc0, !PT ;  /* 0x0000002000ff7812 */ /* 0x000fe4000784c0ff */
[----:B0-----:R-:W-:-:S05]  /*54450*/  @!P3 IADD3 R10, P6, R33, R10, RZ ;  /* 0x0000000a210ab210 */ /* 0x001fca0007fde0ff */
[----:B------:R-:W-:Y:S02]  /*54460*/  @!P3 IMAD.X R11, R116, 0x1, R11, P6 ;  /* 0x00000001740bb824 */ /* 0x000fe400030e060b */
        /* <DEDUP_REMOVED lines=11> */
[----:B------:R-:W-:Y:S02]  /*54520*/  LOP3.LUT P0, RZ, R0, 0x10, RZ, 0xc0, !PT ;  /* 0x0000001000ff7812 */ /* 0x000fe4000780c0ff */
[----:B------:R-:W-:-:S11]  /*54530*/  F2FP.SATFINITE.E4M3.F32.PACK_AB_MERGE_C R4, RZ, R4, RZ ;  /* 0x00000004ff04723e */ /* 0x000fd600048070ff */
[----:B------:R0:W-:Y:S02]  /*54540*/  @!P0 STG.E.U8 desc[UR26][R134.64+0x21], R4 ;  /* 0x0000210486008986 */ /* 0x0001e4000c10111a */
[----:B0-----:R-:W-:Y:S02]  /*54550*/  FMUL R4, R197, UR19 ;  /* 0x00000013c5047c20 */ /* 0x001fe40008400000 */
[----:B------:R-:W4:Y:S01]  /*54560*/  LDL.LU R197, [R1+0x8b8] ;  /* 0x0008b80001c57983 */ /* 0x000f220000300800 */
[----:B------:R-:W-:Y:S02]  /*54570*/  LOP3.LUT P4, RZ, R6, 0x200000, RZ, 0xc0, !PT ;  /* 0x0020000006ff7812 */ /* 0x000fe4000788c0ff */
[----:B------:R-:W-:Y:S01]  /*54580*/  LOP3.LUT P5, RZ, R0, 0x4, RZ, 0xc0, !PT ;  /* 0x0000000400ff7812 */ /* 0x000fe200078ac0ff */
[----:B------:R-:W4:Y:S10]  /*54590*/  LDL.LU R61, [R1+0x8bc] ;  /* 0x0008bc00013d7983 */ /* 0x000f340000300800 */
[----:B------:R-:W0:Y:S01]  /*545a0*/  @!P4 LDC.64 R10, c[0x0][0x5c0] ;  /* 0x00017000ff0acb82 */ /* 0x000e220000000a00 */
[----:B------:R-:W-:-:S04]  /*545b0*/  LOP3.LUT R7, R7, 0xfffffff7, RZ, 0xc0, !PT ;  /* 0xfffffff707077812 */ /* 0x000fc800078ec0ff */
[----:B------:R-:W-:Y:S02]  /*545c0*/  @P5 LOP3.LUT R7, R7, 0x8, RZ, 0xfc, !PT ;  /* 0x0000000807075812 */ /* 0x000fe400078efcff */
[----:B------:R-:W-:Y:S02]  /*545d0*/  LOP3.LUT P5, RZ, R6, 0x100000, RZ, 0xc0, !PT ;  /* 0x0010000006ff7812 */ /* 0x000fe400078ac0ff */
[----:B------:R-:W-:Y:S02]  /*545e0*/  F2FP.SATFINITE.E4M3.F32.PACK_AB_MERGE_C R4, RZ, R4, RZ ;  /* 0x00000004ff04723e */ /* 0x000fe400048070ff */
[----:B0-----:R-:W-:-:S05]  /*545f0*/  @!P4 IADD3 R10, P6, R34, R10, RZ ;  /* 0x0000000a220ac210 */ /* 0x001fca0007fde0ff */
[----:B------:R-:W-:-:S05]  /*54600*/  @!P4 IMAD.X R11, R118, 0x1, R11, P6 ;  /* 0x00000001760bc824 */ /* 0x000fca00030e060b */
[----:B------:R0:W-:Y:S02]  /*54610*/  @!P4 STG.E.U8 desc[UR26][R10.64+0x20], R4 ;  /* 0x000020040a00c986 */ /* 0x0001e4000c10111a */
[----:B0-----:R-:W0:Y:S01]  /*54620*/  @!P5 LDC.64 R10, c[0x0][0x5c0] ;  /* 0x00017000ff0adb82 */ /* 0x001e220000000a00 */
        /* <DEDUP_REMOVED lines=45> */
[----:B------:R-:W-:Y:S01]  /*54900*/  LOP3.LUT P5, RZ, R6, 0x8000, RZ, 0xc0, !PT ;  /* 0x0000800006ff7812 */ /* 0x000fe200078ac0ff */
[----:B--2---:R-:W-:Y:S02]  /*54910*/  FMUL R4, R194, UR19 ;  /* 0x00000013c2047c20 */ /* 0x004fe40008400000 */
[----:B------:R-:W2:Y:S03]  /*54920*/  LDL.LU R194, [R1+0x8d8] ;  /* 0x0008d80001c27983 */ /* 0x000ea60000300800 */
[----:B------:R-:W-:Y:S02]  /*54930*/  F2FP.SATFINITE.E4M3.F32.PACK_AB_MERGE_C R4, RZ, R4, RZ ;  /* 0x00000004ff04723e */ /* 0x000fe400048070ff */
[----:B0-----:R-:W-:-:S03]  /*54940*/  @!P0 IADD3 R10, P6, R123, R10, RZ ;  /* 0x0000000a7b0a8210 */ /* 0x001fc60007fde0ff */
[----:B------:R3:W-:Y:S02]  /*54950*/  @!P4 STG.E.U8 desc[UR26][R138.64+0x31], R4 ;  /* 0x000031048a00c986 */ /* 0x0007e4000c10111a */
[----:B------:R-:W-:Y:S02]  /*54960*/  @!P0 IMAD.X R11, R125, 0x1, R11, P6 ;  /* 0x000000017d0b8824 */ /* 0x000fe400030e060b */
        /* <DEDUP_REMOVED lines=21> */
[----:B------:R1:W-:Y:S01]  /*54ac0*/  @!P1 STG.E.U8 desc[UR26][R132.64+0x39], R4 ;  /* 0x0000390484009986 */ /* 0x0003e2000c10111a */
[----:B------:R-:W-:Y:S02]  /*54ad0*/  LOP3.LUT P4, RZ, R6, 0x1000, RZ, 0xc0, !PT ;  /* 0x0000100006ff7812 */ /* 0x000fe4000788c0ff */
[----:B0-----:R-:W-:-:S05]  /*54ae0*/  @!P3 IADD3 R10, P6, R38, R10, RZ ;  /* 0x0000000a260ab210 */ /* 0x001fca0007fde0ff */
[----:B------:R-:W-:Y:S02]  /*54af0*/  @!P3 IMAD.X R11, R130, 0x1, R11, P6 ;  /* 0x00000001820bb824 */ /* 0x000fe400030e060b */
[----:B-1----:R-:W-:-:S05]  /*54b00*/  FMUL R4, R61, UR19 ;  /* 0x000000133d047c20 */ /* 0x002fca0008400000 */
[----:B------:R-:W-:-:S05]  /*54b10*/  F2FP.SATFINITE.E4M3.F32.PACK_AB_MERGE_C R4, RZ, R4, RZ ;  /* 0x00000004ff04723e */ /* 0x000fca00048070ff */
[----:B------:R0:W-:Y:S02]  /*54b20*/  @!P3 STG.E.U8 desc[UR26][R10.64+0x38], R4 ;  /* 0x000038040a00b986 */ /* 0x0001e4000c10111a */
        /* <DEDUP_REMOVED lines=19> */
[----:B------:R-:W4:Y:S04]  /*54c60*/  LDL.LU R197, [R1+0x8f8] ;  /* 0x0008f80001c57983 */ /* 0x000f280000300800 */
[----:B------:R-:W4:Y:S01]  /*54c70*/  LDL.LU R61, [R1+0x8fc] ;  /* 0x0008fc00013d7983 */ /* 0x000f220000300800 */
[----:B------:R-:W-:Y:S02]  /*54c80*/  LOP3.LUT P5, RZ, R6, 0x800, RZ, 0xc0, !PT ;  /* 0x0000080006ff7812 */ /* 0x000fe400078ac0ff */
[----:B------:R-:W-:-:S11]  /*54c90*/  LOP3.LUT P3, RZ, R9, 0x200000, RZ, 0xc0, !PT ;  /* 0x0020000009ff7812 */ /* 0x000fd6000786c0ff */
        /* <DEDUP_REMOVED lines=10> */
[----:B------:R-:W-:Y:S02]  /*54d40*/  LOP3.LUT P4, RZ, R6, 0x200, RZ, 0xc0, !PT ;  /* 0x0000020006ff7812 */ /* 0x000fe4000788c0ff */
[----:B------:R-:W-:Y:S02]  /*54d50*/  LOP3.LUT R7, R7, 0xfffffffe, RZ, 0xc0, !PT ;  /* 0xfffffffe07077812 */ /* 0x000fe400078ec0ff */
[----:B0-----:R-:W-:-:S05]  /*54d60*/  @!P3 IADD3 R10, P6, R142, R10, RZ ;  /* 0x0000000a8e0ab210 */ /* 0x001fca0007fde0ff */
[----:B------:R-:W-:Y:S01]  /*54d70*/  @!P3 IMAD.X R11, R184, 0x1, R11, P6 ;  /* 0x00000001b80bb824 */ /* 0x000fe200030e060b */
[----:B------:R-:W-:Y:S02]  /*54d80*/  LOP3.LUT P6, RZ, R6, 0x400, RZ, 0xc0, !PT ;  /* 0x0000040006ff7812 */ /* 0x000fe400078cc0ff */
[----:B------:R-:W-:-:S04]  /*54d90*/  @P2 LOP3.LUT R7, R7, 0x1, RZ, 0xfc, !PT ;  /* 0x0000000107072812 */ /* 0x000fc800078efcff */
        /* <DEDUP_REMOVED lines=12> */
[----:B------:R-:W-:Y:S02]  /*54e60*/  F2FP.SATFINITE.E4M3.F32.PACK_AB_MERGE_C R4, RZ, R4, RZ ;  /* 0x00000004ff04723e */ /* 0x000fe400048070ff */
[----:B------:R-:W-:Y:S02]  /*54e70*/  LOP3.LUT P2, RZ, R6, 0x80, RZ, 0xc0, !PT ;  /* 0x0000008006ff7812 */ /* 0x000fe4000784c0ff */
[----:B0-----:R-:W-:Y:S01]  /*54e80*/  @!P4 IADD3 R10, P6, R185, R10, RZ ;  /* 0x0000000ab90ac210 */ /* 0x001fe20007fde0ff */
[----:B------:R4:W-:Y:S04]  /*54e90*/  @!P1 STG.E.U8 desc[UR26][R136.64+0x49], R4 ;  /* 0x0000490488009986 */ /* 0x0009e8000c10111a */
[----:B------:R-:W-:-:S02]  /*54ea0*/  @!P4 IMAD.X R11, R187, 0x1, R11, P6 ;  /* 0x00000001bb0bc824 */ /* 0x000fc400030e060b */
[----:B----4-:R-:W-:Y:S02]  /*54eb0*/  FMUL R4, R196, UR19 ;  /* 0x00000013c4047c20 */ /* 0x010fe40008400000 */
[----:B------:R-:W4:Y:S03]  /*54ec0*/  LDL.LU R196, [R1+0x908] ;  /* 0x0009080001c47983 */ /* 0x000f260000300800 */
[----:B------:R-:W-:Y:S01]  /*54ed0*/  F2FP.SATFINITE.E4M3.F32.PACK_AB_MERGE_C R4, RZ, R4, RZ ;  /* 0x00000004ff04723e */ /* 0x000fe200048070ff */
[----:B------:R-:W4:Y:S04]  /*54ee0*/  LDL.LU R69, [R1+0x90c] ;  /* 0x00090c0001457983 */ /* 0x000f280000300800 */
[----:B------:R0:W-:Y:S02]  /*54ef0*/  @!P4 STG.E.U8 desc[UR26][R10.64+0x48], R4 ;  /* 0x000048040a00c986 */ /* 0x0001e4000c10111a */
[----:B0-----:R-:W0:Y:S02]  /*54f00*/  @!P2 LDC.64 R10, c[0x0][0x5c0] ;  /* 0x00017000ff0aab82 */ /* 0x001e240000000a00 */
[----:B0-----:R-:W-:-:S05]  /*54f10*/  @!P2 IADD3 R10, P6, R19, R10, RZ ;  /* 0x0000000a130aa210 */ /* 0x001fca0007fde0ff */
[----:B------:R-:W-:Y:S01]  /*54f20*/  @!P2 IMAD.X R11, R186, 0x1, R11, P6 ;  /* 0x00000001ba0ba824 */ /* 0x000fe200030e060b */
[----:B------:R-:W-:Y:S01]  /*54f30*/  LOP3.LUT P6, RZ, R6, 0x80, RZ, 0xc0, !PT ;  /* 0x0000008006ff7812 */ /* 0x000fe200078cc0ff */
[----:B------:R-:W-:Y:S02]  /*54f40*/  FMUL R4, R197, UR19 ;  /* 0x00000013c5047c20 */ /* 0x000fe40008400000 */
[----:B------:R-:W4:Y:S03]  /*54f50*/  LDL.LU R197, [R1+0x910] ;  /* 0x0009100001c57983 */ /* 0x000f260000300800 */
[----:B------:R-:W-:-:S07]  /*54f60*/  F2FP.SATFINITE.E4M3.F32.PACK_AB_MERGE_C R4, RZ, R4, RZ ;  /* 0x00000004ff04723e */ /* 0x000fce00048070ff */
[----:B------:R0:W-:Y:S02]  /*54f70*/  @!P6 STG.E.U8 desc[UR26][R10.64+0x49], R4 ;  /* 0x000049040a00e986 */ /* 0x0001e4000c10111a */
[----:B0-----:R-:W-:Y:S02]  /*54f80*/  FMUL R4, R61, UR19 ;  /* 0x000000133d047c20 */ /* 0x001fe40008400000 */
[----:B------:R-:W4:Y:S01]  /*54f90*/  LDL.LU R61, [R1+0x914] ;  /* 0x00091400013d7983 */ /* 0x000f220000300800 */
[----:B------:R-:W-:Y:S02]  /*54fa0*/  LOP3.LUT P2, RZ, R7, 0x1, RZ, 0xc0, !PT ;  /* 0x0000000107ff7812 */ /* 0x000fe4000784c0ff */
[----:B------:R-:W-:-:S11]  /*54fb0*/  F2FP.SATFINITE.E4M3.F32.PACK_AB_MERGE_C R4, RZ, R4, RZ ;  /* 0x00000004ff04723e */ /* 0x000fd600048070ff */
[----:B------:R2:W-:Y:S01]  /*54fc0*/  @!P2 STG.E.U8 desc[UR26][R174.64+0x50], R4 ;  /* 0x00005004ae00a986 */ /* 0x0005e2000c10111a */
[----:B------:R-:W-:Y:S02]  /*54fd0*/  LOP3.LUT P0, RZ, R6, 0x40, RZ, 0xc0, !PT ;  /* 0x0000004006ff7812 */ /* 0x000fe4000780c0ff */
[----:B------:R-:W-:-:S11]  /*54fe0*/  LOP3.LUT P5, RZ, R9, 0x20000, RZ, 0xc0, !PT ;  /* 0x0002000009ff7812 */ /* 0x000fd600078ac0ff */
[----:B------:R-:W0:Y:S01]  /*54ff0*/  @!P0 LDC.64 R10, c[0x0][0x5c0] ;  /* 0x00017000ff0a8b82 */ /* 0x000e220000000a00 */
[----:B------:R-:W-:Y:S02]  /*55000*/  LOP3.LUT P3, RZ, R6, 0x20, RZ, 0xc0, !PT ;  /* 0x0000002006ff7812 */ /* 0x000fe4000786c0ff */
[----:B0-----:R-:W-:-:S05]  /*55010*/  @!P0 IADD3 R10, P6, R40, R10, RZ ;  /* 0x0000000a280a8210 */ /* 0x001fca0007fde0ff */
[----:B------:R-:W-:Y:S01]  /*55020*/  @!P0 IMAD.X R11, R226, 0x1, R11, P6 ;  /* 0x00000001e20b8824 */ /* 0x000fe200030e060b */
[----:B------:R-:W-:Y:S01]  /*55030*/  LOP3.LUT P4, RZ, R6, 0x10, RZ, 0xc0, !PT ;  /* 0x0000001006ff7812 */ /* 0x000fe2000788c0ff */
[----:B--2---:R-:W-:Y:S02]  /*55040*/  FMUL R4, R194, UR19 ;  /* 0x00000013c2047c20 */ /* 0x004fe40008400000 */
[----:B------:R-:W2:Y:S03]  /*55050*/  LDL.LU R194, [R1+0x918] ;  /* 0x0009180001c27983 */ /* 0x000ea60000300800 */
[----:B------:R-:W-:-:S05]  /*55060*/  F2FP.SATFINITE.E4M3.F32.PACK_AB_MERGE_C R4, RZ, R4, RZ ;  /* 0x00000004ff04723e */ /* 0x000fca00048070ff */
[----:B------:R3:W-:Y:S02]  /*55070*/  @!P5 STG.E.U8 desc[UR26][R158.64+0x51], R4 ;  /* 0x000051049e00d986 */ /* 0x0007e4000c10111a */
[----:B---3--:R-:W-:Y:S01]  /*55080*/  FMUL R4, R195, UR19 ;  /* 0x00000013c3047c20 */ /* 0x008fe20008400000 */
[----:B------:R-:W-:Y:S01]  /*55090*/  LOP3.LUT P1, RZ, R9, 0x4000, RZ, 0xc0, !PT ;  /* 0x0000400009ff7812 */ /* 0x000fe2000782c0ff */
[----:B------:R-:W3:Y:S03]  /*550a0*/  LDL.LU R195, [R1+0x91c] ;  /* 0x00091c0001c37983 */ /* 0x000ee60000300800 */
[----:B------:R-:W-:-:S05]  /*550b0*/  F2FP.SATFINITE.E4M3.F32.PACK_AB_MERGE_C R4, RZ, R4, RZ ;  /* 0x00000004ff04723e */ /* 0x000fca00048070ff */
[----:B------:R0:W-:Y:S02]  /*550c0*/  @!P0 STG.E.U8 desc[UR26][R10.64+0x50], R4 ;  /* 0x000050040a008986 */ /* 0x0001e4000c10111a */
[----:B0-----:R-:W0:Y:S01]  /*550d0*/  @!P3 LDC.64 R10, c[0x0][0x5c0] ;  /* 0x00017000ff0abb82 */ /* 0x001e220000000a00 */
[----:B----4-:R-:W-:Y:S01]  /*550e0*/  FMUL R4, R196, UR19 ;  /* 0x00000013c4047c20 */ /* 0x010fe20008400000 */
[----:B------:R-:W-:Y:S01]  /*550f0*/  LOP3.LUT P5, RZ, R6, 0x8, RZ, 0xc0, !PT ;  /* 0x0000000806ff7812 */ /* 0x000fe200078ac0ff */
[----:B------:R-:W4:Y:S03]  /*55100*/  LDL.LU R196, [R1+0x920] ;  /* 0x0009200001c47983 */ /* 0x000f260000300800 */
[----:B------:R-:W-:Y:S02]  /*55110*/  F2FP.SATFINITE.E4M3.F32.PACK_AB_MERGE_C R4, RZ, R4, RZ ;  /* 0x00000004ff04723e */ /* 0x000fe400048070ff */
[----:B0-----:R-:W-:-:S05]  /*55120*/  @!P3 IADD3 R10, P6, R14, R10, RZ ;  /* 0x0000000a0e0ab210 */ /* 0x001fca0007fde0ff */
[----:B------:R-:W-:Y:S01]  /*55130*/  @!P3 IMAD.X R11, R15, 0x1, R11, P6 ;  /* 0x000000010f0bb824 */ /* 0x000fe200030e060b */
[----:B------:R-:W-:-:S04]  /*55140*/  LOP3.LUT P6, RZ, R9, 0x8000, RZ, 0xc0, !PT ;  /* 0x0000800009ff7812 */ /* 0x000fc800078cc0ff */
[----:B------:R0:W-:Y:S02]  /*55150*/  @!P3 STG.E.U8 desc[UR26][R10.64+0x51], R4 ;  /* 0x000051040a00b986 */ /* 0x0001e4000c10111a */
[----:B0-----:R-:W0:Y:S01]  /*55160*/  @!P4 LDC.64 R10, c[0x0][0x5c0] ;  /* 0x00017000ff0acb82 */ /* 0x001e220000000a00 */
[----:B------:R-:W-:-:S05]  /*55170*/  FMUL R4, R69, UR19 ;  /* 0x0000001345047c20 */ /* 0x000fca0008400000 */
[----:B------:R-:W-:-:S05]  /*55180*/  F2FP.SATFINITE.E4M3.F32.PACK_AB_MERGE_C R4, RZ, R4, RZ ;  /* 0x00000004ff04723e */ /* 0x000fca00048070ff */
[----:B------:R1:W-:Y:S02]  /*55190*/  @!P6 STG.E.U8 desc[UR26][R200.64+0x58], R4 ;  /* 0x00005804c800e986 */ /* 0x0003e4000c10111a */
[----:B-1----:R-:W-:Y:S01]  /*551a0*/  FMUL R4, R197, UR19 ;  /* 0x00000013c5047c20 */ /* 0x002fe20008400000 */
[----:B0-----:R-:W-:Y:S01]  /*551b0*/  @!P4 IADD3 R10, P6, R227, R10, RZ ;  /* 0x0000000ae30ac210 */ /* 0x001fe20007fde0ff */
[----:B------:R-:W4:Y:S03]  /*551c0*/  LDL.LU R197, [R1+0x924] ;  /* 0x0009240001c57983 */ /* 0x000f260000300800 */
[----:B------:R-:W-:-:S05]  /*551d0*/  F2FP.SATFINITE.E4M3.F32.PACK_AB_MERGE_C R4, RZ, R4, RZ ;  /* 0x00000004ff04723e */ /* 0x000fca00048070ff */
[----:B------:R0:W-:Y:S01]  /*551e0*/  @!P1 STG.E.U8 desc[UR26][R144.64+0x59], R4 ;  /* 0x0000590490009986 */ /* 0x0001e2000c10111a */
[----:B------:R-:W-:-:S03]  /*551f0*/  @!P4 IMAD.X R11, R190, 0x1, R11, P6 ;  /* 0x00000001be0bc824 */ /* 0x000fc600030e060b */
[----:B------:R-:W4:Y:S01]  /*55200*/  LDL.LU R190, [R1+0xd08] ;  /* 0x000d080001be7983 */ /* 0x000f220000300800 */
[----:B0-----:R-:W-:-:S05]  /*55210*/  FMUL R4, R61, UR19 ;  /* 0x000000133d047c20 */ /* 0x001fca0008400000 */
[----:B------:R-:W-:-:S05]  /*55220*/  F2FP.SATFINITE.E4M3.F32.PACK_AB_MERGE_C R4, RZ, R4, RZ ;  /* 0x00000004ff04723e */ /* 0x000fca00048070ff */
[----:B------:R0:W-:Y:S02]  /*55230*/  @!P4 STG.E.U8 desc[UR26][R10.64+0x58], R4 ;  /* 0x000058040a00c986 */ /* 0x0001e4000c10111a */
[----:B0-----:R-:W0:Y:S02]  /*55240*/  @!P5 LDC.64 R10, c[0x0][0x5c0] ;  /* 0x00017000ff0adb82 */ /* 0x001e240000000a00 */
[----:B0-----:R-:W-:Y:S02]  /*55250*/  @!P5 IADD3 R10, P6, R191, R10, RZ ;  /* 0x0000000abf0ad210 */ /* 0x001fe40007fde0ff */
[----:B------:R-:W4:Y:S03]  /*55260*/  LDL.LU R191, [R1+0xd04] ;  /* 0x000d040001bf7983 */ /* 0x000f260000300800 */
[----:B------:R-:W-:Y:S02]  /*55270*/  @!P5 IMAD.X R11, R173, 0x1, R11, P6 ;  /* 0x00000001ad0bd824 */ /* 0x000fe400030e060b */
[----:B------:R-:W4:Y:S04]  /*55280*/  LDL.LU R173, [R1+0xd00] ;  /* 0x000d000001ad7983 */ /* 0x000f280000300800 */
[----:B------:R-:W4:Y:S01]  /*55290*/  LDL.LU R61, [R1+0x928] ;  /* 0x00092800013d7983 */ /* 0x000f220000300800 */
[----:B--2---:R-:W-:-:S03]  /*552a0*/  FMUL R4, R194, UR19 ;  /* 0x00000013c2047c20 */ /* 0x004fc60008400000 */
[----:B------:R-:W2:Y:S01]  /*552b0*/  LDL.LU R194, [R1+0x92c] ;  /* 0x00092c0001c27983 */ /* 0x000ea20000300800 */
[----:B------:R-:W-:Y:S02]  /*552c0*/  LOP3.LUT P3, RZ, R6, 0x4, RZ, 0xc0, !PT ;  /* 0x0000000406ff7812 */ /* 0x000fe4000786c0ff */
[----:B------:R-:W-:Y:S02]  /*552d0*/  F2FP.SATFINITE.E4M3.F32.PACK_AB_MERGE_C R4, RZ, R4, RZ ;  /* 0x00000004ff04723e */ /* 0x000fe400048070ff */
[----:B------:R-:W-:-:S03]  /*552e0*/  LOP3.LUT P2, RZ, R9, 0x1000, RZ, 0xc0, !PT ;  /* 0x0000100009ff7812 */ /* 0x000fc6000784c0ff */
[----:B------:R0:W-:Y:S01]  /*552f0*/  @!P5 STG.E.U8 desc[UR26][R10.64+0x59], R4 ;  /* 0x000059040a00d986 */ /* 0x0001e2000c10111a */
[----:B------:R-:W-:-:S05]  /*55300*/  LOP3.LUT P4, RZ, R9, 0x400, RZ, 0xc0, !PT ;  /* 0x0000040009ff7812 */ /* 0x000fca000788c0ff */
[----:B0-----:R-:W0:Y:S01]  /*55310*/  @!P3 LDC.64 R10, c[0x0][0x5c0] ;  /* 0x00017000ff0abb82 */ /* 0x001e220000000a00 */
[----:B------:R-:W-:Y:S02]  /*55320*/  LOP3.LUT P0, RZ, R9, 0x800, RZ, 0xc0, !PT ;  /* 0x0000080009ff7812 */ /* 0x000fe4000780c0ff */
[----:B------:R-:W-:Y:S01]  /*55330*/  LOP3.LUT R0, R0, 0x7fffffff, RZ, 0xc0, !PT ;  /* 0x7fffffff00007812 */ /* 0x000fe200078ec0ff */
[----:B---3--:R-:W-:-:S04]  /*55340*/  FMUL R4, R195, UR19 ;  /* 0x00000013c3047c20 */ /* 0x008fc80008400000 */
[----:B------:R-:W-:Y:S01]  /*55350*/  @P4 LOP3.LUT R0, R0, 0x80000000, RZ, 0xfc, !PT ;  /* 0x8000000000004812 */ /* 0x000fe200078efcff */
[----:B------:R-:W3:Y:S01]  /*55360*/  LDL.LU R195, [R1+0x930] ;  /* 0x0009300001c37983 */ /* 0x000ee20000300800 */
[----:B------:R-:W-:Y:S02]  /*55370*/  F2FP.SATFINITE.E4M3.F32.PACK_AB_MERGE_C R4, RZ, R4, RZ ;  /* 0x00000004ff04723e */ /* 0x000fe400048070ff */
[----:B------:R-:W-:Y:S02]  /*55380*/  LOP3.LUT P4, RZ, R6, 0x2, RZ, 0xc0, !PT ;  /* 0x0000000206ff7812 */ /* 0x000fe4000788c0ff */
[----:B0-----:R-:W-:Y:S02]  /*55390*/  @!P3 IADD3 R10, P6, R157, R10, RZ ;  /* 0x0000000a9d0ab210 */ /* 0x001fe40007fde0ff */
[----:B------:R-:W3:Y:S03]  /*553a0*/  LDL.LU R157, [R1+0xcfc] ;  /* 0x000cfc00019d7983 */ /* 0x000ee60000300800 */
[----:B------:R-:W-:-:S02]  /*553b0*/  @!P3 IMAD.X R11, R220, 0x1, R11, P6 ;  /* 0x00000001dc0bb824 */ /* 0x000fc400030e060b */
[----:B------:R-:W3:Y:S01]  /*553c0*/  LDL.LU R220, [R1+0xcf8] ;  /* 0x000cf80001dc7983 */ /* 0x000ee20000300800 */
[----:B------:R-:W-:-:S03]  /*553d0*/  LOP3.LUT P5, RZ, R6, 0x1, RZ, 0xc0, !PT ;  /* 0x0000000106ff7812 */ /* 0x000fc600078ac0ff */
[----:B----4-:R0:W-:Y:S02]  /*553e0*/  @!P2 STG.E.U8 desc[UR26][R190.64+0x60], R4 ;  /* 0x00006004be00a986 */ /* 0x0101e4000c10111a */
[----:B0-----:R-:W-:Y:S02]  /*553f0*/  FMUL R4, R196, UR19 ;  /* 0x00000013c4047c20 */ /* 0x001fe40008400000 */
[----:B------:R-:W4:Y:S03]  /*55400*/  LDL.LU R196, [R1+0x934] ;  /* 0x0009340001c47983 */ /* 0x000f260000300800 */
[----:B------:R-:W-:-:S05]  /*55410*/  F2FP.SATFINITE.E4M3.F32.PACK_AB_MERGE_C R4, RZ, R4, RZ ;  /* 0x00000004ff04723e */ /* 0x000fca00048070ff */
[----:B------:R0:W-:Y:S02]  /*55420*/  @!P0 STG.E.U8 desc[UR26][R172.64+0x61], R4 ;  /* 0x00006104ac008986 */ /* 0x0001e4000c10111a */
[----:B0-----:R-:W-:-:S05]  /*55430*/  FMUL R4, R197, UR19 ;  /* 0x00000013c5047c20 */ /* 0x001fca0008400000 */
[----:B------:R-:W-:-:S05]  /*55440*/  F2FP.SATFINITE.E4M3.F32.PACK_AB_MERGE_C R4, RZ, R4, RZ ;  /* 0x00000004ff04723e */ /* 0x000fca00048070ff */
[----:B------:R0:W-:Y:S02]  /*55450*/  @!P3 STG.E.U8 desc[UR26][R10.64+0x60], R4 ;  /* 0x000060040a00b986 */ /* 0x0001e4000c10111a */
[----:B0-----:R-:W0:Y:S02]  /*55460*/  @!P4 LDC.64 R10, c[0x0][0x5c0] ;  /* 0x00017000ff0acb82 */ /* 0x001e240000000a00 */
[----:B0-----:R-:W-:-:S05]  /*55470*/  @!P4 IADD3 R10, P6, R41, R10, RZ ;  /* 0x0000000a290ac210 */ /* 0x001fca0007fde0ff */
[----:B------:R-:W-:Y:S02]  /*55480*/  @!P4 IMAD.X R11, R221, 0x1, R11, P6 ;  /* 0x00000001dd0bc824 */ /* 0x000fe400030e060b */
[----:B------:R-:W3:Y:S04]  /*55490*/  LDL.LU R221, [R1+0xcf4] ;  /* 0x000cf40001dd7983 */ /* 0x000ee80000300800 */
[----:B------:R-:W4:Y:S01]  /*554a0*/  LDL.LU R197, [R1+0x938] ;  /* 0x0009380001c57983 */ /* 0x000f220000300800 */
[----:B------:R-:W-:Y:S02]  /*554b0*/  LOP3.LUT P6, RZ, R6, 0x2, RZ, 0xc0, !PT ;  /* 0x0000000206ff7812 */ /* 0x000fe400078cc0ff */
[----:B------:R-:W0:Y:S01]  /*554c0*/  @!P5 LDC.64 R6, c[0x0][0x5c0] ;  /* 0x00017000ff06db82 */ /* 0x000e220000000a00 */
[----:B------:R-:W-:Y:S01]  /*554d0*/  FMUL R4, R61, UR19 ;  /* 0x000000133d047c20 */ /* 0x000fe20008400000 */
[----:B------:R-:W4:Y:S04]  /*554e0*/  LDL.LU R69, [R1+0x93c] ;  /* 0x00093c0001457983 */ /* 0x000f280000300800 */
[----:B------:R-:W-:Y:S01]  /*554f0*/  F2FP.SATFINITE.E4M3.F32.PACK_AB_MERGE_C R4, RZ, R4, RZ ;  /* 0x00000004ff04723e */ /* 0x000fe200048070ff */
[----:B------:R-:W4:Y:S04]  /*55500*/  LDL.LU R61, [R1+0x940] ;  /* 0x00094000013d7983 */ /* 0x000f280000300800 */
[----:B------:R2:W-:Y:S01]  /*55510*/  @!P6 STG.E.U8 desc[UR26][R10.64+0x61], R4 ;  /* 0x000061040a00e986 */ /* 0x0005e2000c10111a */
[----:B0-----:R-:W-:Y:S01]  /*55520*/  @!P5 IADD3 R6, P6, R42, R6, RZ ;  /* 0x000000062a06d210 */ /* 0x001fe20007fde0ff */
[----:B--2---:R-:W-:-:S02]  /*55530*/  FMUL R4, R194, UR19 ;  /* 0x00000013c2047c20 */ /* 0x004fc40008400000 */
[----:B------:R-:W2:Y:S02]  /*55540*/  LDL.LU R194, [R1+0x944] ;  /* 0x0009440001c27983 */ /* 0x000ea40000300800 */
[----:B------:R-:W-:Y:S02]  /*55550*/  @!P5 IMAD.X R7, R207, 0x1, R7, P6 ;  /* 0x00000001cf07d824 */ /* 0x000fe400030e0607 */
[----:B------:R-:W2:Y:S01]  /*55560*/  LDL.LU R207, [R1+0xcf0] ;  /* 0x000cf00001cf7983 */ /* 0x000ea20000300800 */
[----:B------:R-:W-:Y:S02]  /*55570*/  LOP3.LUT P2, RZ, R9, 0x100, RZ, 0xc0, !PT ;  /* 0x0000010009ff7812 */ /* 0x000fe4000784c0ff */
[----:B------:R-:W-:-:S11]  /*55580*/  LOP3.LUT R0, R0, 0xbfffffff, RZ, 0xc0, !PT ;  /* 0xbfffffff00007812 */ /* 0x000fd600078ec0ff */
[----:B------:R-:W-:-:S04]  /*55590*/  @P2 LOP3.LUT R0, R0, 0x40000000, RZ, 0xfc, !PT ;  /* 0x4000000000002812 */ /* 0x000fc800078efcff */
[----:B------:R-:W-:Y:S02]  /*555a0*/  LOP3.LUT P4, RZ, R0, 0x80000000, RZ, 0xc0, !PT ;  /* 0x8000000000ff7812 */ /* 0x000fe4000788c0ff */
[----:B------:R-:W-:Y:S02]  /*555b0*/  F2FP.SATFINITE.E4M3.F32.PACK_AB_MERGE_C R4, RZ, R4, RZ ;  /* 0x00000004ff04723e */ /* 0x000fe400048070ff */
[----:B------:R-:W-:Y:S02]  /*555c0*/  LOP3.LUT P1, RZ, R9, 0x200, RZ, 0xc0, !PT ;  /* 0x0000020009ff7812 */ /* 0x000fe4000782c0ff */
[C---:B------:R-:W-:Y:S02]  /*555d0*/  LOP3.LUT P2, RZ, R5.reuse, 0x80000000, RZ, 0xc0, !PT ;  /* 0x8000000005ff7812 */ /* 0x040fe4000784c0ff */
[----:B------:R-:W-:-:S05]  /*555e0*/  LOP3.LUT P0, RZ, R5, 0x40000000, RZ, 0xc0, !PT ;  /* 0x4000000005ff7812 */ /* 0x000fca000780c0ff */
[----:B---3--:R0:W-:Y:S02]  /*555f0*/  @!P4 STG.E.U8 desc[UR26][R220.64+0x68], R4 ;  /* 0x00006804dc00c986 */ /* 0x0081e4000c10111a */
[----:B0-----:R-:W-:Y:S02]  /*55600*/  FMUL R4, R195, UR19 ;  /* 0x00000013c3047c20 */ /* 0x001fe40008400000 */
[----:B------:R-:W3:Y:S03]  /*55610*/  LDL.LU R195, [R1+0x948] ;  /* 0x0009480001c37983 */ /* 0x000ee60000300800 */
[----:B------:R-:W-:-:S05]  /*55620*/  F2FP.SATFINITE.E4M3.F32.PACK_AB_MERGE_C R4, RZ, R4, RZ ;  /* 0x00000004ff04723e */ /* 0x000fca00048070ff */
[----:B------:R4:W-:Y:S02]  /*55630*/  @!P1 STG.E.U8 desc[UR26][R156.64+0x69], R4 ;  /* 0x000069049c009986 */ /* 0x0009e4000c10111a */
[----:B----4-:R-:W-:Y:S02]  /*55640*/  FMUL R4, R196, UR19 ;  /* 0x00000013c4047c20 */ /* 0x010fe40008400000 */
[----:B------:R-:W4:Y:S03]  /*55650*/  LDL.LU R196, [R1+0x94c] ;  /* 0x00094c0001c47983 */ /* 0x000f260000300800 */
[----:B------:R-:W-:-:S05]  /*55660*/  F2FP.SATFINITE.E4M3.F32.PACK_AB_MERGE_C R4, RZ, R4, RZ ;  /* 0x00000004ff04723e */ /* 0x000fca00048070ff */
[----:B------:R0:W-:Y:S02]  /*55670*/  @!P5 STG.E.U8 desc[UR26][R6.64+0x68], R4 ;  /* 0x000068040600d986 */ /* 0x0001e4000c10111a */
[----:B0-----:R-:W0:Y:S01]  /*55680*/  @!P2 LDC.64 R6, c[0x0][0x5c0] ;  /* 0x00017000ff06ab82 */ /* 0x001e220000000a00 */
[----:B------:R-:W-:Y:S02]  /*55690*/  FMUL R4, R197, UR19 ;  /* 0x00000013c5047c20 */ /* 0x000fe40008400000 */
[----:B------:R-:W4:Y:S03]  /*556a0*/  LDL.LU R197, [R1+0x950] ;  /* 0x0009500001c57983 */ /* 0x000f260000300800 */
[----:B------:R-:W-:Y:S02]  /*556b0*/  F2FP.SATFINITE.E4M3.F32.PACK_AB_MERGE_C R4, RZ, R4, RZ ;  /* 0x00000004ff04723e */ /* 0x000fe400048070ff */
[----:B0-----:R-:W-:-:S05]  /*556c0*/  @!P2 IADD3 R6, P6, R43, R6, RZ ;  /* 0x000000062b06a210 */ /* 0x001fca0007fde0ff */
[----:B------:R-:W-:Y:S01]  /*556d0*/  @!P2 IMAD.X R7, R44, 0x1, R7, P6 ;  /* 0x000000012c07a824 */ /* 0x000fe200030e0607 */
[----:B------:R-:W-:-:S13]  /*556e0*/  LOP3.LUT P6, RZ, R5, 0x80000000, RZ, 0xc0, !PT ;  /* 0x8000000005ff7812 */ /* 0x000fda00078cc0ff */
[----:B------:R0:W-:Y:S02]  /*556f0*/  @!P6 STG.E.U8 desc[UR26][R6.64+0x69], R4 ;  /* 0x000069040600e986 */ /* 0x0001e4000c10111a */
[----:B0-----:R-:W0:Y:S01]  /*55700*/  @!P0 LDC.64 R6, c[0x0][0x5c0] ;  /* 0x00017000ff068b82 */ /* 0x001e220000000a00 */
[----:B------:R-:W-:Y:S01]  /*55710*/  LOP3.LUT P2, RZ, R0, 0x40000000, RZ, 0xc0, !PT ;  /* 0x4000000000ff7812 */ /* 0x000fe2000784c0ff */
[----:B------:R-:W-:-:S05]  /*55720*/  FMUL R4, R69, UR19 ;  /* 0x0000001345047c20 */ /* 0x000fca0008400000 */
[----:B------:R-:W-:-:S07]  /*55730*/  F2FP.SATFINITE.E4M3.F32.PACK_AB_MERGE_C R4, RZ, R4, RZ ;  /* 0x00000004ff04723e */ /* 0x000fce00048070ff */
[----:B--2---:R1:W-:Y:S01]  /*55740*/  @!P2 STG.E.U8 desc[UR26][R206.64+0x70], R4 ;  /* 0x00007004ce00a986 */ /* 0x0043e2000c10111a */
[----:B0-----:R-:W-:Y:S01]  /*55750*/  @!P0 IADD3 R6, P6, R234, R6, RZ ;  /* 0x00000006ea068210 */ /* 0x001fe20007fde0ff */
[----:B-1----:R-:W-:Y:S02]  /*55760*/  FMUL R4, R61, UR19 ;  /* 0x000000133d047c20 */ /* 0x002fe40008400000 */
[----:B------:R-:W2:Y:S02]  /*55770*/  LDL.LU R61, [R1+0x954] ;  /* 0x00095400013d7983 */ /* 0x000ea40000300800 */
[----:B------:R-:W-:Y:S02]  /*55780*/  @!P0 IMAD.X R7, R235, 0x1, R7, P6 ;  /* 0x00000001eb078824 */ /* 0x000fe400030e0607 */
[----:B------:R-:W2:Y:S04]  /*55790*/  LDL.LU R234, [R1+0xcec] ;  /* 0x000cec0001ea7983 */ /* 0x000ea80000300800 */
[----:B------:R-:W2:Y:S01]  /*557a0*/  LDL.LU R235, [R1+0xce8] ;  /* 0x000ce80001eb7983 */ /* 0x000ea20000300800 */
[----:B------:R-:W-:-:S02]  /*557b0*/  LOP3.LUT P3, RZ, R9, 0x40, RZ, 0xc0, !PT ;  /* 0x0000004009ff7812 */ /* 0x000fc4000786c0ff */
[----:B------:R-:W-:Y:S02]  /*557c0*/  F2FP.SATFINITE.E4M3.F32.PACK_AB_MERGE_C R4, RZ, R4, RZ ;  /* 0x00000004ff04723e */ /* 0x000fe400048070ff */
[----:B------:R-:W-:-:S09]  /*557d0*/  LOP3.LUT P4, RZ, R5, 0x20000000, RZ, 0xc0, !PT ;  /* 0x2000000005ff7812 */ /* 0x000fd2000788c0ff */
[----:B------:R0:W-:Y:S02]  /*557e0*/  @!P3 STG.E.U8 desc[UR26][R188.64+0x71], R4 ;  /* 0x00007104bc00b986 */ /* 0x0001e4000c10111a */
[----:B0-----:R-:W-:Y:S01]  /*557f0*/  FMUL R4, R194, UR19 ;  /* 0x00000013c2047c20 */ /* 0x001fe20008400000 */
[----:B------:R-:W-:Y:S01]  /*55800*/  LOP3.LUT P5, RZ, R5, 0x10000000, RZ, 0xc0, !PT ;  /* 0x1000000005ff7812 */ /* 0x000fe200078ac0ff */
[----:B------:R-:W2:Y:S03]  /*55810*/  LDL.LU R194, [R1+0x958] ;  /* 0x0009580001c27983 */ /* 0x000ea60000300800 */
[----:B------:R-:W-:-:S05]  /*55820*/  F2FP.SATFINITE.E4M3.F32.PACK_AB_MERGE_C R4, RZ, R4, RZ ;  /* 0x00000004ff04723e */ /* 0x000fca00048070ff */
[----:B------:R0:W-:Y:S02]  /*55830*/  @!P0 STG.E.U8 desc[UR26][R6.64+0x70], R4 ;  /* 0x0000700406008986 */ /* 0x0001e4000c10111a */
[----:B0-----:R-:W0:Y:S02]  /*55840*/  @!P4 LDC.64 R6, c[0x0][0x5c0] ;  /* 0x00017000ff06cb82 */ /* 0x001e240000000a00 */
[----:B0-----:R-:W-:-:S05]  /*55850*/  @!P4 IADD3 R6, P6, R236, R6, RZ ;  /* 0x00000006ec06c210 */ /* 0x001fca0007fde0ff */
[----:B------:R-:W-:Y:S01]  /*55860*/  @!P4 IMAD.X R7, R237, 0x1, R7, P6 ;  /* 0x00000001ed07c824 */ /* 0x000fe200030e0607 */
[----:B------:R-:W-:Y:S01]  /*55870*/  LOP3.LUT P6, RZ, R9, 0x20, RZ, 0xc0, !PT ;  /* 0x0000002009ff7812 */ /* 0x000fe200078cc0ff */
        /* <DEDUP_REMOVED lines=8> */
[----:B------:R-:W-:-:S03]  /*55900*/  LOP3.LUT P1, RZ, R9, 0x8, RZ, 0xc0, !PT ;  /* 0x0000000809ff7812 */ /* 0x000fc6000782c0ff */
[----:B--2---:R1:W-:Y:S01]  /*55910*/  @!P6 STG.E.U8 desc[UR26][R234.64+0x78], R4 ;  /* 0x00007804ea00e986 */ /* 0x0043e2000c10111a */
[----:B0-----:R-:W-:-:S05]  /*55920*/  @!P5 IADD3 R6, P6, R218, R6, RZ ;  /* 0x00000006da06d210 */ /* 0x001fca0007fde0ff */
[----:B------:R-:W-:Y:S02]  /*55930*/  @!P5 IMAD.X R7, R219, 0x1, R7, P6 ;  /* 0x00000001db07d824 */ /* 0x000fe400030e0607 */
[----:B-1----:R-:W-:Y:S02]  /*55940*/  FMUL R4, R197, UR19 ;  /* 0x00000013c5047c20 */ /* 0x002fe40008400000 */
[----:B------:R-:W2:Y:S04]  /*55950*/  LDL.LU R197, [R1+0x964] ;  /* 0x0009640001c57983 */ /* 0x000ea80000300800 */
[----:B------:R-:W4:Y:S04]  /*55960*/  LDL.LU R218, [R1+0xce4] ;  /* 0x000ce40001da7983 */ /* 0x000f280000300800 */
[----:B------:R-:W4:Y:S01]  /*55970*/  LDL.LU R219, [R1+0xce0] ;  /* 0x000ce00001db7983 */ /* 0x000f220000300800 */
[----:B------:R-:W-:-:S05]  /*55980*/  F2FP.SATFINITE.E4M3.F32.PACK_AB_MERGE_C R4, RZ, R4, RZ ;  /* 0x00000004ff04723e */ /* 0x000fca00048070ff */
[----:B------:R0:W-:Y:S02]  /*55990*/  @!P1 STG.E.U8 desc[UR26][R170.64+0x79], R4 ;  /* 0x00007904aa009986 */ /* 0x0001e4000c10111a */
[----:B0-----:R-:W-:Y:S02]  /*559a0*/  FMUL R4, R61, UR19 ;  /* 0x000000133d047c20 */ /* 0x001fe40008400000 */
[----:B------:R-:W2:Y:S01]  /*559b0*/  LDL.LU R61, [R1+0x968] ;  /* 0x00096800013d7983 */ /* 0x000ea20000300800 */
[----:B------:R-:W-:Y:S02]  /*559c0*/  LOP3.LUT P3, RZ, R5, 0x8000000, RZ, 0xc0, !PT ;  /* 0x0800000005ff7812 */ /* 0x000fe4000786c0ff */
[----:B------:R-:W-:-:S05]  /*559d0*/  F2FP.SATFINITE.E4M3.F32.PACK_AB_MERGE_C R4, RZ, R4, RZ ;  /* 0x00000004ff04723e */ /* 0x000fca00048070ff */
[----:B------:R0:W-:Y:S06]  /*559e0*/  @!P5 STG.E.U8 desc[UR26][R6.64+0x78], R4 ;  /* 0x000078040600d986 */ /* 0x0001ec000c10111a */
[----:B0-----:R-:W0:Y:S01]  /*559f0*/  @!P3 LDC.64 R6, c[0x0][0x5c0] ;  /* 0x00017000ff06bb82 */ /* 0x001e220000000a00 */
[----:B------:R-:W-:Y:S01]  /*55a00*/  FMUL R4, R194, UR19 ;  /* 0x00000013c2047c20 */ /* 0x000fe20008400000 */
[----:B------:R-:W-:Y:S01]  /*55a10*/  LOP3.LUT P2, RZ, R9, 0x4, RZ, 0xc0, !PT ;  /* 0x0000000409ff7812 */ /* 0x000fe2000784c0ff */
[----:B------:R-:W2:Y:S03]  /*55a20*/  LDL.LU R194, [R1+0x96c] ;  /* 0x00096c0001c27983 */ /* 0x000ea60000300800 */
[----:B------:R-:W-:Y:S01]  /*55a30*/  F2FP.SATFINITE.E4M3.F32.PACK_AB_MERGE_C R4, RZ, R4, RZ ;  /* 0x00000004ff04723e */ /* 0x000fe200048070ff */
[----:B------:R-:W2:Y:S01]  /*55a40*/  LDL.LU.64 R68, [R1+0x8] ;  /* 0x0000080001447983 */ /* 0x000ea20000300a00 */
[----:B0-----:R-:W-:-:S05]  /*55a50*/  @!P3 IADD3 R6, P6, R45, R6, RZ ;  /* 0x000000062d06b210 */ /* 0x001fca0007fde0ff */
[----:B------:R-:W-:-:S05]  /*55a60*/  @!P3 IMAD.X R7, R204, 0x1, R7, P6 ;  /* 0x00000001cc07b824 */ /* 0x000fca00030e0607 */
[----:B------:R0:W-:Y:S01]  /*55a70*/  @!P3 STG.E.U8 desc[UR26][R6.64+0x79], R4 ;  /* 0x000079040600b986 */ /* 0x0001e2000c10111a */
[----:B------:R-:W-:Y:S02]  /*55a80*/  LOP3.LUT P0, RZ, R9, 0x1, RZ, 0xc0, !PT ;  /* 0x0000000109ff7812 */ /* 0x000fe4000780c0ff */
[----:B------:R-:W-:-:S13]  /*55a90*/  LOP3.LUT P4, RZ, R5, 0x2, RZ, 0xc0, !PT ;  /* 0x0000000205ff7812 */ /* 0x000fda000788c0ff */
[----:B0-----:R-:W0:Y:S01]  /*55aa0*/  @!P4 LDC.64 R6, c[0x0][0x5c0] ;  /* 0x00017000ff06cb82 */ /* 0x001e220000000a00 */
[----:B---3--:R-:W-:Y:S02]  /*55ab0*/  FMUL R4, R195, UR19 ;  /* 0x00000013c3047c20 */ /* 0x008fe40008400000 */
[----:B------:R-:W3:Y:S03]  /*55ac0*/  LDL.LU R195, [R1+0x970] ;  /* 0x0009700001c37983 */ /* 0x000ee60000300800 */
[----:B------:R-:W-:Y:S02]  /*55ad0*/  F2FP.SATFINITE.E4M3.F32.PACK_AB_MERGE_C R4, RZ, R4, RZ ;  /* 0x00000004ff04723e */ /* 0x000fe400048070ff */
[----:B0-----:R-:W-:-:S05]  /*55ae0*/  @!P4 IADD3 R6, P6, R46, R6, RZ ;  /* 0x000000062e06c210 */ /* 0x001fca0007fde0ff */
[----:B------:R-:W-:Y:S01]  /*55af0*/  @!P4 IMAD.X R7, R205, 0x1, R7, P6 ;  /* 0x00000001cd07c824 */ /* 0x000fe200030e0607 */
[----:B----4-:R0:W-:Y:S02]  /*55b00*/  @!P2 STG.E.U8 desc[UR26][R218.64+0x80], R4 ;  /* 0x00008004da00a986 */ /* 0x0101e4000c10111a */
[----:B0-----:R-:W-:-:S05]  /*55b10*/  FMUL R4, R196, UR19 ;  /* 0x00000013c4047c20 */ /* 0x001fca0008400000 */
[----:B------:R-:W-:-:S05]  /*55b20*/  F2FP.SATFINITE.E4M3.F32.PACK_AB_MERGE_C R4, RZ, R4, RZ ;  /* 0x00000004ff04723e */ /* 0x000fca00048070ff */
[----:B------:R2:W-:Y:S02]  /*55b30*/  @!P0 STG.E.U8 desc[UR26][R198.64+0x81], R4 ;  /* 0x00008104c6008986 */ /* 0x0005e4000c10111a */
[----:B--2---:R-:W-:Y:S02]  /*55b40*/  FMUL R4, R197, UR19 ;  /* 0x00000013c5047c20 */ /* 0x004fe40008400000 */
[----:B------:R-:W2:Y:S04]  /*55b50*/  LDL.LU R197, [R1+0x974] ;  /* 0x0009740001c57983 */ /* 0x000ea80000300800 */
[----:B------:R-:W4:Y:S01]  /*55b60*/  LDL.LU R196, [R1+0x978] ;  /* 0x0009780001c47983 */ /* 0x000f220000300800 */
[----:B------:R-:W-:-:S05]  /*55b70*/  F2FP.SATFINITE.E4M3.F32.PACK_AB_MERGE_C R4, RZ, R4, RZ ;  /* 0x00000004ff04723e */ /* 0x000fca00048070ff */
[----:B------:R0:W-:Y:S02]  /*55b80*/  @!P4 STG.E.U8 desc[UR26][R6.64+0x80], R4 ;  /* 0x000080040600c986 */ /* 0x0001e4000c10111a */
[----:B0-----:R-:W-:Y:S02]  /*55b90*/  FMUL R4, R61, UR19 ;  /* 0x000000133d047c20 */ /* 0x001fe40008400000 */
[----:B------:R-:W4:Y:S01]  /*55ba0*/  LDL.LU R61, [R1+0x97c] ;  /* 0x00097c00013d7983 */ /* 0x000f220000300800 */
[----:B------:R-:W-:Y:S02]  /*55bb0*/  LOP3.LUT P5, RZ, R8, 0x80000000, RZ, 0xc0, !PT ;  /* 0x8000000008ff7812 */ /* 0x000fe400078ac0ff */
[----:B------:R-:W-:-:S11]  /*55bc0*/  LOP3.LUT R0, R0, 0xdfffffff, RZ, 0xc0, !PT ;  /* 0xdfffffff00007812 */ /* 0x000fd600078ec0ff */
[----:B------:R-:W-:Y:S02]  /*55bd0*/  @P5 LOP3.LUT R0, R0, 0x20000000, RZ, 0xfc, !PT ;  /* 0x2000000000005812 */ /* 0x000fe400078efcff */
[----:B------:R-:W-:-:S13]  /*55be0*/  LOP3.LUT P5, RZ, R5, 0x4000000, RZ, 0xc0, !PT ;  /* 0x0400000005ff7812 */ /* 0x000fda00078ac0ff */
[----:B------:R-:W0:Y:S01]  /*55bf0*/  @!P5 LDC.64 R6, c[0x0][0x5c0] ;  /* 0x00017000ff06db82 */ /* 0x000e220000000a00 */
[----:B------:R-:W-:Y:S02]  /*55c00*/  LOP3.LUT P2, RZ, R8, 0x10000000, RZ, 0xc0, !PT ;  /* 0x1000000008ff7812 */ /* 0x000fe4000784c0ff */
[----:B------:R-:W-:Y:S02]  /*55c10*/  LOP3.LUT P3, RZ, R5, 0x8, RZ, 0xc0, !PT ;  /* 0x0000000805ff7812 */ /* 0x000fe4000786c0ff */
[----:B------:R-:W-:Y:S02]  /*55c20*/  LOP3.LUT R0, R0, 0xefffffff, RZ, 0xc0, !PT ;  /* 0xefffffff00007812 */ /* 0x000fe400078ec0ff */
[----:B------:R-:W-:Y:S02]  /*55c30*/  F2FP.SATFINITE.E4M3.F32.PACK_AB_MERGE_C R4, RZ, R4, RZ ;  /* 0x00000004ff04723e */ /* 0x000fe400048070ff */
[----:B0-----:R-:W-:-:S05]  /*55c40*/  @!P5 IADD3 R6, P6, R20, R6, RZ ;  /* 0x000000061406d210 */ /* 0x001fca0007fde0ff */
[----:B------:R-:W-:Y:S01]  /*55c50*/  @!P5 IMAD.X R7, R47, 0x1, R7, P6 ;  /* 0x000000012f07d824 */ /* 0x000fe200030e0607 */
[----:B------:R-:W-:Y:S02]  /*55c60*/  LOP3.LUT P6, RZ, R5, 0x4000000, RZ, 0xc0, !PT ;  /* 0x0400000005ff7812 */ /* 0x000fe400078cc0ff */
[----:B------:R-:W-:-:S04]  /*55c70*/  @P2 LOP3.LUT R0, R0, 0x10000000, RZ, 0xfc, !PT ;  /* 0x1000000000002812 */ /* 0x000fc800078efcff */
[----:B------:R-:W-:-:S07]  /*55c80*/  LOP3.LUT P5, RZ, R0, 0x20000000, RZ, 0xc0, !PT ;  /* 0x2000000000ff7812 */ /* 0x000fce00078ac0ff */
[----:B------:R0:W-:Y:S02]  /*55c90*/  @!P6 STG.E.U8 desc[UR26][R6.64+0x81], R4 ;  /* 0x000081040600e986 */ /* 0x0001e4000c10111a */
[----:B0-----:R-:W0:Y:S01]  /*55ca0*/  @!P3 LDC.64 R6, c[0x0][0x5c0] ;  /* 0x00017000ff06bb82 */ /* 0x001e220000000a00 */
[----:B------:R-:W-:Y:S01]  /*55cb0*/  FMUL R4, R194, UR19 ;  /* 0x00000013c2047c20 */ /* 0x000fe20008400000 */
[----:B------:R-:W-:Y:S01]  /*55cc0*/  LOP3.LUT P1, RZ, R8, 0x20000000, RZ, 0xc0, !PT ;  /* 0x2000000008ff7812 */ /* 0x000fe2000782c0ff */
[----:B------:R-:W4:Y:S03]  /*55cd0*/  LDL.LU R194, [R1+0x980] ;  /* 0x0009800001c27983 */ /* 0x000f260000300800 */
[----:B------:R-:W-:-:S05]  /*55ce0*/  F2FP.SATFINITE.E4M3.F32.PACK_AB_MERGE_C R4, RZ, R4, RZ ;  /* 0x00000004ff04723e */ /* 0x000fca00048070ff */
[----:B------:R3:W-:Y:S01]  /*55cf0*/  @!P5 STG.E.U8 desc[UR26][R68.64+0x88], R4 ;  /* 0x000088044400d986 */ /* 0x0007e2000c10111a */
[----:B------:R-:W-:Y:S01]  /*55d00*/  LOP3.LUT P2, RZ, R5, 0x2000000, RZ, 0xc0, !PT ;  /* 0x0200000005ff7812 */ /* 0x000fe2000784c0ff */
[----:B---3--:R-:W-:Y:S01]  /*55d10*/  FMUL R4, R195, UR19 ;  /* 0x00000013c3047c20 */ /* 0x008fe20008400000 */
[----:B0-----:R-:W-:Y:S01]  /*55d20*/  @!P3 IADD3 R6, P6, R232, R6, RZ ;  /* 0x00000006e806b210 */ /* 0x001fe20007fde0ff */
[----:B------:R-:W3:Y:S03]  /*55d30*/  LDL.LU R195, [R1+0x984] ;  /* 0x0009840001c37983 */ /* 0x000ee60000300800 */
[----:B------:R-:W-:Y:S01]  /*55d40*/  F2FP.SATFINITE.E4M3.F32.PACK_AB_MERGE_C R4, RZ, R4, RZ ;  /* 0x00000004ff04723e */ /* 0x000fe200048070ff */
[----:B------:R-:W3:Y:S04]  /*55d50*/  LDL.LU R232, [R1+0xcdc] ;  /* 0x000cdc0001e87983 */ /* 0x000ee80000300800 */
[----:B------:R2:W-:Y:S01]  /*55d60*/  @!P1 STG.E.U8 desc[UR26][R178.64+0x89], R4 ;  /* 0x00008904b2009986 */ /* 0x0005e2000c10111a */
[----:B------:R-:W-:-:S03]  /*55d70*/  @!P3 IMAD.X R7, R233, 0x1, R7, P6 ;  /* 0x00000001e907b824 */ /* 0x000fc600030e0607 */
[----:B------:R-:W3:Y:S01]  /*55d80*/  LDL.LU R233, [R1+0xcd8] ;  /* 0x000cd80001e97983 */ /* 0x000ee20000300800 */
[----:B------:R-:W-:Y:S01]  /*55d90*/  LOP3.LUT P0, RZ, R5, 0x1000000, RZ, 0xc0, !PT ;  /* 0x0100000005ff7812 */ /* 0x000fe2000780c0ff */
[----:B--2---:R-:W-:Y:S02]  /*55da0*/  FMUL R4, R197, UR19 ;  /* 0x00000013c5047c20 */ /* 0x004fe40008400000 */
[----:B------:R-:W2:Y:S03]  /*55db0*/  LDL.LU R197, [R1+0x988] ;  /* 0x0009880001c57983 */ /* 0x000ea60000300800 */
[----:B------:R-:W-:Y:S01]  /*55dc0*/  F2FP.SATFINITE.E4M3.F32.PACK_AB_MERGE_C R4, RZ, R4, RZ ;  /* 0x00000004ff04723e */ /* 0x000fe200048070ff */
[----:B------:R-:W2:Y:S04]  /*55dd0*/  LDL.LU R106, [R1+0x98c] ;  /* 0x00098c00016a7983 */ /* 0x000ea80000300800 */
[----:B------:R0:W-:Y:S04]  /*55de0*/  @!P3 STG.E.U8 desc[UR26][R6.64+0x88], R4 ;  /* 0x000088040600b986 */ /* 0x0001e8000c10111a */
[----:B------:R-:W2:Y:S01]  /*55df0*/  LDL.LU.64 R68, [R1+0x48] ;  /* 0x0000480001447983 */ /* 0x000ea20000300a00 */
[----:B0-----:R-:W0:Y:S01]  /*55e00*/  @!P2 LDC.64 R6, c[0x0][0x5c0] ;  /* 0x00017000ff06ab82 */ /* 0x001e220000000a00 */
[----:B----4-:R-:W-:-:S02]  /*55e10*/  FMUL R4, R196, UR19 ;  /* 0x00000013c4047c20 */ /* 0x010fc40008400000 */
[----:B------:R-:W4:Y:S03]  /*55e20*/  LDL.LU R196, [R1+0x990] ;  /* 0x0009900001c47983 */ /* 0x000f260000300800 */
[----:B------:R-:W-:Y:S02]  /*55e30*/  F2FP.SATFINITE.E4M3.F32.PACK_AB_MERGE_C R4, RZ, R4, RZ ;  /* 0x00000004ff04723e */ /* 0x000fe400048070ff */
[----:B0-----:R-:W-:-:S05]  /*55e40*/  @!P2 IADD3 R6, P6, R230, R6, RZ ;  /* 0x00000006e606a210 */ /* 0x001fca0007fde0ff */
[----:B------:R-:W-:Y:S01]  /*55e50*/  @!P2 IMAD.X R7, R231, 0x1, R7, P6 ;  /* 0x00000001e707a824 */ /* 0x000fe200030e0607 */
[----:B------:R-:W-:-:S13]  /*55e60*/  LOP3.LUT P6, RZ, R5, 0x2000000, RZ, 0xc0, !PT ;  /* 0x0200000005ff7812 */ /* 0x000fda00078cc0ff */
[----:B------:R0:W-:Y:S02]  /*55e70*/  @!P6 STG.E.U8 desc[UR26][R6.64+0x89], R4 ;  /* 0x000089040600e986 */ /* 0x0001e4000c10111a */
[----:B0-----:R-:W0:Y:S01]  /*55e80*/  @!P0 LDC.64 R6, c[0x0][0x5c0] ;  /* 0x00017000ff068b82 */ /* 0x001e220000000a00 */
[----:B------:R-:W-:Y:S02]  /*55e90*/  FMUL R4, R61, UR19 ;  /* 0x000000133d047c20 */ /* 0x000fe40008400000 */
[----:B------:R-:W4:Y:S01]  /*55ea0*/  LDL.LU R61, [R1+0x994] ;  /* 0x00099400013d7983 */ /* 0x000f220000300800 */
[----:B0-----:R-:W-:-:S03]  /*55eb0*/  @!P0 IADD3 R6, P6, R176, R6, RZ ;  /* 0x00000006b0068210 */ /* 0x001fc60007fde0ff */
[----:B------:R-:W4:Y:S02]  /*55ec0*/  LDL.LU R176, [R1+0xcd4] ;  /* 0x000cd40001b07983 */ /* 0x000f240000300800 */
[----:B------:R-:W-:Y:S02]  /*55ed0*/  @!P0 IMAD.X R7, R177, 0x1, R7, P6 ;  /* 0x00000001b1078824 */ /* 0x000fe400030e0607 */
[----:B------:R-:W4:Y:S01]  /*55ee0*/  LDL.LU R177, [R1+0xcd0] ;  /* 0x000cd00001b17983 */ /* 0x000f220000300800 */
[----:B------:R-:W-:Y:S02]  /*55ef0*/  LOP3.LUT P2, RZ, R0, 0x10000000, RZ, 0xc0, !PT ;  /* 0x1000000000ff7812 */ /* 0x000fe4000784c0ff */
[----:B------:R-:W-:Y:S02]  /*55f00*/  F2FP.SATFINITE.E4M3.F32.PACK_AB_MERGE_C R4, RZ, R4, RZ ;  /* 0x00000004ff04723e */ /* 0x000fe400048070ff */
[----:B------:R-:W-:Y:S02]  /*55f10*/  LOP3.LUT P4, RZ, R8, 0x8000000, RZ, 0xc0, !PT ;  /* 0x0800000008ff7812 */ /* 0x000fe4000788c0ff */
[----:B------:R-:W-:-:S07]  /*55f20*/  LOP3.LUT P5, RZ, R5, 0x800000, RZ, 0xc0, !PT ;  /* 0x0080000005ff7812 */ /* 0x000fce00078ac0ff */
[----:B---3--:R0:W-:Y:S02]  /*55f30*/  @!P2 STG.E.U8 desc[UR26][R232.64+0x90], R4 ;  /* 0x00009004e800a986 */ /* 0x0081e4000c10111a */
[----:B0-----:R-:W-:Y:S01]  /*55f40*/  FMUL R4, R194, UR19 ;  /* 0x00000013c2047c20 */ /* 0x001fe20008400000 */
[----:B------:R-:W-:Y:S01]  /*55f50*/  LOP3.LUT P3, RZ, R5, 0x4, RZ, 0xc0, !PT ;  /* 0x0000000405ff7812 */ /* 0x000fe2000786c0ff */
[----:B------:R-:W3:Y:S03]  /*55f60*/  LDL.LU R194, [R1+0x998] ;  /* 0x0009980001c27983 */ /* 0x000ee60000300800 */
[----:B------:R-:W-:-:S05]  /*55f70*/  F2FP.SATFINITE.E4M3.F32.PACK_AB_MERGE_C R4, RZ, R4, RZ ;  /* 0x00000004ff04723e */ /* 0x000fca00048070ff */
[----:B------:R0:W-:Y:S02]  /*55f80*/  @!P4 STG.E.U8 desc[UR26][R216.64+0x91], R4 ;  /* 0x00009104d800c986 */ /* 0x0001e4000c10111a */
[----:B0-----:R-:W-:Y:S01]  /*55f90*/  FMUL R4, R195, UR19 ;  /* 0x00000013c3047c20 */ /* 0x001fe20008400000 */
[----:B------:R-:W-:Y:S01]  /*55fa0*/  LOP3.LUT P1, RZ, R8, 0x2000000, RZ, 0xc0, !PT ;  /* 0x0200000008ff7812 */ /* 0x000fe2000782c0ff */
[----:B------:R-:W3:Y:S03]  /*55fb0*/  LDL.LU R195, [R1+0x99c] ;  /* 0x00099c0001c37983 */ /* 0x000ee60000300800 */
[----:B------:R-:W-:-:S05]  /*55fc0*/  F2FP.SATFINITE.E4M3.F32.PACK_AB_MERGE_C R4, RZ, R4, RZ ;  /* 0x00000004ff04723e */ /* 0x000fca00048070ff */
[----:B------:R0:W-:Y:S02]  /*55fd0*/  @!P0 STG.E.U8 desc[UR26][R6.64+0x90], R4 ;  /* 0x0000900406008986 */ /* 0x0001e4000c10111a */
[----:B0-----:R-:W0:Y:S02]  /*55fe0*/  @!P5 LDC.64 R6, c[0x0][0x5c0] ;  /* 0x00017000ff06db82 */ /* 0x001e240000000a00 */
[----:B0-----:R-:W-:-:S05]  /*55ff0*/  @!P5 IADD3 R6, P6, R228, R6, RZ ;  /* 0x00000006e406d210 */ /* 0x001fca0007fde0ff */
[----:B------:R-:W-:Y:S01]  /*56000*/  @!P5 IMAD.X R7, R229, 0x1, R7, P6 ;  /* 0x00000001e507d824 */ /* 0x000fe200030e0607 */
[----:B------:R-:W-:Y:S02]  /*56010*/  LOP3.LUT P6, RZ, R8, 0x4000000, RZ, 0xc0, !PT ;  /* 0x0400000008ff7812 */ /* 0x000fe400078cc0ff */
[----:B------:R-:W-:Y:S01]  /*56020*/  LOP3.LUT P4, RZ, R5, 0x400000, RZ, 0xc0, !PT ;  /* 0x0040000005ff7812 */ /* 0x000fe2000788c0ff */
[----:B--2---:R-:W-:Y:S02]  /*56030*/  FMUL R4, R197, UR19 ;  /* 0x00000013c5047c20 */ /* 0x004fe40008400000 */
[----:B------:R-:W2:Y:S03]  /*56040*/  LDL.LU R197, [R1+0x9a0] ;  /* 0x0009a00001c57983 */ /* 0x000ea60000300800 */
[----:B------:R-:W-:-:S05]  /*56050*/  F2FP.SATFINITE.E4M3.F32.PACK_AB_MERGE_C R4, RZ, R4, RZ ;  /* 0x00000004ff04723e */ /* 0x000fca00048070ff */
[----:B------:R0:W-:Y:S02]  /*56060*/  @!P5 STG.E.U8 desc[UR26][R6.64+0x91], R4 ;  /* 0x000091040600d986 */ /* 0x0001e4000c10111a */
[----:B0-----:R-:W0:Y:S01]  /*56070*/  @!P3 LDC.64 R6, c[0x0][0x5c0] ;  /* 0x00017000ff06bb82 */ /* 0x001e220000000a00 */
[----:B------:R-:W-:-:S05]  /*56080*/  FMUL R4, R106, UR19 ;  /* 0x000000136a047c20 */ /* 0x000fca0008400000 */
[----:B------:R-:W-:-:S05]  /*56090*/  F2FP.SATFINITE.E4M3.F32.PACK_AB_MERGE_C R4, RZ, R4, RZ ;  /* 0x00000004ff04723e */ /* 0x000fca00048070ff */
[----:B------:R4:W-:Y:S02]  /*560a0*/  @!P6 STG.E.U8 desc[UR26][R68.64+0x98], R4 ;  /* 0x000098044400e986 */ /* 0x0009e4000c10111a */
[----:B----4-:R-:W-:Y:S01]  /*560b0*/  FMUL R4, R196, UR19 ;  /* 0x00000013c4047c20 */ /* 0x010fe20008400000 */
[----:B0-----:R-:W-:Y:S01]  /*560c0*/  @!P3 IADD3 R6, P6, R48, R6, RZ ;  /* 0x000000063006b210 */ /* 0x001fe20007fde0ff */
[----:B------:R-:W4:Y:S03]  /*560d0*/  LDL.LU R196, [R1+0x9a4] ;  /* 0x0009a40001c47983 */ /* 0x000f260000300800 */
[----:B------:R-:W-:Y:S01]  /*560e0*/  F2FP.SATFINITE.E4M3.F32.PACK_AB_MERGE_C R4, RZ, R4, RZ ;  /* 0x00000004ff04723e */ /* 0x000fe200048070ff */
[----:B------:R-:W-:Y:S02]  /*560f0*/  @!P3 IMAD.X R7, R214, 0x1, R7, P6 ;  /* 0x00000001d607b824 */ /* 0x000fe400030e0607 */
[----:B------:R-:W2:Y:S04]  /*56100*/  LDL.LU R214, [R1+0xccc] ;  /* 0x000ccc0001d67983 */ /* 0x000ea80000300800 */
[----:B------:R0:W-:Y:S02]  /*56110*/  @!P1 STG.E.U8 desc[UR26][R176.64+0x99], R4 ;  /* 0x00009904b0009986 */ /* 0x0001e4000c10111a */
[----:B0-----:R-:W-:-:S05]  /*56120*/  FMUL R4, R61, UR19 ;  /* 0x000000133d047c20 */ /* 0x001fca0008400000 */
[----:B------:R-:W-:-:S05]  /*56130*/  F2FP.SATFINITE.E4M3.F32.PACK_AB_MERGE_C R4, RZ, R4, RZ ;  /* 0x00000004ff04723e */ /* 0x000fca00048070ff */
[----:B------:R0:W-:Y:S02]  /*56140*/  @!P3 STG.E.U8 desc[UR26][R6.64+0x98], R4 ;  /* 0x000098040600b986 */ /* 0x0001e4000c10111a */
[----:B0-----:R-:W0:Y:S02]  /*56150*/  @!P4 LDC.64 R6, c[0x0][0x5c0] ;  /* 0x00017000ff06cb82 */ /* 0x001e240000000a00 */
[----:B0-----:R-:W-:Y:S02]  /*56160*/  @!P4 IADD3 R6, P6, R215, R6, RZ ;  /* 0x00000006d706c210 */ /* 0x001fe40007fde0ff */
[----:B------:R-:W2:Y:S03]  /*56170*/  LDL.LU R215, [R1+0xcc8] ;  /* 0x000cc80001d77983 */ /* 0x000ea60000300800 */
[----:B------:R-:W-:Y:S02]  /*56180*/  @!P4 IMAD.X R7, R105, 0x1, R7, P6 ;  /* 0x000000016907c824 */ /* 0x000fe400030e0607 */
[----:B------:R-:W4:Y:S01]  /*56190*/  LDL.LU R105, [R1+0xcc4] ;  /* 0x000cc40001697983 */ /* 0x000f220000300800 */
[----:B------:R-:W-:Y:S01]  /*561a0*/  LOP3.LUT P5, RZ, R5, 0x10, RZ, 0xc0, !PT ;  /* 0x0000001005ff7812 */ /* 0x000fe200078ac0ff */
[----:B---3--:R-:W-:-:S02]  /*561b0*/  FMUL R4, R194, UR19 ;  /* 0x00000013c2047c20 */ /* 0x008fc40008400000 */
[----:B------:R-:W3:Y:S03]  /*561c0*/  LDL.LU R61, [R1+0x9a8] ;  /* 0x0009a800013d7983 */ /* 0x000ee60000300800 */
[----:B------:R-:W-:-:S05]  /*561d0*/  F2FP.SATFINITE.E4M3.F32.PACK_AB_MERGE_C R4, RZ, R4, RZ ;  /* 0x00000004ff04723e */ /* 0x000fca00048070ff */
[----:B------:R0:W-:Y:S02]  /*561e0*/  @!P4 STG.E.U8 desc[UR26][R6.64+0x99], R4 ;  /* 0x000099040600c986 */ /* 0x0001e4000c10111a */
[----:B0-----:R-:W0:Y:S01]  /*561f0*/  @!P5 LDC.64 R6, c[0x0][0x5c0] ;  /* 0x00017000ff06db82 */ /* 0x001e220000000a00 */
[C---:B------:R-:W-:Y:S01]  /*56200*/  LOP3.LUT P2, RZ, R8.reuse, 0x1000000, RZ, 0xc0, !PT ;  /* 0x0100000008ff7812 */ /* 0x040fe2000784c0ff */
[----:B------:R-:W-:Y:S02]  /*56210*/  FMUL R4, R195, UR19 ;  /* 0x00000013c3047c20 */ /* 0x000fe40008400000 */
[----:B------:R-:W3:Y:S03]  /*56220*/  LDL.LU R195, [R1+0x9ac] ;  /* 0x0009ac0001c37983 */ /* 0x000ee60000300800 */
[----:B------:R-:W-:Y:S02]  /*56230*/  F2FP.SATFINITE.E4M3.F32.PACK_AB_MERGE_C R4, RZ, R4, RZ ;  /* 0x00000004ff04723e */ /* 0x000fe400048070ff */
[----:B------:R-:W-:-:S02]  /*56240*/  LOP3.LUT P0, RZ, R8, 0x800000, RZ, 0xc0, !PT ;  /* 0x0080000008ff7812 */ /* 0x000fc4000780c0ff */
[----:B0-----:R-:W-:-:S05]  /*56250*/  @!P5 IADD3 R6, P6, R102, R6, RZ ;  /* 0x000000066606d210 */ /* 0x001fca0007fde0ff */
[----:B------:R-:W-:Y:S01]  /*56260*/  @!P5 IMAD.X R7, R103, 0x1, R7, P6 ;  /* 0x000000016707d824 */ /* 0x000fe200030e0607 */
[----:B------:R-:W-:Y:S02]  /*56270*/  LOP3.LUT P3, RZ, R8, 0x400000, RZ, 0xc0, !PT ;  /* 0x0040000008ff7812 */ /* 0x000fe4000786c0ff */
[----:B------:R-:W-:Y:S01]  /*56280*/  LOP3.LUT R0, R0, 0xf7ffffff, RZ, 0xc0, !PT ;  /* 0xf7ffffff00007812 */ /* 0x000fe200078ec0ff */
[----:B--2---:R0:W-:Y:S02]  /*56290*/  @!P2 STG.E.U8 desc[UR26][R214.64+0xa0], R4 ;  /* 0x0000a004d600a986 */ /* 0x0041e4000c10111a */
[----:B0-----:R-:W-:Y:S02]  /*562a0*/  FMUL R4, R197, UR19 ;  /* 0x00000013c5047c20 */ /* 0x001fe40008400000 */
[----:B------:R-:W2:Y:S04]  /*562b0*/  LDL.LU R197, [R1+0x9b0] ;  /* 0x0009b00001c57983 */ /* 0x000ea80000300800 */
[----:B------:R-:W2:Y:S04]  /*562c0*/  LDL.LU R102, [R1+0xcc0] ;  /* 0x000cc00001667983 */ /* 0x000ea80000300800 */
[----:B------:R-:W2:Y:S01]  /*562d0*/  LDL.LU R103, [R1+0xcbc] ;  /* 0x000cbc0001677983 */ /* 0x000ea20000300800 */
[----:B------:R-:W-:-:S05]  /*562e0*/  F2FP.SATFINITE.E4M3.F32.PACK_AB_MERGE_C R4, RZ, R4, RZ ;  /* 0x00000004ff04723e */ /* 0x000fca00048070ff */
[----:B----4-:R0:W-:Y:S02]  /*562f0*/  @!P0 STG.E.U8 desc[UR26][R104.64+0xa1], R4 ;  /* 0x0000a10468008986 */ /* 0x0101e4000c10111a */
[----:B0-----:R-:W-:Y:S02]  /*56300*/  FMUL R4, R196, UR19 ;  /* 0x00000013c4047c20 */ /* 0x001fe40008400000 */
[----:B------:R-:W4:Y:S01]  /*56310*/  LDL.LU R196, [R1+0x9b4] ;  /* 0x0009b40001c47983 */ /* 0x000f220000300800 */
[----:B------:R-:W-:Y:S02]  /*56320*/  @P3 LOP3.LUT R0, R0, 0x8000000, RZ, 0xfc, !PT ;  /* 0x0800000000003812 */ /* 0x000fe400078efcff */
[C---:B------:R-:W-:Y:S01]  /*56330*/  LOP3.LUT P3, RZ, R5.reuse, 0x200000, RZ, 0xc0, !PT ;  /* 0x0020000005ff7812 */ /* 0x040fe2000786c0ff */
[----:B------:R-:W4:Y:S01]  /*56340*/  LDL.LU R194, [R1+0x9b8] ;  /* 0x0009b80001c27983 */ /* 0x000f220000300800 */
[----:B------:R-:W-:Y:S02]  /*56350*/  F2FP.SATFINITE.E4M3.F32.PACK_AB_MERGE_C R4, RZ, R4, RZ ;  /* 0x00000004ff04723e */ /* 0x000fe400048070ff */
[----:B------:R-:W-:Y:S01]  /*56360*/  LOP3.LUT P2, RZ, R8, 0x100000, RZ, 0xc0, !PT ;  /* 0x0010000008ff7812 */ /* 0x000fe2000784c0ff */
[----:B------:R-:W4:Y:S04]  /*56370*/  LDL.LU R69, [R1+0x9bc] ;  /* 0x0009bc0001457983 */ /* 0x000f280000300800 */
[----:B------:R0:W-:Y:S04]  /*56380*/  @!P5 STG.E.U8 desc[UR26][R6.64+0xa0], R4 ;  /* 0x0000a0040600d986 */ /* 0x0001e8000c10111a */
[----:B0-----:R-:W0:Y:S01]  /*56390*/  @!P3 LDC.64 R6, c[0x0][0x5c0] ;  /* 0x00017000ff06bb82 */ /* 0x001e220000000a00 */
[----:B------:R-:W-:Y:S01]  /*563a0*/  LOP3.LUT P4, RZ, R5, 0x100000, RZ, 0xc0, !PT ;  /* 0x0010000005ff7812 */ /* 0x000fe2000788c0ff */
[----:B---3--:R-:W-:Y:S01]  /*563b0*/  FMUL R4, R61, UR19 ;  /* 0x000000133d047c20 */ /* 0x008fe20008400000 */
[----:B------:R-:W-:Y:S01]  /*563c0*/  LOP3.LUT R0, R0, 0xfbffffff, RZ, 0xc0, !PT ;  /* 0xfbffffff00007812 */ /* 0x000fe200078ec0ff */
[----:B------:R-:W3:Y:S03]  /*563d0*/  LDL.LU R61, [R1+0x9c0] ;  /* 0x0009c000013d7983 */ /* 0x000ee60000300800 */
[----:B------:R-:W-:-:S02]  /*563e0*/  F2FP.SATFINITE.E4M3.F32.PACK_AB_MERGE_C R4, RZ, R4, RZ ;  /* 0x00000004ff04723e */ /* 0x000fc400048070ff */
[----:B------:R-:W-:Y:S02]  /*563f0*/  @P2 LOP3.LUT R0, R0, 0x4000000, RZ, 0xfc, !PT ;  /* 0x0400000000002812 */ /* 0x000fe400078efcff */
[----:B0-----:R-:W-:-:S05]  /*56400*/  @!P3 IADD3 R6, P6, R224, R6, RZ ;  /* 0x00000006e006b210 */ /* 0x001fca0007fde0ff */
[----:B------:R-:W-:Y:S01]  /*56410*/  @!P3 IMAD.X R7, R225, 0x1, R7, P6 ;  /* 0x00000001e107b824 */ /* 0x000fe200030e0607 */
[----:B------:R-:W-:Y:S02]  /*56420*/  LOP3.LUT P6, RZ, R5, 0x200000, RZ, 0xc0, !PT ;  /* 0x0020000005ff7812 */ /* 0x000fe400078cc0ff */
[----:B------:R-:W-:-:S11]  /*56430*/  LOP3.LUT P3, RZ, R0, 0x8000000, RZ, 0xc0, !PT ;  /* 0x0800000000ff7812 */ /* 0x000fd6000786c0ff */
[----:B------:R0:W-:Y:S01]  /*56440*/  @!P6 STG.E.U8 desc[UR26][R6.64+0xa1], R4 ;  /* 0x0000a1040600e986 */ /* 0x0001e2000c10111a */
[----:B------:R-:W-:Y:S01]  /*56450*/  LOP3.LUT P1, RZ, R8, 0x200000, RZ, 0xc0, !PT ;  /* 0x0020000008ff7812 */ /* 0x000fe2000782c0ff */
[----:B0-----:R-:W0:Y:S01]  /*56460*/  @!P4 LDC.64 R6, c[0x0][0x5c0] ;  /* 0x00017000ff06cb82 */ /* 0x001e220000000a00 */
[----:B------:R-:W-:-:S05]  /*56470*/  FMUL R4, R195, UR19 ;  /* 0x00000013c3047c20 */ /* 0x000fca0008400000 */
[----:B------:R-:W-:Y:S02]  /*56480*/  F2FP.SATFINITE.E4M3.F32.PACK_AB_MERGE_C R4, RZ, R4, RZ ;  /* 0x00000004ff04723e */ /* 0x000fe400048070ff */
[----:B------:R-:W-:Y:S02]  /*56490*/  LOP3.LUT P2, RZ, R5, 0x80000, RZ, 0xc0, !PT ;  /* 0x0008000005ff7812 */ /* 0x000fe4000784c0ff */
[----:B0-----:R-:W-:-:S05]  /*564a0*/  @!P4 IADD3 R6, P6, R96, R6, RZ ;  /* 0x000000066006c210 */ /* 0x001fca0007fde0ff */
[----:B------:R-:W-:Y:S01]  /*564b0*/  @!P4 IMAD.X R7, R98, 0x1, R7, P6 ;  /* 0x000000016207c824 */ /* 0x000fe200030e0607 */
[----:B--2---:R0:W-:Y:S02]  /*564c0*/  @!P3 STG.E.U8 desc[UR26][R102.64+0xa8], R4 ;  /* 0x0000a8046600b986 */ /* 0x0041e4000c10111a */
[----:B0-----:R-:W-:Y:S02]  /*564d0*/  FMUL R4, R197, UR19 ;  /* 0x00000013c5047c20 */ /* 0x001fe40008400000 */
[----:B------:R-:W2:Y:S03]  /*564e0*/  LDL.LU R197, [R1+0x9c4] ;  /* 0x0009c40001c57983 */ /* 0x000ea60000300800 */
[----:B------:R-:W-:Y:S01]  /*564f0*/  F2FP.SATFINITE.E4M3.F32.PACK_AB_MERGE_C R4, RZ, R4, RZ ;  /* 0x00000004ff04723e */ /* 0x000fe200048070ff */
[----:B------:R-:W2:Y:S04]  /*56500*/  LDL.LU R96, [R1+0xcb8] ;  /* 0x000cb80001607983 */ /* 0x000ea80000300800 */
[----:B------:R4:W-:Y:S04]  /*56510*/  @!P1 STG.E.U8 desc[UR26][R100.64+0xa9], R4 ;  /* 0x0000a90464009986 */ /* 0x0009e8000c10111a */
[----:B------:R-:W3:Y:S04]  /*56520*/  LDL.LU R98, [R1+0xcb4] ;  /* 0x000cb40001627983 */ /* 0x000ee80000300800 */
[----:B------:R-:W2:Y:S01]  /*56530*/  LDL.LU R195, [R1+0x9c8] ;  /* 0x0009c80001c37983 */ /* 0x000ea20000300800 */
[----:B----4-:R-:W-:-:S05]  /*56540*/  FMUL R4, R196, UR19 ;  /* 0x00000013c4047c20 */ /* 0x010fca0008400000 */
[----:B------:R-:W-:-:S05]  /*56550*/  F2FP.SATFINITE.E4M3.F32.PACK_AB_MERGE_C R4, RZ, R4, RZ ;  /* 0x00000004ff04723e */ /* 0x000fca00048070ff */
[----:B------:R0:W-:Y:S02]  /*56560*/  @!P4 STG.E.U8 desc[UR26][R6.64+0xa8], R4 ;  /* 0x0000a8040600c986 */ /* 0x0001e4000c10111a */
[----:B0-----:R-:W0:Y:S02]  /*56570*/  @!P2 LDC.64 R6, c[0x0][0x5c0] ;  /* 0x00017000ff06ab82 */ /* 0x001e240000000a00 */
[----:B0-----:R-:W-:Y:S02]  /*56580*/  @!P2 IADD3 R6, P6, R99, R6, RZ ;  /* 0x000000066306a210 */ /* 0x001fe40007fde0ff */
[----:B------:R-:W3:Y:S03]  /*56590*/  LDL.LU R99, [R1+0xcb0] ;  /* 0x000cb00001637983 */ /* 0x000ee60000300800 */
[----:B------:R-:W-:Y:S02]  /*565a0*/  @!P2 IMAD.X R7, R97, 0x1, R7, P6 ;  /* 0x000000016107a824 */ /* 0x000fe400030e0607 */
[----:B------:R-:W2:Y:S01]  /*565b0*/  LDL.LU R97, [R1+0xcac] ;  /* 0x000cac0001617983 */ /* 0x000ea20000300800 */
[----:B------:R-:W-:-:S02]  /*565c0*/  LOP3.LUT P6, RZ, R5, 0x80000, RZ, 0xc0, !PT ;  /* 0x0008000005ff7812 */ /* 0x000fc400078cc0ff */
[----:B------:R-:W-:Y:S01]  /*565d0*/  LOP3.LUT P0, RZ, R5, 0x40000, RZ, 0xc0, !PT ;  /* 0x0004000005ff7812 */ /* 0x000fe2000780c0ff */
[----:B------:R-:W-:Y:S01]  /*565e0*/  FMUL R4, R194, UR19 ;  /* 0x00000013c2047c20 */ /* 0x000fe20008400000 */
[----:B------:R-:W-:Y:S01]  /*565f0*/  LOP3.LUT P2, RZ, R0, 0x4000000, RZ, 0xc0, !PT ;  /* 0x0400000000ff7812 */ /* 0x000fe2000784c0ff */
[----:B------:R-:W4:Y:S03]  /*56600*/  LDL.LU R196, [R1+0x9cc] ;  /* 0x0009cc0001c47983 */ /* 0x000f260000300800 */
[----:B------:R-:W-:Y:S01]  /*56610*/  F2FP.SATFINITE.E4M3.F32.PACK_AB_MERGE_C R4, RZ, R4, RZ ;  /* 0x00000004ff04723e */ /* 0x000fe200048070ff */
[----:B------:R-:W4:Y:S04]  /*56620*/  LDL.LU R194, [R1+0x9d0] ;  /* 0x0009d00001c27983 */ /* 0x000f280000300800 */
        /* <DEDUP_REMOVED lines=8> */
[----:B---3--:R0:W-:Y:S02]  /*566b0*/  @!P2 STG.E.U8 desc[UR26][R98.64+0xb0], R4 ;  /* 0x0000b0046200a986 */ /* 0x0081e4000c10111a */
[----:B0-----:R-:W-:Y:S02]  /*566c0*/  FMUL R4, R61, UR19 ;  /* 0x000000133d047c20 */ /* 0x001fe40008400000 */
[----:B------:R-:W3:Y:S03]  /*566d0*/  LDL.LU R61, [R1+0x9d4] ;  /* 0x0009d400013d7983 */ /* 0x000ee60000300800 */
[----:B------:R-:W-:Y:S01]  /*566e0*/  F2FP.SATFINITE.E4M3.F32.PACK_AB_MERGE_C R4, RZ, R4, RZ ;  /* 0x00000004ff04723e */ /* 0x000fe200048070ff */
[----:B------:R-:W3:Y:S04]  /*566f0*/  LDL.LU R92, [R1+0xca8] ;  /* 0x000ca800015c7983 */ /* 0x000ee80000300800 */
[----:B--2---:R0:W-:Y:S04]  /*56700*/  @!P5 STG.E.U8 desc[UR26][R96.64+0xb1], R4 ;  /* 0x0000b1046000d986 */ /* 0x0041e8000c10111a */
[----:B------:R-:W3:Y:S01]  /*56710*/  LDL.LU R93, [R1+0xca4] ;  /* 0x000ca400015d7983 */ /* 0x000ee20000300800 */
[----:B0-----:R-:W-:-:S03]  /*56720*/  FMUL R4, R197, UR19 ;  /* 0x00000013c5047c20 */ /* 0x001fc60008400000 */
[----:B------:R-:W2:Y:S02]  /*56730*/  LDL.LU R197, [R1+0x9d8] ;  /* 0x0009d80001c57983 */ /* 0x000ea40000300800 */
[----:B------:R-:W-:-:S05]  /*56740*/  F2FP.SATFINITE.E4M3.F32.PACK_AB_MERGE_C R4, RZ, R4, RZ ;  /* 0x00000004ff04723e */ /* 0x000fca00048070ff */
[----:B------:R0:W-:Y:S02]  /*56750*/  @!P0 STG.E.U8 desc[UR26][R6.64+0xb0], R4 ;  /* 0x0000b00406008986 */ /* 0x0001e4000c10111a */
[----:B0-----:R-:W0:Y:S02]  /*56760*/  @!P3 LDC.64 R6, c[0x0][0x5c0] ;  /* 0x00017000ff06bb82 */ /* 0x001e240000000a00 */
[----:B0-----:R-:W-:Y:S02]  /*56770*/  @!P3 IADD3 R6, P6, R94, R6, RZ ;  /* 0x000000065e06b210 */ /* 0x001fe40007fde0ff */
[----:B------:R-:W3:Y:S03]  /*56780*/  LDL.LU R94, [R1+0xca0] ;  /* 0x000ca000015e7983 */ /* 0x000ee60000300800 */
[----:B------:R-:W-:Y:S02]  /*56790*/  @!P3 IMAD.X R7, R95, 0x1, R7, P6 ;  /* 0x000000015f07b824 */ /* 0x000fe400030e0607 */
[----:B------:R-:W3:Y:S01]  /*567a0*/  LDL.LU R95, [R1+0xc9c] ;  /* 0x000c9c00015f7983 */ /* 0x000ee20000300800 */
[----:B------:R-:W-:Y:S01]  /*567b0*/  LOP3.LUT P4, RZ, R5, 0x10000, RZ, 0xc0, !PT ;  /* 0x0001000005ff7812 */ /* 0x000fe2000788c0ff */
[----:B------:R-:W-:Y:S01]  /*567c0*/  FMUL R4, R195, UR19 ;  /* 0x00000013c3047c20 */ /* 0x000fe20008400000 */
[----:B------:R-:W-:Y:S01]  /*567d0*/  LOP3.LUT P6, RZ, R8, 0x40000, RZ, 0xc0, !PT ;  /* 0x0004000008ff7812 */ /* 0x000fe200078cc0ff */
[----:B------:R-:W2:Y:S03]  /*567e0*/  LDL.LU R195, [R1+0x9dc] ;  /* 0x0009dc0001c37983 */ /* 0x000ea60000300800 */
[----:B------:R-:W-:-:S05]  /*567f0*/  F2FP.SATFINITE.E4M3.F32.PACK_AB_MERGE_C R4, RZ, R4, RZ ;  /* 0x00000004ff04723e */ /* 0x000fca00048070ff */
[----:B------:R0:W-:Y:S01]  /*56800*/  @!P3 STG.E.U8 desc[UR26][R6.64+0xb1], R4 ;  /* 0x0000b1040600b986 */ /* 0x0001e2000c10111a */
[----:B------:R-:W-:Y:S01]  /*56810*/  LOP3.LUT P1, RZ, R8, 0x20000, RZ, 0xc0, !PT ;  /* 0x0002000008ff7812 */ /* 0x000fe2000782c0ff */
[----:B0-----:R-:W0:Y:S01]  /*56820*/  @!P4 LDC.64 R6, c[0x0][0x5c0] ;  /* 0x00017000ff06cb82 */ /* 0x001e220000000a00 */
[----:B----4-:R-:W-:Y:S01]  /*56830*/  FMUL R4, R196, UR19 ;  /* 0x00000013c4047c20 */ /* 0x010fe20008400000 */
[----:B------:R-:W-:Y:S01]  /*56840*/  LOP3.LUT P5, RZ, R5, 0x8000, RZ, 0xc0, !PT ;  /* 0x0000800005ff7812 */ /* 0x000fe200078ac0ff */
[----:B------:R-:W4:Y:S03]  /*56850*/  LDL.LU R196, [R1+0x9e0] ;  /* 0x0009e00001c47983 */ /* 0x000f260000300800 */
[----:B------:R-:W-:-:S05]  /*56860*/  F2FP.SATFINITE.E4M3.F32.PACK_AB_MERGE_C R4, RZ, R4, RZ ;  /* 0x00000004ff04723e */ /* 0x000fca00048070ff */
[----:B---3--:R1:W-:Y:S01]  /*56870*/  @!P6 STG.E.U8 desc[UR26][R94.64+0xb8], R4 ;  /* 0x0000b8045e00e986 */ /* 0x0083e2000c10111a */
[----:B0-----:R-:W-:Y:S01]  /*56880*/  @!P4 IADD3 R6, P6, R88, R6, RZ ;  /* 0x000000065806c210 */ /* 0x001fe20007fde0ff */
[----:B-1----:R-:W-:-:S04]  /*56890*/  FMUL R4, R194, UR19 ;  /* 0x00000013c2047c20 */ /* 0x002fc80008400000 */
[----:B------:R-:W-:Y:S01]  /*568a0*/  @!P4 IMAD.X R7, R89, 0x1, R7, P6 ;  /* 0x000000015907c824 */ /* 0x000fe200030e0607 */
[----:B------:R-:W3:Y:S01]  /*568b0*/  LDL.LU R194, [R1+0x9e4] ;  /* 0x0009e40001c27983 */ /* 0x000ee20000300800 */
[----:B------:R-:W-:-:S03]  /*568c0*/  F2FP.SATFINITE.E4M3.F32.PACK_AB_MERGE_C R4, RZ, R4, RZ ;  /* 0x00000004ff04723e */ /* 0x000fc600048070ff */
[----:B------:R-:W3:Y:S04]  /*568d0*/  LDL.LU R88, [R1+0xc98] ;  /* 0x000c980001587983 */ /* 0x000ee80000300800 */
[----:B------:R0:W-:Y:S04]  /*568e0*/  @!P1 STG.E.U8 desc[UR26][R92.64+0xb9], R4 ;  /* 0x0000b9045c009986 */ /* 0x0001e8000c10111a */
[----:B------:R-:W3:Y:S01]  /*568f0*/  LDL.LU R89, [R1+0xc94] ;  /* 0x000c940001597983 */ /* 0x000ee20000300800 */
[----:B0-----:R-:W-:-:S05]  /*56900*/  FMUL R4, R61, UR19 ;  /* 0x000000133d047c20 */ /* 0x001fca0008400000 */
[----:B------:R-:W-:-:S05]  /*56910*/  F2FP.SATFINITE.E4M3.F32.PACK_AB_MERGE_C R4, RZ, R4, RZ ;  /* 0x00000004ff04723e */ /* 0x000fca00048070ff */
[----:B------:R0:W-:Y:S02]  /*56920*/  @!P4 STG.E.U8 desc[UR26][R6.64+0xb8], R4 ;  /* 0x0000b8040600c986 */ /* 0x0001e4000c10111a */
[----:B0-----:R-:W0:Y:S02]  /*56930*/  @!P5 LDC.64 R6, c[0x0][0x5c0] ;  /* 0x00017000ff06db82 */ /* 0x001e240000000a00 */
[----:B0-----:R-:W-:Y:S02]  /*56940*/  @!P5 IADD3 R6, P6, R90, R6, RZ ;  /* 0x000000065a06d210 */ /* 0x001fe40007fde0ff */
[----:B------:R-:W3:Y:S03]  /*56950*/  LDL.LU R90, [R1+0xc90] ;  /* 0x000c9000015a7983 */ /* 0x000ee60000300800 */
[----:B------:R-:W-:Y:S02]  /*56960*/  @!P5 IMAD.X R7, R91, 0x1, R7, P6 ;  /* 0x000000015b07d824 */ /* 0x000fe400030e0607 */
[----:B------:R-:W3:Y:S04]  /*56970*/  LDL.LU R91, [R1+0xc8c] ;  /* 0x000c8c00015b7983 */ /* 0x000ee80000300800 */
[----:B------:R-:W3:Y:S01]  /*56980*/  LDL.LU R61, [R1+0x9e8] ;  /* 0x0009e800013d7983 */ /* 0x000ee20000300800 */
[----:B--2---:R-:W-:-:S03]  /*56990*/  FMUL R4, R197, UR19 ;  /* 0x00000013c5047c20 */ /* 0x004fc60008400000 */
[----:B------:R-:W2:Y:S01]  /*569a0*/  LDL.LU R197, [R1+0x9ec] ;  /* 0x0009ec0001c57983 */ /* 0x000ea20000300800 */
[----:B------:R-:W-:Y:S02]  /*569b0*/  LOP3.LUT P3, RZ, R5, 0x4000, RZ, 0xc0, !PT ;  /* 0x0000400005ff7812 */ /* 0x000fe4000786c0ff */
[----:B------:R-:W-:-:S05]  /*569c0*/  F2FP.SATFINITE.E4M3.F32.PACK_AB_MERGE_C R4, RZ, R4, RZ ;  /* 0x00000004ff04723e */ /* 0x000fca00048070ff */
[----:B------:R0:W-:Y:S01]  /*569d0*/  @!P5 STG.E.U8 desc[UR26][R6.64+0xb9], R4 ;  /* 0x0000b9040600d986 */ /* 0x0001e2000c10111a */
[----:B------:R-:W-:-:S05]  /*569e0*/  LOP3.LUT P4, RZ, R8, 0x4000, RZ, 0xc0, !PT ;  /* 0x0000400008ff7812 */ /* 0x000fca000788c0ff */
[----:B0-----:R-:W0:Y:S01]  /*569f0*/  @!P3 LDC.64 R6, c[0x0][0x5c0] ;  /* 0x00017000ff06bb82 */ /* 0x001e220000000a00 */
[----:B------:R-:W-:Y:S01]  /*56a00*/  LOP3.LUT R0, R0, 0xfdffffff, RZ, 0xc0, !PT ;  /* 0xfdffffff00007812 */ /* 0x000fe200078ec0ff */
[----:B----4-:R-:W-:Y:S01]  /*56a10*/  FMUL R9, R196, UR19 ;  /* 0x00000013c4097c20 */ /* 0x010fe20008400000 */
[C---:B------:R-:W-:Y:S02]  /*56a20*/  LOP3.LUT P2, RZ, R8.reuse, 0x10000, RZ, 0xc0, !PT ;  /* 0x0001000008ff7812 */ /* 0x040fe4000784c0ff */
[----:B------:R-:W-:Y:S01]  /*56a30*/  LOP3.LUT P0, RZ, R8, 0x8000, RZ, 0xc0, !PT ;  /* 0x0000800008ff7812 */ /* 0x000fe2000780c0ff */
[----:B------:R-:W-:Y:S02]  /*56a40*/  FMUL R4, R195, UR19 ;  /* 0x00000013c3047c20 */ /* 0x000fe40008400000 */
[----:B------:R-:W-:Y:S01]  /*56a50*/  @P4 LOP3.LUT R0, R0, 0x2000000, RZ, 0xfc, !PT ;  /* 0x0200000000004812 */ /* 0x000fe200078efcff */
[----:B------:R-:W4:Y:S01]  /*56a60*/  LDL.LU R195, [R1+0x9f0] ;  /* 0x0009f00001c37983 */ /* 0x000f220000300800 */
[----:B------:R-:W-:-:S02]  /*56a70*/  LOP3.LUT P4, RZ, R5, 0x2000, RZ, 0xc0, !PT ;  /* 0x0000200005ff7812 */ /* 0x000fc4000788c0ff */
[----:B------:R-:W-:Y:S02]  /*56a80*/  F2FP.SATFINITE.E4M3.F32.PACK_AB_MERGE_C R11, RZ, R9, RZ ;  /* 0x00000009ff0b723e */ /* 0x000fe400048070ff */
[----:B------:R-:W-:Y:S02]  /*56a90*/  F2FP.SATFINITE.E4M3.F32.PACK_AB_MERGE_C R4, RZ, R4, RZ ;  /* 0x00000004ff04723e */ /* 0x000fe400048070ff */
[----:B0-----:R-:W-:Y:S02]  /*56aa0*/  @!P3 IADD3 R6, P6, R84, R6, RZ ;  /* 0x000000065406b210 */ /* 0x001fe40007fde0ff */
[----:B------:R-:W4:Y:S03]  /*56ab0*/  LDL.LU R84, [R1+0xc88] ;  /* 0x000c880001547983 */ /* 0x000f260000300800 */
[----:B------:R-:W-:Y:S02]  /*56ac0*/  @!P3 IMAD.X R7, R86, 0x1, R7, P6 ;  /* 0x000000015607b824 */ /* 0x000fe400030e0607 */
[----:B------:R-:W4:Y:S04]  /*56ad0*/  LDL.LU R86, [R1+0xc84] ;  /* 0x000c840001567983 */ /* 0x000f280000300800 */
[----:B------:R-:W4:Y:S01]  /*56ae0*/  LDL.LU R196, [R1+0x9f4] ;  /* 0x0009f40001c47983 */ /* 0x000f220000300800 */
[----:B---3--:R-:W-:-:S05]  /*56af0*/  FMUL R9, R194, UR19 ;  /* 0x00000013c2097c20 */ /* 0x008fca0008400000 */
[----:B------:R-:W-:Y:S01]  /*56b00*/  F2FP.SATFINITE.E4M3.F32.PACK_AB_MERGE_C R13, RZ, R9, RZ ;  /* 0x00000009ff0d723e */ /* 0x000fe200048070ff */
[----:B------:R-:W-:Y:S04]  /*56b10*/  @!P2 STG.E.U8 desc[UR26][R90.64+0xc0], R4 ;  /* 0x0000c0045a00a986 */ /* 0x000fe8000c10111a */
[----:B------:R-:W-:Y:S04]  /*56b20*/  @!P0 STG.E.U8 desc[UR26][R88.64+0xc1], R11 ;  /* 0x0000c10b58008986 */ /* 0x000fe8000c10111a */
[----:B------:R0:W-:Y:S02]  /*56b30*/  @!P3 STG.E.U8 desc[UR26][R6.64+0xc0], R13 ;  /* 0x0000c00d0600b986 */ /* 0x0001e4000c10111a */
[----:B0-----:R-:W0:Y:S02]  /*56b40*/  @!P4 LDC.64 R6, c[0x0][0x5c0] ;  /* 0x00017000ff06cb82 */ /* 0x001e240000000a00 */
[----:B0-----:R-:W-:-:S02]  /*56b50*/  @!P4 IADD3 R6, P6, R87, R6, RZ ;  /* 0x000000065706c210 */ /* 0x001fc40007fde0ff */
[----:B------:R-:W3:Y:S03]  /*56b60*/  LDL.LU R87, [R1+0xc80] ;  /* 0x000c800001577983 */ /* 0x000ee60000300800 */
[----:B------:R-:W-:Y:S01]  /*56b70*/  @!P4 IMAD.X R7, R85, 0x1, R7, P6 ;  /* 0x000000015507c824 */ /* 0x000fe200030e0607 */
[----:B------:R-:W3:Y:S04]  /*56b80*/  LDL.LU R194, [R1+0x9f8] ;  /* 0x0009f80001c27983 */ /* 0x000ee80000300800 */
[----:B------:R-:W3:Y:S01]  /*56b90*/  LDL.LU R85, [R1+0xc7c] ;  /* 0x000c7c0001557983 */ /* 0x000ee20000300800 */
[----:B------:R-:W-:-:S03]  /*56ba0*/  FMUL R9, R61, UR19 ;  /* 0x000000133d097c20 */ /* 0x000fc60008400000 */
[----:B------:R-:W3:Y:S02]  /*56bb0*/  LDL.LU R61, [R1+0x9fc] ;  /* 0x0009fc00013d7983 */ /* 0x000ee40000300800 */
[----:B------:R-:W-:Y:S01]  /*56bc0*/  F2FP.SATFINITE.E4M3.F32.PACK_AB_MERGE_C R11, RZ, R9, RZ ;  /* 0x00000009ff0b723e */ /* 0x000fe200048070ff */
[----:B--2---:R-:W-:Y:S02]  /*56bd0*/  FMUL R9, R197, UR19 ;  /* 0x00000013c5097c20 */ /* 0x004fe40008400000 */
[----:B------:R-:W2:Y:S01]  /*56be0*/  LDL.LU R197, [R1+0xa00] ;  /* 0x000a000001c57983 */ /* 0x000ea20000300800 */
[C---:B------:R-:W-:Y:S02]  /*56bf0*/  LOP3.LUT P6, RZ, R5.reuse, 0x2000, RZ, 0xc0, !PT ;  /* 0x0000200005ff7812 */ /* 0x040fe400078cc0ff */
[----:B------:R-:W-:-:S11]  /*56c00*/  LOP3.LUT P5, RZ, R5, 0x1000, RZ, 0xc0, !PT ;  /* 0x0000100005ff7812 */ /* 0x000fd600078ac0ff */
[----:B------:R0:W-:Y:S02]  /*56c10*/  @!P6 STG.E.U8 desc[UR26][R6.64+0xc1], R11 ;  /* 0x0000c10b0600e986 */ /* 0x0001e4000c10111a */
[----:B0-----:R-:W0:Y:S01]  /*56c20*/  @!P5 LDC.64 R6, c[0x0][0x5c0] ;  /* 0x00017000ff06db82 */ /* 0x001e220000000a00 */
[----:B------:R-:W-:Y:S01]  /*56c30*/  F2FP.SATFINITE.E4M3.F32.PACK_AB_MERGE_C R15, RZ, R9, RZ ;  /* 0x00000009ff0f723e */ /* 0x000fe200048070ff */
[----:B----4-:R-:W-:Y:S02]  /*56c40*/  FMUL R9, R195, UR19 ;  /* 0x00000013c3097c20 */ /* 0x010fe40008400000 */
[----:B------:R-:W4:Y:S01]  /*56c50*/  LDL.LU R195, [R1+0xa04] ;  /* 0x000a040001c37983 */ /* 0x000f220000300800 */
[----:B------:R-:W-:Y:S02]  /*56c60*/  LOP3.LUT P2, RZ, R8, 0x1000, RZ, 0xc0, !PT ;  /* 0x0000100008ff7812 */ /* 0x000fe4000784c0ff */
[----:B------:R-:W-:Y:S02]  /*56c70*/  LOP3.LUT P4, RZ, R0, 0x2000000, RZ, 0xc0, !PT ;  /* 0x0200000000ff7812 */ /* 0x000fe4000788c0ff */
[----:B------:R-:W-:-:S02]  /*56c80*/  LOP3.LUT P1, RZ, R8, 0x2000, RZ, 0xc0, !PT ;  /* 0x0000200008ff7812 */ /* 0x000fc4000782c0ff */
[----:B------:R-:W-:Y:S02]  /*56c90*/  P2R R4, PR, RZ, 0x4 ;  /* 0x00000004ff047803 */ /* 0x000fe40000000000 */
[----:B0-----:R-:W-:-:S05]  /*56ca0*/  @!P5 IADD3 R6, P6, R211, R6, RZ ;  /* 0x00000006d306d210 */ /* 0x001fca0007fde0ff */
[----:B------:R-:W-:Y:S02]  /*56cb0*/  @!P5 IMAD.X R7, R83, 0x1, R7, P6 ;  /* 0x000000015307d824 */ /* 0x000fe400030e0607 */
[----:B------:R-:W4:Y:S01]  /*56cc0*/  LDL.LU R83, [R1+0xc78] ;  /* 0x000c780001537983 */ /* 0x000f220000300800 */
[----:B------:R-:W-:Y:S02]  /*56cd0*/  LOP3.LUT P2, RZ, R5, 0x800, RZ, 0xc0, !PT ;  /* 0x0000080005ff7812 */ /* 0x000fe4000784c0ff */
[----:B------:R-:W-:Y:S01]  /*56ce0*/  F2FP.SATFINITE.E4M3.F32.PACK_AB_MERGE_C R13, RZ, R9, RZ ;  /* 0x00000009ff0d723e */ /* 0x000fe200048070ff */
[----:B------:R-:W-:Y:S02]  /*56cf0*/  FMUL R9, R196, UR19 ;  /* 0x00000013c4097c20 */ /* 0x000fe40008400000 */
[----:B------:R-:W4:Y:S03]  /*56d00*/  LDL.LU R196, [R1+0xa08] ;  /* 0x000a080001c47983 */ /* 0x000f260000300800 */
[----:B------:R-:W-:Y:S01]  /*56d10*/  F2FP.SATFINITE.E4M3.F32.PACK_AB_MERGE_C R9, RZ, R9, RZ ;  /* 0x00000009ff09723e */ /* 0x000fe200048070ff */
[----:B---3--:R-:W-:Y:S04]  /*56d20*/  @!P4 STG.E.U8 desc[UR26][R86.64+0xc8], R15 ;  /* 0x0000c80f5600c986 */ /* 0x008fe8000c10111a */
[----:B------:R-:W-:Y:S04]  /*56d30*/  @!P1 STG.E.U8 desc[UR26][R84.64+0xc9], R13 ;  /* 0x0000c90d54009986 */ /* 0x000fe8000c10111a */
[----:B------:R0:W-:Y:S02]  /*56d40*/  @!P5 STG.E.U8 desc[UR26][R6.64+0xc8], R9 ;  /* 0x0000c8090600d986 */ /* 0x0001e4000c10111a */
[----:B0-----:R-:W0:Y:S02]  /*56d50*/  @!P2 LDC.64 R6, c[0x0][0x5c0] ;  /* 0x00017000ff06ab82 */ /* 0x001e240000000a00 */
[----:B0-----:R-:W-:-:S05]  /*56d60*/  @!P2 IADD3 R6, P6, R210, R6, RZ ;  /* 0x00000006d206a210 */ /* 0x001fca0007fde0ff */
[----:B------:R-:W-:Y:S02]  /*56d70*/  @!P2 IMAD.X R7, R2, 0x1, R7, P6 ;  /* 0x000000010207a824 */ /* 0x000fe400030e0607 */
[----:B------:R-:W3:Y:S01]  /*56d80*/  LDL.LU R2, [R1+0xc74] ;  /* 0x000c740001027983 */ /* 0x000ee20000300800 */
[----:B------:R-:W-:-:S03]  /*56d90*/  ISETP.NE.AND P2, PT, R4, RZ, PT ;  /* 0x000000ff0400720c */ /* 0x000fc60003f45270 */
[----:B------:R-:W3:Y:S01]  /*56da0*/  LDL.LU R69, [R1+0xa0c] ;  /* 0x000a0c0001457983 */ /* 0x000ee20000300800 */
[----:B------:R-:W-:-:S03]  /*56db0*/  FMUL R4, R194, UR19 ;  /* 0x00000013c2047c20 */ /* 0x000fc60008400000 */
[----:B------:R-:W3:Y:S02]  /*56dc0*/  LDL.LU R194, [R1+0xa10] ;  /* 0x000a100001c27983 */ /* 0x000ee40000300800 */
[----:B------:R-:W-:Y:S01]  /*56dd0*/  F2FP.SATFINITE.E4M3.F32.PACK_AB_MERGE_C R11, RZ, R4, RZ ;  /* 0x00000004ff0b723e */ /* 0x000fe200048070ff */
[----:B------:R-:W-:-:S05]  /*56de0*/  FMUL R4, R61, UR19 ;  /* 0x000000133d047c20 */ /* 0x000fca0008400000 */
[----:B------:R-:W-:Y:S01]  /*56df0*/  F2FP.SATFINITE.E4M3.F32.PACK_AB_MERGE_C R13, RZ, R4, RZ ;  /* 0x00000004ff0d723e */ /* 0x000fe200048070ff */
[----:B--2---:R-:W-:Y:S02]  /*56e00*/  FMUL R4, R197, UR19 ;  /* 0x00000013c5047c20 */ /* 0x004fe40008400000 */
[----:B------:R-:W2:Y:S01]  /*56e10*/  LDL.LU R197, [R1+0xa14] ;  /* 0x000a140001c57983 */ /* 0x000ea20000300800 */
[C---:B------:R-:W-:Y:S02]  /*56e20*/  LOP3.LUT P6, RZ, R5.reuse, 0x800, RZ, 0xc0, !PT ;  /* 0x0000080005ff7812 */ /* 0x040fe400078cc0ff */
[----:B------:R-:W-:-:S11]  /*56e30*/  LOP3.LUT P3, RZ, R5, 0x400, RZ, 0xc0, !PT ;  /* 0x0000040005ff7812 */ /* 0x000fd6000786c0ff */
[----:B------:R0:W-:Y:S02]  /*56e40*/  @!P6 STG.E.U8 desc[UR26][R6.64+0xc9], R11 ;  /* 0x0000c90b0600e986 */ /* 0x0001e4000c10111a */
[----:B0-----:R-:W0:Y:S01]  /*56e50*/  @!P3 LDC.64 R6, c[0x0][0x5c0] ;  /* 0x00017000ff06bb82 */ /* 0x001e220000000a00 */
[----:B------:R-:W-:Y:S02]  /*56e60*/  LOP3.LUT P0, RZ, R8, 0x800, RZ, 0xc0, !PT ;  /* 0x0000080008ff7812 */ /* 0x000fe4000780c0ff */
[----:B------:R-:W-:Y:S02]  /*56e70*/  LOP3.LUT P4, RZ, R5, 0x200, RZ, 0xc0, !PT ;  /* 0x0000020005ff7812 */ /* 0x000fe4000788c0ff */
[----:B------:R-:W-:Y:S01]  /*56e80*/  F2FP.SATFINITE.E4M3.F32.PACK_AB_MERGE_C R9, RZ, R4, RZ ;  /* 0x00000004ff09723e */ /* 0x000fe200048070ff */
[----:B----4-:R-:W-:Y:S01]  /*56e90*/  FMUL R4, R195, UR19 ;  /* 0x00000013c3047c20 */ /* 0x010fe20008400000 */
[----:B------:R-:W-:Y:S04]  /*56ea0*/  @!P2 STG.E.U8 desc[UR26][R82.64+0xd0], R13 ;  /* 0x0000d00d5200a986 */ /* 0x000fe8000c10111a */
[----:B------:R-:W-:Y:S01]  /*56eb0*/  F2FP.SATFINITE.E4M3.F32.PACK_AB_MERGE_C R11, RZ, R4, RZ ;  /* 0x00000004ff0b723e */ /* 0x000fe200048070ff */
[----:B------:R-:W4:Y:S01]  /*56ec0*/  LDL.LU R195, [R1+0xa18] ;  /* 0x000a180001c37983 */ /* 0x000f220000300800 */
[----:B0-----:R-:W-:-:S03]  /*56ed0*/  @!P3 IADD3 R6, P6, R183, R6, RZ ;  /* 0x00000006b706b210 */ /* 0x001fc60007fde0ff */
[----:B------:R0:W-:Y:S02]  /*56ee0*/  @!P0 STG.E.U8 desc[UR26][R80.64+0xd1], R9 ;  /* 0x0000d10950008986 */ /* 0x0001e4000c10111a */
[----:B------:R-:W-:Y:S01]  /*56ef0*/  @!P3 IMAD.X R7, R212, 0x1, R7, P6 ;  /* 0x00000001d407b824 */ /* 0x000fe200030e0607 */
[----:B------:R-:W-:Y:S01]  /*56f00*/  LOP3.LUT P1, RZ, R5, 0x100, RZ, 0xc0, !PT ;  /* 0x0000010005ff7812 */ /* 0x000fe2000782c0ff */
[----:B------:R-:W-:Y:S01]  /*56f10*/  FMUL R4, R196, UR19 ;  /* 0x00000013c4047c20 */ /* 0x000fe20008400000 */
[----:B------:R-:W4:Y:S04]  /*56f20*/  LDL.LU R61, [R1+0xa1c] ;  /* 0x000a1c00013d7983 */ /* 0x000f280000300800 */
[----:B------:R1:W-:Y:S01]  /*56f30*/  @!P3 STG.E.U8 desc[UR26][R6.64+0xd0], R11 ;  /* 0x0000d00b0600b986 */ /* 0x0003e2000c10111a */
[----:B0-----:R-:W-:-:S03]  /*56f40*/  F2FP.SATFINITE.E4M3.F32.PACK_AB_MERGE_C R9, RZ, R4, RZ ;  /* 0x00000004ff09723e */ /* 0x001fc600048070ff */
[----:B------:R-:W4:Y:S01]  /*56f50*/  LDL.LU R196, [R1+0xa20] ;  /* 0x000a200001c47983 */ /* 0x000f220000300800 */
[----:B-1----:R-:W0:Y:S02]  /*56f60*/  @!P4 LDC.64 R6, c[0x0][0x5c0] ;  /* 0x00017000ff06cb82 */ /* 0x002e240000000a00 */
[----:B0-----:R-:W-:-:S05]  /*56f70*/  @!P4 IADD3 R6, P6, R182, R6, RZ ;  /* 0x00000006b606c210 */ /* 0x001fca0007fde0ff */
[----:B------:R-:W-:-:S05]  /*56f80*/  @!P4 IMAD.X R7, R202, 0x1, R7, P6 ;  /* 0x00000001ca07c824 */ /* 0x000fca00030e0607 */
[----:B------:R0:W-:Y:S01]  /*56f90*/  @!P4 STG.E.U8 desc[UR26][R6.64+0xd1], R9 ;  /* 0x0000d1090600c986 */ /* 0x0001e2000c10111a */
[----:B------:R-:W-:Y:S01]  /*56fa0*/  LOP3.LUT P6, RZ, R8, 0x400, RZ, 0xc0, !PT ;  /* 0x0000040008ff7812 */ /* 0x000fe200078cc0ff */
[----:B0-----:R-:W0:Y:S01]  /*56fb0*/  @!P1 LDC.64 R6, c[0x0][0x5c0] ;  /* 0x00017000ff069b82 */ /* 0x001e220000000a00 */
[----:B---3--:R-:W-:-:S05]  /*56fc0*/  FMUL R4, R69, UR19 ;  /* 0x0000001345047c20 */ /* 0x008fca0008400000 */
[----:B------:R-:W-:Y:S01]  /*56fd0*/  F2FP.SATFINITE.E4M3.F32.PACK_AB_MERGE_C R13, RZ, R4, RZ ;  /* 0x00000004ff0d723e */ /* 0x000fe200048070ff */
[----:B------:R-:W-:Y:S02]  /*56fe0*/  FMUL R4, R194, UR19 ;  /* 0x00000013c2047c20 */ /* 0x000fe40008400000 */
[----:B------:R-:W3:Y:S04]  /*56ff0*/  LDL.LU R194, [R1+0xa24] ;  /* 0x000a240001c27983 */ /* 0x000ee80000300800 */
[----:B------:R-:W-:Y:S01]  /*57000*/  @!P6 STG.E.U8 desc[UR26][R78.64+0xd8], R13 ;  /* 0x0000d80d4e00e986 */ /* 0x000fe2000c10111a */
[----:B0-----:R-:W-:Y:S02]  /*57010*/  @!P1 IADD3 R6, P6, R213, R6, RZ ;  /* 0x00000006d5069210 */ /* 0x001fe40007fde0ff */
[----:B------:R-:W-:Y:S01]  /*57020*/  F2FP.SATFINITE.E4M3.F32.PACK_AB_MERGE_C R11, RZ, R4, RZ ;  /* 0x00000004ff0b723e */ /* 0x000fe200048070ff */
[----:B--2---:R-:W-:-:S02]  /*57030*/  FMUL R4, R197, UR19 ;  /* 0x00000013c5047c20 */ /* 0x004fc40008400000 */
[----:B------:R-:W-:Y:S02]  /*57040*/  @!P1 IMAD.X R7, R3, 0x1, R7, P6 ;  /* 0x0000000103079824 */ /* 0x000fe400030e0607 */
[----:B------:R-:W2:Y:S04]  /*57050*/  LDL.LU R3, [R1+0xc70] ;  /* 0x000c700001037983 */ /* 0x000ea80000300800 */
[----:B------:R-:W2:Y:S01]  /*57060*/  LDL.LU R197, [R1+0xa28] ;  /* 0x000a280001c57983 */ /* 0x000ea20000300800 */
[----:B------:R-:W-:-:S03]  /*57070*/  LOP3.LUT P5, RZ, R8, 0x200, RZ, 0xc0, !PT ;  /* 0x0000020008ff7812 */ /* 0x000fc600078ac0ff */
[----:B------:R-:W2:Y:S01]  /*57080*/  LDL.LU R69, [R1+0xa2c] ;  /* 0x000a2c0001457983 */ /* 0x000ea20000300800 */
[----:B------:R-:W-:-:S09]  /*57090*/  LOP3.LUT P6, RZ, R5, 0x100, RZ, 0xc0, !PT ;  /* 0x0000010005ff7812 */ /* 0x000fd200078cc0ff */
[----:B------:R0:W-:Y:S01]  /*570a0*/  @!P5 STG.E.U8 desc[UR26][R76.64+0xd9], R11 ;  /* 0x0000d90b4c00d986 */ /* 0x0001e2000c10111a */
[----:B----4-:R-:W-:-:S03]  /*570b0*/  FMUL R9, R195, UR19 ;  /* 0x00000013c3097c20 */ /* 0x010fc60008400000 */
[----:B------:R-:W4:Y:S02]  /*570c0*/  LDL.LU R195, [R1+0xa30] ;  /* 0x000a300001c37983 */ /* 0x000f240000300800 */
[----:B0-----:R-:W-:Y:S02]  /*570d0*/  F2FP.SATFINITE.E4M3.F32.PACK_AB_MERGE_C R11, RZ, R9, RZ ;  /* 0x00000009ff0b723e */ /* 0x001fe400048070ff */
[----:B------:R-:W-:Y:S01]  /*570e0*/  F2FP.SATFINITE.E4M3.F32.PACK_AB_MERGE_C R15, RZ, R4, RZ ;  /* 0x00000004ff0f723e */ /* 0x000fe200048070ff */
[----:B------:R-:W-:-:S05]  /*570f0*/  FMUL R9, R61, UR19 ;  /* 0x000000133d097c20 */ /* 0x000fca0008400000 */
[----:B------:R-:W-:Y:S01]  /*57100*/  F2FP.SATFINITE.E4M3.F32.PACK_AB_MERGE_C R13, RZ, R9, RZ ;  /* 0x00000009ff0d723e */ /* 0x000fe200048070ff */
[----:B------:R-:W-:Y:S02]  /*57110*/  FMUL R9, R196, UR19 ;  /* 0x00000013c4097c20 */ /* 0x000fe40008400000 */
[----:B------:R-:W4:Y:S04]  /*57120*/  LDL.LU R196, [R1+0xa34] ;  /* 0x000a340001c47983 */ /* 0x000f280000300800 */
[----:B------:R-:W4:Y:S04]  /*57130*/  LDL.LU R61, [R1+0xa38] ;  /* 0x000a3800013d7983 */ /* 0x000f280000300800 */
[----:B------:R3:W-:Y:S01]  /*57140*/  @!P6 STG.E.U8 desc[UR26][R6.64+0xd8], R15 ;  /* 0x0000d80f0600e986 */ /* 0x0007e2000c10111a */
[----:B------:R-:W-:-:S02]  /*57150*/  LOP3.LUT P2, RZ, R5, 0x80, RZ, 0xc0, !PT ;  /* 0x0000008005ff7812 */ /* 0x000fc4000784c0ff */
[C---:B------:R-:W-:Y:S02]  /*57160*/  LOP3.LUT P0, RZ, R5.reuse, 0x40, RZ, 0xc0, !PT ;  /* 0x0000004005ff7812 */ /* 0x040fe4000780c0ff */
[----:B------:R-:W-:-:S09]  /*57170*/  LOP3.LUT P4, RZ, R5, 0x20, RZ, 0xc0, !PT ;  /* 0x0000002005ff7812 */ /* 0x000fd2000788c0ff */
[----:B------:R-:W0:Y:S01]  /*57180*/  @!P2 LDC.64 R4, c[0x0][0x5c0] ;  /* 0x00017000ff04ab82 */ /* 0x000e220000000a00 */
[----:B---3--:R-:W-:Y:S02]  /*57190*/  FMUL R6, R194, UR19 ;  /* 0x00000013c2067c20 */ /* 0x008fe40008400000 */
[----:B------:R-:W3:Y:S03]  /*571a0*/  LDL.LU R194, [R1+0xa3c] ;  /* 0x000a3c0001c27983 */ /* 0x000ee60000300800 */
[----:B------:R-:W-:Y:S01]  /*571b0*/  F2FP.SATFINITE.E4M3.F32.PACK_AB_MERGE_C R7, RZ, R6, RZ ;  /* 0x00000006ff07723e */ /* 0x000fe200048070ff */
[----:B--2---:R-:W-:Y:S02]  /*571c0*/  FMUL R6, R197, UR19 ;  /* 0x00000013c5067c20 */ /* 0x004fe40008400000 */
[----:B------:R-:W2:Y:S01]  /*571d0*/  LDL.LU R197, [R1+0xa40] ;  /* 0x000a400001c57983 */ /* 0x000ea20000300800 */
[----:B0-----:R-:W-:-:S05]  /*571e0*/  @!P2 IADD3 R4, P6, R168, R4, RZ ;  /* 0x00000004a804a210 */ /* 0x001fca0007fde0ff */
[----:B------:R-:W-:-:S05]  /*571f0*/  @!P2 IMAD.X R5, R203, 0x1, R5, P6 ;  /* 0x00000001cb05a824 */ /* 0x000fca00030e0605 */
[----:B------:R0:W-:Y:S01]  /*57200*/  @!P2 STG.E.U8 desc[UR26][R4.64+0xd9], R11 ;  /* 0x0000d90b0400a986 */ /* 0x0001e2000c10111a */
[C---:B------:R-:W-:Y:S01]  /*57210*/  LOP3.LUT P6, RZ, R8.reuse, 0x100, RZ, 0xc0, !PT ;  /* 0x0000010008ff7812 */ /* 0x040fe200078cc0ff */
[----:B0-----:R-:W0:Y:S01]  /*57220*/  @!P0 LDC.64 R4, c[0x0][0x5c0] ;  /* 0x00017000ff048b82 */ /* 0x001e220000000a00 */
[----:B------:R-:W-:-:S11]  /*57230*/  LOP3.LUT P3, RZ, R8, 0x80, RZ, 0xc0, !PT ;  /* 0x0000008008ff7812 */ /* 0x000fd6000786c0ff */
[----:B------:R-:W-:Y:S01]  /*57240*/  @!P6 STG.E.U8 desc[UR26][R74.64+0xe0], R13 ;  /* 0x0000e00d4a00e986 */ /* 0x000fe2000c10111a */
[----:B------:R-:W-:-:S05]  /*57250*/  F2FP.SATFINITE.E4M3.F32.PACK_AB_MERGE_C R9, RZ, R9, RZ ;  /* 0x00000009ff09723e */ /* 0x000fca00048070ff */
[----:B------:R-:W-:Y:S01]  /*57260*/  @!P3 STG.E.U8 desc[UR26][R72.64+0xe1], R9 ;  /* 0x0000e1094800b986 */ /* 0x000fe2000c10111a */
[----:B0-----:R-:W-:-:S05]  /*57270*/  @!P0 IADD3 R4, P6, R49, R4, RZ ;  /* 0x0000000431048210 */ /* 0x001fca0007fde0ff */
[----:B------:R-:W-:-:S05]  /*57280*/  @!P0 IMAD.X R5, R57, 0x1, R5, P6 ;  /* 0x0000000139058824 */ /* 0x000fca00030e0605 */
[----:B------:R0:W-:Y:S02]  /*57290*/  @!P0 STG.E.U8 desc[UR26][R4.64+0xe0], R7 ;  /* 0x0000e00704008986 */ /* 0x0001e4000c10111a */
[----:B0-----:R-:W0:Y:S01]  /*572a0*/  @!P4 LDC.64 R4, c[0x0][0x5c0] ;  /* 0x00017000ff04cb82 */ /* 0x001e220000000a00 */
[----:B------:R-:W-:Y:S01]  /*572b0*/  F2FP.SATFINITE.E4M3.F32.PACK_AB_MERGE_C R9, RZ, R6, RZ ;  /* 0x00000006ff09723e */ /* 0x000fe200048070ff */
[----:B------:R-:W-:Y:S02]  /*572c0*/  FMUL R6, R69, UR19 ;  /* 0x0000001345067c20 */ /* 0x000fe40008400000 */
[----:B------:R-:W2:Y:S03]  /*572d0*/  LDL.LU R69, [R1+0xa44] ;  /* 0x000a440001457983 */ /* 0x000ea60000300800 */
[----:B------:R-:W-:Y:S01]  /*572e0*/  F2FP.SATFINITE.E4M3.F32.PACK_AB_MERGE_C R11, RZ, R6, RZ ;  /* 0x00000006ff0b723e */ /* 0x000fe200048070ff */
[----:B----4-:R-:W-:-:S02]  /*572f0*/  FMUL R6, R195, UR19 ;  /* 0x00000013c3067c20 */ /* 0x010fc40008400000 */
[----:B------:R-:W4:Y:S01]  /*57300*/  LDL.LU R195, [R1+0xa48] ;  /* 0x000a480001c37983 */ /* 0x000f220000300800 */
[----:B------:R-:W-:Y:S02]  /*57310*/  LOP3.LUT P5, RZ, R8, 0x40, RZ, 0xc0, !PT ;  /* 0x0000004008ff7812 */ /* 0x000fe400078ac0ff */
[----:B------:R-:W-:Y:S01]  /*57320*/  F2FP.SATFINITE.E4M3.F32.PACK_AB_MERGE_C R7, RZ, R6, RZ ;  /* 0x00000006ff07723e */ /* 0x000fe200048070ff */
[----:B------:R-:W-:Y:S02]  /*57330*/  FMUL R6, R196, UR19 ;  /* 0x00000013c4067c20 */ /* 0x000fe40008400000 */
[----:B------:R-:W4:Y:S01]  /*57340*/  LDL.LU R196, [R1+0xa4c] ;  /* 0x000a4c0001c47983 */ /* 0x000f220000300800 */
[----:B0-----:R-:W-:-:S05]  /*57350*/  @!P4 IADD3 R4, P6, R31, R4, RZ ;  /* 0x000000041f04c210 */ /* 0x001fca0007fde0ff */
[----:B------:R-:W-:-:S05]  /*57360*/  @!P4 IMAD.X R5, R56, 0x1, R5, P6 ;  /* 0x000000013805c824 */ /* 0x000fca00030e0605 */
[----:B------:R0:W-:Y:S04]  /*57370*/  @!P4 STG.E.U8 desc[UR26][R4.64+0xe1], R9 ;  /* 0x0000e1090400c986 */ /* 0x0001e8000c10111a */
[----:B------:R1:W-:Y:S01]  /*57380*/  @!P5 STG.E.U8 desc[UR26][R70.64+0xe8], R11 ;  /* 0x0000e80b4600d986 */ /* 0x0003e2000c10111a */
[----:B0-----:R-:W-:Y:S01]  /*57390*/  F2FP.SATFINITE.E4M3.F32.PACK_AB_MERGE_C R9, RZ, R6, RZ ;  /* 0x00000006ff09723e */ /* 0x001fe200048070ff */
[----:B------:R-:W-:Y:S02]  /*573a0*/  FMUL R6, R61, UR19 ;  /* 0x000000133d067c20 */ /* 0x000fe40008400000 */
[----:B------:R-:W4:Y:S03]  /*573b0*/  LDL.LU R61, [R1+0xa50] ;  /* 0x000a5000013d7983 */ /* 0x000f260000300800 */
[----:B-1----:R-:W-:Y:S01]  /*573c0*/  F2FP.SATFINITE.E4M3.F32.PACK_AB_MERGE_C R11, RZ, R6, RZ ;  /* 0x00000006ff0b723e */ /* 0x002fe200048070ff */
[----:B---3--:R-:W-:-:S05]  /*573d0*/  FMUL R6, R194, UR19 ;  /* 0x00000013c2067c20 */ /* 0x008fca0008400000 */
[----:B------:R-:W-:Y:S01]  /*573e0*/  F2FP.SATFINITE.E4M3.F32.PACK_AB_MERGE_C R13, RZ, R6, RZ ;  /* 0x00000006ff0d723e */ /* 0x000fe200048070ff */
[----:B--2---:R-:W-:Y:S02]  /*573f0*/  FMUL R6, R197, UR19 ;  /* 0x00000013c5067c20 */ /* 0x004fe40008400000 */
[----:B------:R-:W2:Y:S01]  /*57400*/  LDL.LU R197, [R1+0xa54] ;  /* 0x000a540001c57983 */ /* 0x000ea20000300800 */
[----:B------:R-:W-:Y:S02]  /*57410*/  LOP3.LUT P5, RZ, R0, 0x100000, RZ, 0xc0, !PT ;  /* 0x0010000000ff7812 */ /* 0x000fe400078ac0ff */
[----:B------:R-:W-:Y:S01]  /*57420*/  LOP3.LUT P6, RZ, R8, 0x20, RZ, 0xc0, !PT ;  /* 0x0000002008ff7812 */ /* 0x000fe200078cc0ff */
[----:B------:R-:W3:Y:S10]  /*57430*/  LDL.LU R194, [R1+0xa58] ;  /* 0x000a580001c27983 */ /* 0x000ef40000300800 */
[----:B------:R-:W0:Y:S01]  /*57440*/  @!P5 LDC.64 R4, c[0x0][0x5c0] ;  /* 0x00017000ff04db82 */ /* 0x000e220000000a00 */
[----:B------:R-:W-:Y:S01]  /*57450*/  LOP3.LUT P4, RZ, R0, 0x200000, RZ, 0xc0, !PT ;  /* 0x0020000000ff7812 */ /* 0x000fe2000788c0ff */
[----:B------:R-:W-:Y:S01]  /*57460*/  @!P6 STG.E.U8 desc[UR26][R66.64+0xe9], R7 ;  /* 0x0000e9074200e986 */ /* 0x000fe2000c10111a */
[----:B0-----:R-:W-:-:S05]  /*57470*/  @!P5 IADD3 R4, P6, R23, R4, RZ ;  /* 0x000000041704d210 */ /* 0x001fca0007fde0ff */
[----:B------:R-:W-:-:S05]  /*57480*/  @!P5 IMAD.X R5, R51, 0x1, R5, P6 ;  /* 0x000000013305d824 */ /* 0x000fca00030e0605 */
[----:B------:R0:W-:Y:S02]  /*57490*/  @!P5 STG.E.U8 desc[UR26][R4.64+0xe8], R9 ;  /* 0x0000e8090400d986 */ /* 0x0001e4000c10111a */
[----:B0-----:R-:W0:Y:S01]  /*574a0*/  @!P4 LDC.64 R4, c[0x0][0x5c0] ;  /* 0x00017000ff04cb82 */ /* 0x001e220000000a00 */
[----:B------:R-:W-:Y:S02]  /*574b0*/  LOP3.LUT P3, RZ, R8, 0x10, RZ, 0xc0, !PT ;  /* 0x0000001008ff7812 */ /* 0x000fe4000786c0ff */
[----:B------:R-:W-:Y:S01]  /*574c0*/  F2FP.SATFINITE.E4M3.F32.PACK_AB_MERGE_C R15, RZ, R6, RZ ;  /* 0x00000006ff0f723e */ /* 0x000fe200048070ff */
[----:B----4-:R-:W-:Y:S02]  /*574d0*/  FMUL R10, R195, UR19 ;  /* 0x00000013c30a7c20 */ /* 0x010fe40008400000 */
[----:B------:R-:W4:Y:S01]  /*574e0*/  LDL.LU R195, [R1+0xa5c] ;  /* 0x000a5c0001c37983 */ /* 0x000f220000300800 */
[----:B0-----:R-:W-:-:S05]  /*574f0*/  @!P4 IADD3 R4, P5, R22, R4, RZ ;  /* 0x000000041604c210 */ /* 0x001fca0007fbe0ff */
[----:B------:R-:W-:-:S05]  /*57500*/  @!P4 IMAD.X R5, R27, 0x1, R5, P5 ;  /* 0x000000011b05c824 */ /* 0x000fca00028e0605 */
[----:B------:R-:W-:Y:S01]  /*57510*/  @!P4 STG.E.U8 desc[UR26][R4.64+0xe9], R11 ;  /* 0x0000e90b0400c986 */ /* 0x000fe2000c10111a */
[----:B------:R-:W-:-:S03]  /*57520*/  LOP3.LUT P4, RZ, R8, 0x8, RZ, 0xc0, !PT ;  /* 0x0000000808ff7812 */ /* 0x000fc6000788c0ff */
[----:B------:R0:W-:Y:S02]  /*57530*/  @!P3 STG.E.U8 desc[UR26][R64.64+0xf0], R13 ;  /* 0x0000f00d4000b986 */ /* 0x0001e4000c10111a */
[----:B0-----:R-:W-:Y:S01]  /*57540*/  F2FP.SATFINITE.E4M3.F32.PACK_AB_MERGE_C R13, RZ, R10, RZ ;  /* 0x0000000aff0d723e */ /* 0x001fe200048070ff */
[----:B------:R-:W-:-:S07]  /*57550*/  FMUL R10, R196, UR19 ;  /* 0x00000013c40a7c20 */ /* 0x000fce0008400000 */
[----:B------:R0:W-:Y:S04]  /*57560*/  @!P4 STG.E.U8 desc[UR26][R58.64+0xf1], R15 ;  /* 0x0000f10f3a00c986 */ /* 0x0001e8000c10111a */
[----:B------:R-:W4:Y:S01]  /*57570*/  LDL.LU R196, [R1+0xa60] ;  /* 0x000a600001c47983 */ /* 0x000f220000300800 */
[----:B0-----:R-:W-:Y:S01]  /*57580*/  F2FP.SATFINITE.E4M3.F32.PACK_AB_MERGE_C R15, RZ, R10, RZ ;  /* 0x0000000aff0f723e */ /* 0x001fe200048070ff */
[----:B------:R-:W-:-:S05]  /*57590*/  FMUL R10, R61, UR19 ;  /* 0x000000133d0a7c20 */ /* 0x000fca0008400000 */
[----:B------:R-:W-:Y:S02]  /*575a0*/  F2FP.SATFINITE.E4M3.F32.PACK_AB_MERGE_C R17, RZ, R10, RZ ;  /* 0x0000000aff11723e */ /* 0x000fe400048070ff */
[----:B------:R-:W-:-:S13]  /*575b0*/  LOP3.LUT P3, RZ, R0, 0x80000, RZ, 0xc0, !PT ;  /* 0x0008000000ff7812 */ /* 0x000fda000786c0ff */
[----:B------:R-:W0:Y:S01]  /*575c0*/  @!P3 LDC.64 R4, c[0x0][0x5c0] ;  /* 0x00017000ff04bb82 */ /* 0x000e220000000a00 */
[----:B--2---:R-:W-:Y:S02]  /*575d0*/  FMUL R10, R197, UR19 ;  /* 0x00000013c50a7c20 */ /* 0x004fe40008400000 */
[----:B------:R-:W2:Y:S01]  /*575e0*/  LDL.LU R197, [R1+0xa64] ;  /* 0x000a640001c57983 */ /* 0x000ea20000300800 */
[----:B------:R-:W-:Y:S02]  /*575f0*/  LOP3.LUT P0, RZ, R0, 0x400000, RZ, 0xc0, !PT ;  /* 0x0040000000ff7812 */ /* 0x000fe4000780c0ff */
[----:B0-----:R-:W-:-:S05]  /*57600*/  @!P3 IADD3 R6, P4, R53, R4, RZ ;  /* 0x000000043506b210 */ /* 0x001fca0007f9e0ff */
[----:B------:R-:W-:Y:S01]  /*57610*/  @!P3 IMAD.X R7, R169, 0x1, R5, P4 ;  /* 0x00000001a907b824 */ /* 0x000fe200020e0605 */
[----:B------:R-:W-:-:S05]  /*57620*/  LOP3.LUT P2, RZ, R0, 0x800000, RZ, 0xc0, !PT ;  /* 0x0080000000ff7812 */ /* 0x000fca000784c0ff */
[----:B------:R-:W0:Y:S01]  /*57630*/  @!P0 LDC.64 R4, c[0x0][0x5c0] ;  /* 0x00017000ff048b82 */ /* 0x000e220000000a00 */
[C---:B------:R-:W-:Y:S02]  /*57640*/  LOP3.LUT P6, RZ, R8.reuse, 0x2, RZ, 0xc0, !PT ;  /* 0x0000000208ff7812 */ /* 0x040fe400078cc0ff */
[----:B------:R-:W-:Y:S01]  /*57650*/  LOP3.LUT P5, RZ, R8, 0x4, RZ, 0xc0, !PT ;  /* 0x0000000408ff7812 */ /* 0x000fe200078ac0ff */
[----:B------:R-:W-:-:S05]  /*57660*/  FMUL R8, R69, UR19 ;  /* 0x0000001345087c20 */ /* 0x000fca0008400000 */
[----:B------:R-:W-:Y:S02]  /*57670*/  F2FP.SATFINITE.E4M3.F32.PACK_AB_MERGE_C R11, RZ, R8, RZ ;  /* 0x00000008ff0b723e */ /* 0x000fe400048070ff */
[----:B------:R-:W1:Y:S01]  /*57680*/  @!P2 LDC.64 R8, c[0x0][0x5c0] ;  /* 0x00017000ff08ab82 */ /* 0x000e620000000a00 */
[----:B------:R-:W-:Y:S02]  /*57690*/  LOP3.LUT P1, RZ, R0, 0x1000000, RZ, 0xc0, !PT ;  /* 0x0100000000ff7812 */ /* 0x000fe4000782c0ff */
[----:B------:R3:W-:Y:S01]  /*576a0*/  @!P3 STG.E.U8 desc[UR26][R6.64+0xf0], R11 ;  /* 0x0000f00b0600b986 */ /* 0x0007e2000c10111a */
[----:B0-----:R-:W-:-:S10]  /*576b0*/  @!P0 IADD3 R4, P3, R50, R4, RZ ;  /* 0x0000000432048210 */ /* 0x001fd40007f7e0ff */
[----:B---3--:R-:W0:Y:S01]  /*576c0*/  @!P1 LDC.64 R6, c[0x0][0x5c0] ;  /* 0x00017000ff069b82 */ /* 0x008e220000000a00 */
[----:B------:R-:W-:Y:S01]  /*576d0*/  @!P0 IMAD.X R5, R60, 0x1, R5, P3 ;  /* 0x000000013c058824 */ /* 0x000fe200018e0605 */
[----:B------:R-:W-:-:S04]  /*576e0*/  ISETP.GE.AND P3, PT, R29, 0x181, PT ;  /* 0x000001811d00780c */ /* 0x000fc80003f66270 */
[----:B------:R1:W-:Y:S01]  /*576f0*/  @!P0 STG.E.U8 desc[UR26][R4.64+0xf1], R13 ;  /* 0x0000f10d04008986 */ /* 0x0003e2000c10111a */
[----:B------:R-:W-:Y:S02]  /*57700*/  ISETP.LT.OR P0, PT, R28, 0x1, !P3 ;  /* 0x000000011c00780c */ /* 0x000fe40005f01670 */
[----:B-1----:R-:W-:-:S05]  /*57710*/  @!P2 IADD3 R4, P4, R21, R8, RZ ;  /* 0x000000081504a210 */ /* 0x002fca0007f9e0ff */
[----:B------:R-:W-:Y:S01]  /*57720*/  @!P2 IMAD.X R5, R26, 0x1, R9, P4 ;  /* 0x000000011a05a824 */ /* 0x000fe200020e0609 */
[----:B------:R-:W-:-:S05]  /*57730*/  ISETP.LT.OR P4, PT, R28, 0x2, !P3 ;  /* 0x000000021c00780c */ /* 0x000fca0005f81670 */
[----:B------:R-:W1:Y:S01]  /*57740*/  @!P0 LDC.64 R8, c[0x0][0x5c0] ;  /* 0x00017000ff088b82 */ /* 0x000e620000000a00 */
[----:B------:R-:W-:Y:S01]  /*57750*/  F2FP.SATFINITE.E4M3.F32.PACK_AB_MERGE_C R13, RZ, R10, RZ ;  /* 0x0000000aff0d723e */ /* 0x000fe200048070ff */
[----:B------:R3:W-:Y:S01]  /*57760*/  @!P5 STG.E.U8 desc[UR26][R62.64+0xf8], R15 ;  /* 0x0000f80f3e00d986 */ /* 0x0007e2000c10111a */
[----:B0-----:R-:W-:Y:S01]  /*57770*/  @!P1 IADD3 R6, P5, R16, R6, RZ ;  /* 0x0000000610069210 */ /* 0x001fe20007fbe0ff */
[----:B------:R-:W-:Y:S02]  /*57780*/  FMUL R12, R194, UR19 ;  /* 0x00000013c20c7c20 */ /* 0x000fe40008400000 */
[----:B------:R-:W-:Y:S04]  /*57790*/  @!P6 STG.E.U8 desc[UR26][R54.64+0xf9], R17 ;  /* 0x0000f9113600e986 */ /* 0x000fe8000c10111a */
[----:B------:R0:W-:Y:S01]  /*577a0*/  @!P2 STG.E.U8 desc[UR26][R4.64+0xf8], R13 ;  /* 0x0000f80d0400a986 */ /* 0x0001e2000c10111a */
[----:B------:R-:W1:Y:S01]  /*577b0*/  @!P4 LDC.64 R10, c[0x0][0x5c0] ;  /* 0x00017000ff0acb82 */ /* 0x000e620000000a00 */
[----:B------:R-:W-:Y:S01]  /*577c0*/  @!P1 IMAD.X R7, R52, 0x1, R7, P5 ;  /* 0x0000000134079824 */ /* 0x000fe200028e0607 */
[----:B---3--:R-:W-:Y:S01]  /*577d0*/  F2FP.SATFINITE.E4M3.F32.PACK_AB_MERGE_C R15, RZ, R12, RZ ;  /* 0x0000000cff0f723e */ /* 0x008fe200048070ff */
[----:B0-----:R-:W-:-:S02]  /*577e0*/  @!P0 IMAD.MOV.U32 R4, RZ, RZ, R24 ;  /* 0x000000ffff048224 */ /* 0x001fc400078e0018 */
[----:B------:R-:W-:Y:S02]  /*577f0*/  @!P0 IMAD.MOV.U32 R5, RZ, RZ, R30 ;  /* 0x000000ffff058224 */ /* 0x000fe400078e001e */
[----:B------:R-:W-:Y:S01]  /*57800*/  @!P0 IMAD.WIDE.U32 R4, R2, 0x180, R4 ;  /* 0x0000018002048825 */ /* 0x000fe200078e0004 */
[----:B------:R1:W-:Y:S01]  /*57810*/  @!P1 STG.E.U8 desc[UR26][R6.64+0xf9], R15 ;  /* 0x0000f90f06009986 */ /* 0x0003e2000c10111a */
[C---:B------:R-:W-:Y:S02]  /*57820*/  ISETP.LT.OR P2, PT, R28.reuse, 0x9, !P3 ;  /* 0x000000091c00780c */ /* 0x040fe40005f41670 */
[----:B------:R-:W-:Y:S01]  /*57830*/  @!P0 IMAD R14, R3, 0x180, RZ ;  /* 0x00000180030e8824 */ /* 0x000fe200078e02ff */
[----:B------:R-:W-:Y:S01]  /*57840*/  ISETP.LT.OR P5, PT, R28, 0xa, !P3 ;  /* 0x0000000a1c00780c */ /* 0x000fe20005fa1670 */
[----:B----4-:R-:W-:Y:S01]  /*57850*/  FMUL R12, R195, UR19 ;  /* 0x00000013c30c7c20 */ /* 0x010fe20008400000 */
[----:B-1----:R-:W-:Y:S01]  /*57860*/  @!P0 IADD3 R6, P1, R4, R8, RZ ;  /* 0x0000000804068210 */ /* 0x002fe20007f3e0ff */
[----:B------:R-:W-:-:S03]  /*57870*/  @!P4 IMAD.MOV.U32 R4, RZ, RZ, R24 ;  /* 0x000000ffff04c224 */ /* 0x000fc600078e0018 */
[----:B------:R-:W-:Y:S01]  /*57880*/  @!P0 IADD3.X R7, R9, R5, R14, P1, !PT ;  /* 0x0000000509078210 */ /* 0x000fe20000ffe40e */
[----:B------:R-:W-:Y:S01]  /*57890*/  @!P4 IMAD.MOV.U32 R5, RZ, RZ, R30 ;  /* 0x000000ffff05c224 */ /* 0x000fe200078e001e */
[----:B------:R-:W-:Y:S01]  /*578a0*/  F2FP.SATFINITE.E4M3.F32.PACK_AB_MERGE_C R17, RZ, R12, RZ ;  /* 0x0000000cff11723e */ /* 0x000fe200048070ff */
[----:B------:R-:W-:Y:S01]  /*578b0*/  @!P4 IMAD R15, R3, 0x180, RZ ;  /* 0x00000180030fc824 */ /* 0x000fe200078e02ff */
[----:B------:R-:W0:Y:S01]  /*578c0*/  @!P2 LDC.64 R8, c[0x0][0x5c0] ;  /* 0x00017000ff08ab82 */ /* 0x000e220000000a00 */
[----:B------:R-:W-:Y:S02]  /*578d0*/  @!P4 IMAD.WIDE.U32 R4, R2, 0x180, R4 ;  /* 0x000001800204c825 */ /* 0x000fe400078e0004 */
[----:B------:R-:W-:Y:S01]  /*578e0*/  @!P0 STG.E.U8 desc[UR26][R6.64], R17 ;  /* 0x0000001106008986 */ /* 0x000fe2000c10111a */
[----:B------:R-:W-:Y:S02]  /*578f0*/  ISETP.GE.AND P0, PT, R29, 0x189, PT ;  /* 0x000001891d00780c */ /* 0x000fe40003f06270 */
[----:B------:R-:W-:-:S02]  /*57900*/  @!P4 IADD3 R4, P1, R4, R10, RZ ;  /* 0x0000000a0404c210 */ /* 0x000fc40007f3e0ff */
[----:B------:R-:W1:Y:S01]  /*57910*/  @!P5 LDC.64 R12, c[0x0][0x5c0] ;  /* 0x00017000ff0cdb82 */ /* 0x000e620000000a00 */
[----:B------:R-:W-:Y:S01]  /*57920*/  FMUL R14, R196, UR19 ;  /* 0x00000013c40e7c20 */ /* 0x000fe20008400000 */
[----:B------:R-:W-:Y:S02]  /*57930*/  @!P4 IADD3.X R5, R11, R5, R15, P1, !PT ;  /* 0x000000050b05c210 */ /* 0x000fe40000ffe40f */
[----:B------:R-:W-:Y:S02]  /*57940*/  ISETP.LT.OR P1, PT, R28, 0x1, !P0 ;  /* 0x000000011c00780c */ /* 0x000fe40004721670 */
[----:B------:R-:W-:Y:S01]  /*57950*/  F2FP.SATFINITE.E4M3.F32.PACK_AB_MERGE_C R11, RZ, R14, RZ ;  /* 0x0000000eff0b723e */ /* 0x000fe200048070ff */
[----:B------:R-:W-:Y:S04]  /*57960*/  BSSY B1, `(.L_x_36) ;  /* 0x0000013000017945 */ /* 0x000fe80003800000 */
[----:B------:R3:W-:Y:S02]  /*57970*/  @!P4 STG.E.U8 desc[UR26][R4.64+0x1], R11 ;  /* 0x0000010b0400c986 */ /* 0x0007e4000c10111a */
[----:B---3--:R-:W-:-:S02]  /*57980*/  @!P2 IMAD.MOV.U32 R4, RZ, RZ, R24 ;  /* 0x000000ffff04a224 */ /* 0x008fc400078e0018 */
[----:B------:R-:W-:Y:S02]  /*57990*/  @!P2 IMAD.MOV.U32 R5, RZ, RZ, R30 ;  /* 0x000000ffff05a224 */ /* 0x000fe400078e001e */
[----:B------:R-:W-:-:S04]  /*579a0*/  @!P2 IMAD.WIDE.U32 R6, R2, 0x180, R4 ;  /* 0x000001800206a825 */ /* 0x000fc800078e0004 */
[----:B--2---:R-:W-:-:S05]  /*579b0*/  FMUL R10, R197, UR19 ;  /* 0x00000013c50a7c20 */ /* 0x004fca0008400000 */
[----:B------:R-:W-:Y:S01]  /*579c0*/  F2FP.SATFINITE.E4M3.F32.PACK_AB_MERGE_C R15, RZ, R10, RZ ;  /* 0x0000000aff0f723e */ /* 0x000fe200048070ff */
[----:B01----:R-:W-:Y:S06]  /*579d0*/  @P1 BRA `(.L_x_37) ;  /* 0x00000000002c1947 */ /* 0x003fec0003800000 */
[----:B------:R-:W-:Y:S01]  /*579e0*/  IMAD.MOV.U32 R4, RZ, RZ, R24 ;  /* 0x000000ffff047224 */ /* 0x000fe200078e0018 */
[----:B------:R-:W-:Y:S01]  /*579f0*/  ULDC.64 UR20, c[0x0][0x5c0] ;  /* 0x0001700000147ab9 */ /* 0x000fe20000000a00 */
[----:B------:R-:W-:Y:S02]  /*57a00*/  IMAD.MOV.U32 R5, RZ, RZ, R30 ;  /* 0x000000ffff057224 */ /* 0x000fe400078e001e */
[----:B------:R-:W-:Y:S02]  /*57a10*/  IMAD R11, R3, 0x180, RZ ;  /* 0x00000180030b7824 */ /* 0x000fe400078e02ff */
[----:B------:R-:W-:-:S04]  /*57a20*/  IMAD.WIDE.U32 R4, R2, 0x180, R4 ;  /* 0x0000018002047825 */ /* 0x000fc800078e0004 */
[----:B------:R-:W-:Y:S02]  /*57a30*/  IMAD.U32 R17, RZ, RZ, UR20 ;  /* 0x00000014ff117e24 */ /* 0x000fe4000f8e00ff */
[----:B------:R-:W-:Y:S02]  /*57a40*/  IMAD.U32 R10, RZ, RZ, UR21 ;  /* 0x00000015ff0a7e24 */ /* 0x000fe4000f8e00ff */
[----:B------:R-:W-:Y:S01]  /*57a50*/  IMAD.IADD R11, R5, 0x1, R11 ;  /* 0x00000001050b7824 */ /* 0x000fe200078e020b */
[----:B------:R-:W-:-:S04]  /*57a60*/  IADD3 R4, P1, P4, R4, UR11, R17 ;  /* 0x0000000b04047c10 */ /* 0x000fc8000fc3e011 */
[----:B------:R-:W-:-:S05]  /*57a70*/  IADD3.X R5, R11, UR10, R10, P1, P4 ;  /* 0x0000000a0b057c10 */ /* 0x000fca0008fe840a */
[----:B------:R0:W-:Y:S04]  /*57a80*/  STG.E.U8 desc[UR26][R4.64], R15 ;  /* 0x0000000f04007986 */ /* 0x0001e8000c10111a */
.L_x_37:
[----:B------:R-:W-:Y:S05]  /*57a90*/  BSYNC B1 ;  /* 0x0000000000017941 */ /* 0x000fea0003800000 */
.L_x_36:
[----:B0-----:R-:W2:Y:S01]  /*57aa0*/  LDL.LU R4, [R1+0xa68] ;  /* 0x000a680001047983 */ /* 0x001ea20000300800 */
[----:B------:R-:W-:Y:S01]  /*57ab0*/  ISETP.LT.OR P1, PT, R28, 0x2, !P0 ;  /* 0x000000021c00780c */ /* 0x000fe20004721670 */
[----:B------:R-:W-:Y:S01]  /*57ac0*/  @!P2 IMAD R5, R3, 0x180, RZ ;  /* 0x000001800305a824 */ /* 0x000fe200078e02ff */
[----:B------:R-:W-:Y:S01]  /*57ad0*/  @!P2 IADD3 R6, P4, R6, R8, RZ ;  /* 0x000000080606a210 */ /* 0x000fe20007f9e0ff */
[----:B------:R-:W-:Y:S03]  /*57ae0*/  BSSY B1, `(.L_x_38) ;  /* 0x0000010000017945 */ /* 0x000fe60003800000 */
[----:B------:R-:W-:Y:S01]  /*57af0*/  @!P2 IADD3.X R7, R9, R7, R5, P4, !PT ;  /* 0x000000070907a210 */ /* 0x000fe200027fe405 */
[----:B--2---:R-:W-:-:S05]  /*57b00*/  FMUL R4, R4, UR19 ;  /* 0x0000001304047c20 */ /* 0x004fca0008400000 */
[----:B------:R-:W-:Y:S01]  /*57b10*/  F2FP.SATFINITE.E4M3.F32.PACK_AB_MERGE_C R9, RZ, R4, RZ ;  /* 0x00000004ff09723e */ /* 0x000fe200048070ff */
[----:B------:R-:W-:Y:S06]  /*57b20*/  @P1 BRA `(.L_x_39) ;  /* 0x00000000002c1947 */ /* 0x000fec0003800000 */
        /* <DEDUP_REMOVED lines=11> */
.L_x_39:
[----:B------:R-:W-:Y:S05]  /*57be0*/  BSYNC B1 ;  /* 0x0000000000017941 */ /* 0x000fea0003800000 */
.L_x_38:
[----:B0-----:R-:W2:Y:S04]  /*57bf0*/  LDL.LU R4, [R1+0xa6c] ;  /* 0x000a6c0001047983 */ /* 0x001ea80000300800 */
[----:B------:R-:W3:Y:S04]  /*57c00*/  LDL.LU R14, [R1+0xa70] ;  /* 0x000a7000010e7983 */ /* 0x000ee80000300800 */
[----:B------:R-:W4:Y:S01]  /*57c10*/  LDL.LU R17, [R1+0xa74] ;  /* 0x000a740001117983 */ /* 0x000f220000300800 */
[C---:B------:R-:W-:Y:S01]  /*57c20*/  ISETP.LT.OR P4, PT, R28.reuse, 0x11, !P3 ;  /* 0x000000111c00780c */ /* 0x040fe20005f81670 */
[----:B------:R-:W-:Y:S01]  /*57c30*/  @!P5 IMAD.MOV.U32 R5, RZ, RZ, R30 ;  /* 0x000000ffff05d224 */ /* 0x000fe200078e001e */
[----:B------:R-:W-:Y:S01]  /*57c40*/  ISETP.LT.OR P1, PT, R28, 0x12, !P3 ;  /* 0x000000121c00780c */ /* 0x000fe20005f21670 */
[----:B------:R-:W-:Y:S01]  /*57c50*/  @!P5 IMAD R16, R3, 0x180, RZ ;  /* 0x000001800310d824 */ /* 0x000fe200078e02ff */
[----:B------:R-:W-:Y:S09]  /*57c60*/  BSSY B1, `(.L_x_40) ;  /* 0x000001f000017945 */ /* 0x000ff20003800000 */
[----:B------:R-:W0:Y:S08]  /*57c70*/  @!P4 LDC.64 R8, c[0x0][0x5c0] ;  /* 0x00017000ff08cb82 */ /* 0x000e300000000a00 */
[----:B------:R-:W1:Y:S01]  /*57c80*/  @!P1 LDC.64 R10, c[0x0][0x5c0] ;  /* 0x00017000ff0a9b82 */ /* 0x000e620000000a00 */
[----:B--2---:R-:W-:Y:S01]  /*57c90*/  FMUL R4, R4, UR19 ;  /* 0x0000001304047c20 */ /* 0x004fe20008400000 */
[----:B---3--:R-:W-:-:S04]  /*57ca0*/  FMUL R14, R14, UR19 ;  /* 0x000000130e0e7c20 */ /* 0x008fc80008400000 */
[----:B------:R-:W-:Y:S01]  /*57cb0*/  F2FP.SATFINITE.E4M3.F32.PACK_AB_MERGE_C R15, RZ, R4, RZ ;  /* 0x00000004ff0f723e */ /* 0x000fe200048070ff */
[----:B------:R-:W-:-:S04]  /*57cc0*/  @!P5 IMAD.MOV.U32 R4, RZ, RZ, R24 ;  /* 0x000000ffff04d224 */ /* 0x000fc800078e0018 */
[----:B------:R-:W-:Y:S01]  /*57cd0*/  @!P5 IMAD.WIDE.U32 R4, R2, 0x180, R4 ;  /* 0x000001800204d825 */ /* 0x000fe200078e0004 */
[----:B------:R2:W-:Y:S02]  /*57ce0*/  @!P2 STG.E.U8 desc[UR26][R6.64+0x8], R15 ;  /* 0x0000080f0600a986 */ /* 0x0005e4000c10111a */
[----:B------:R-:W-:Y:S01]  /*57cf0*/  @!P5 IADD3 R4, P2, R4, R12, RZ ;  /* 0x0000000c0404d210 */ /* 0x000fe20007f5e0ff */
[----:B----4-:R-:W-:-:S03]  /*57d00*/  FMUL R12, R17, UR19 ;  /* 0x00000013110c7c20 */ /* 0x010fc60008400000 */
[----:B------:R-:W-:Y:S02]  /*57d10*/  @!P5 IADD3.X R5, R13, R5, R16, P2, !PT ;  /* 0x000000050d05d210 */ /* 0x000fe400017fe410 */
[----:B------:R-:W-:Y:S02]  /*57d20*/  ISETP.LT.OR P2, PT, R28, 0x9, !P0 ;  /* 0x000000091c00780c */ /* 0x000fe40004741670 */
[----:B------:R-:W-:Y:S02]  /*57d30*/  F2FP.SATFINITE.E4M3.F32.PACK_AB_MERGE_C R13, RZ, R14, RZ ;  /* 0x0000000eff0d723e */ /* 0x000fe400048070ff */
[----:B--2---:R-:W-:-:S03]  /*57d40*/  F2FP.SATFINITE.E4M3.F32.PACK_AB_MERGE_C R15, RZ, R12, RZ ;  /* 0x0000000cff0f723e */ /* 0x004fc600048070ff */
[----:B------:R2:W-:Y:S02]  /*57d50*/  @!P5 STG.E.U8 desc[UR26][R4.64+0x9], R13 ;  /* 0x0000090d0400d986 */ /* 0x0005e4000c10111a */
[----:B--2---:R-:W-:Y:S02]  /*57d60*/  @!P4 IMAD.MOV.U32 R4, RZ, RZ, R24 ;  /* 0x000000ffff04c224 */ /* 0x004fe400078e0018 */
[----:B------:R-:W-:Y:S02]  /*57d70*/  @!P4 IMAD.MOV.U32 R5, RZ, RZ, R30 ;  /* 0x000000ffff05c224 */ /* 0x000fe400078e001e */
[----:B------:R-:W-:Y:S01]  /*57d80*/  @!P4 IMAD.WIDE.U32 R6, R2, 0x180, R4 ;  /* 0x000001800206c825 */ /* 0x000fe200078e0004 */
        /* <DEDUP_REMOVED lines=12> */
.L_x_41:
[----:B------:R-:W-:Y:S05]  /*57e50*/  BSYNC B1 ;  /* 0x0000000000017941 */ /* 0x000fea0003800000 */
.L_x_40:
        /* <DEDUP_REMOVED lines=20> */
.L_x_43:
[----:B------:R-:W-:Y:S05]  /*57fa0*/  BSYNC B1 ;  /* 0x0000000000017941 */ /* 0x000fea0003800000 */
.L_x_42:
        /* <DEDUP_REMOVED lines=38> */
.L_x_45:
[----:B------:R-:W-:Y:S05]  /*58210*/  BSYNC B1 ;  /* 0x0000000000017941 */ /* 0x000fea0003800000 */
.L_x_44:
        /* <DEDUP_REMOVED lines=20> */
.L_x_47:
[----:B------:R-:W-:Y:S05]  /*58360*/  BSYNC B1 ;  /* 0x0000000000017941 */ /* 0x000fea0003800000 */
.L_x_46:
        /* <DEDUP_REMOVED lines=16> */
[----:B------:R-:W-:-:S04]  /*58470*/  @!P2 IADD3 R4, P5, R4, R14, RZ ;  /* 0x0000000e0404a210 */ /* 0x000fc80007fbe0ff */
[----:B------:R-:W-:Y:S02]  /*58480*/  @!P2 IADD3.X R5, R15, R5, R16, P5, !PT ;  /* 0x000000050f05a210 */ /* 0x000fe40002ffe410 */
[----:B------:R-:W-:Y:S02]  /*58490*/  ISETP.LT.OR P5, PT, R28, 0x19, !P0 ;  /* 0x000000191c00780c */ /* 0x000fe400047a1670 */
[----:B------:R-:W-:Y:S01]  /*584a0*/  F2FP.SATFINITE.E4M3.F32.PACK_AB_MERGE_C R15, RZ, R8, RZ ;  /* 0x00000008ff0f723e */ /* 0x000fe200048070ff */
[----:B----4-:R-:W-:-:S04]  /*584b0*/  FMUL R8, R17, UR19 ;  /* 0x0000001311087c20 */ /* 0x010fc80008400000 */
[----:B------:R3:W-:Y:S01]  /*584c0*/  @!P2 STG.E.U8 desc[UR26][R4.64+0x19], R15 ;  /* 0x0000190f0400a986 */ /* 0x0007e2000c10111a */
[----:B--2---:R-:W-:Y:S01]  /*584d0*/  F2FP.SATFINITE.E4M3.F32.PACK_AB_MERGE_C R9, RZ, R8, RZ ;  /* 0x00000008ff09723e */ /* 0x004fe200048070ff */
[----:B---3--:R-:W-:Y:S02]  /*584e0*/  @!P4 IMAD.MOV.U32 R4, RZ, RZ, R24 ;  /* 0x000000ffff04c224 */ /* 0x008fe400078e0018 */
        /* <DEDUP_REMOVED lines=14> */
.L_x_49:
[----:B------:R-:W-:Y:S05]  /*585d0*/  BSYNC B1 ;  /* 0x0000000000017941 */ /* 0x000fea0003800000 */
.L_x_48:
        /* <DEDUP_REMOVED lines=20> */
.L_x_51:
[----:B------:R-:W-:Y:S05]  /*58720*/  BSYNC B1 ;  /* 0x0000000000017941 */ /* 0x000fea0003800000 */
.L_x_50:
[----:B0-----:R-:W2:Y:S04]  /*58730*/  LDL.LU R4, [R1+0xa9c] ;  /* 0x000a9c0001047983 */ /* 0x001ea80000300800 */
[----:B------:R-:W3:Y:S04]  /*58740*/  LDL.LU R14, [R1+0xaa0] ;  /* 0x000aa000010e7983 */ /* 0x000ee80000300800 */
[----:B------:R-:W4:Y:S01]  /*58750*/  LDL.LU R17, [R1+0xaa4] ;  /* 0x000aa40001117983 */ /* 0x000f220000300800 */
[C---:B------:R-:W-:Y:S01]  /*58760*/  ISETP.LT.OR P5, PT, R28.reuse, 0x29, !P3 ;  /* 0x000000291c00780c */ /* 0x040fe20005fa1670 */
[----:B------:R-:W-:Y:S01]  /*58770*/  @!P1 IMAD.MOV.U32 R8, RZ, RZ, R24 ;  /* 0x000000ffff089224 */ /* 0x000fe200078e0018 */
[----:B------:R-:W-:Y:S01]  /*58780*/  ISETP.LT.OR P2, PT, R28, 0x2a, !P3 ;  /* 0x0000002a1c00780c */ /* 0x000fe20005f41670 */
[----:B------:R-:W-:Y:S01]  /*58790*/  @!P1 IMAD.MOV.U32 R9, RZ, RZ, R30 ;  /* 0x000000ffff099224 */ /* 0x000fe200078e001e */
[----:B------:R-:W-:Y:S01]  /*587a0*/  BSSY B1, `(.L_x_52) ;  /* 0x000001f000017945 */ /* 0x000fe20003800000 */
[----:B------:R-:W-:-:S02]  /*587b0*/  @!P1 IMAD R16, R3, 0x180, RZ ;  /* 0x0000018003109824 */ /* 0x000fc400078e02ff */
[----:B------:R-:W-:-:S08]  /*587c0*/  @!P1 IMAD.WIDE.U32 R8, R2, 0x180, R8 ;  /* 0x0000018002089825 */ /* 0x000fd000078e0008 */
[----:B------:R-:W0:Y:S01]  /*587d0*/  @!P2 LDC.64 R6, c[0x0][0x5c0] ;  /* 0x00017000ff06ab82 */ /* 0x000e220000000a00 */
[----:B--2---:R-:W-:Y:S01]  /*587e0*/  FMUL R4, R4, UR19 ;  /* 0x0000001304047c20 */ /* 0x004fe20008400000 */
[----:B---3--:R-:W-:-:S04]  /*587f0*/  FMUL R14, R14, UR19 ;  /* 0x000000130e0e7c20 */ /* 0x008fc80008400000 */
[----:B------:R-:W-:Y:S02]  /*58800*/  F2FP.SATFINITE.E4M3.F32.PACK_AB_MERGE_C R15, RZ, R4, RZ ;  /* 0x00000004ff0f723e */ /* 0x000fe400048070ff */
[----:B------:R-:W1:Y:S03]  /*58810*/  @!P5 LDC.64 R4, c[0x0][0x5c0] ;  /* 0x00017000ff04db82 */ /* 0x000e660000000a00 */
[----:B------:R2:W-:Y:S01]  /*58820*/  @!P4 STG.E.U8 desc[UR26][R10.64+0x20], R15 ;  /* 0x0000200f0a00c986 */ /* 0x0005e2000c10111a */
        /* <DEDUP_REMOVED lines=10> */
[----:B0-----:R-:W-:Y:S06]  /*588d0*/  @P4 BRA `(.L_x_53) ;  /* 0x00000000002c4947 */ /* 0x001fec0003800000 */
        /* <DEDUP_REMOVED lines=11> */
.L_x_53:
[----:B------:R-:W-:Y:S05]  /*58990*/  BSYNC B1 ;  /* 0x0000000000017941 */ /* 0x000fea0003800000 */
.L_x_52:
[----:B0-----:R-:W2:Y:S01]  /*589a0*/  LDL.LU R10, [R1+0xaa8] ;  /* 0x000aa800010a7983 */ /* 0x001ea20000300800 */
[----:B------:R-:W-:Y:S01]  /*589b0*/  ISETP.LT.OR P1, PT, R28, 0x22, !P0 ;  /* 0x000000221c00780c */ /* 0x000fe20004721670 */
[----:B------:R-:W-:Y:S01]  /*589c0*/  @!P5 IMAD R11, R3, 0x180, RZ ;  /* 0x00000180030bd824 */ /* 0x000fe200078e02ff */
[----:B-1----:R-:W-:Y:S01]  /*589d0*/  @!P5 IADD3 R4, P4, R8, R4, RZ ;  /* 0x000000040804d210 */ /* 0x002fe20007f9e0ff */
        /* <DEDUP_REMOVED lines=16> */
.L_x_55:
[----:B------:R-:W-:Y:S05]  /*58ae0*/  BSYNC B1 ;  /* 0x0000000000017941 */ /* 0x000fea0003800000 */
.L_x_54:
        /* <DEDUP_REMOVED lines=20> */
[----:B------:R-:W-:Y:S01]  /*58c30*/  F2FP.SATFINITE.E4M3.F32.PACK_AB_MERGE_C R13, RZ, R14, RZ ;  /* 0x0000000eff0d723e */ /* 0x000fe200048070ff */
[----:B--2---:R-:W-:Y:S01]  /*58c40*/  @!P4 IMAD.MOV.U32 R4, RZ, RZ, R24 ;  /* 0x000000ffff04c224 */ /* 0x004fe200078e0018 */
[----:B------:R-:W-:Y:S01]  /*58c50*/  F2FP.SATFINITE.E4M3.F32.PACK_AB_MERGE_C R15, RZ, R12, RZ ;  /* 0x0000000cff0f723e */ /* 0x000fe200048070ff */
[----:B------:R-:W-:Y:S02]  /*58c60*/  @!P4 IMAD.MOV.U32 R5, RZ, RZ, R30 ;  /* 0x000000ffff05c224 */ /* 0x000fe400078e001e */
[----:B------:R2:W-:Y:S02]  /*58c70*/  @!P2 STG.E.U8 desc[UR26][R6.64+0x29], R13 ;  /* 0x0000290d0600a986 */ /* 0x0005e4000c10111a */
[----:B--2---:R-:W-:-:S04]  /*58c80*/  @!P4 IMAD.WIDE.U32 R6, R2, 0x180, R4 ;  /* 0x000001800206c825 */ /* 0x004fc800078e0004 */
[----:B0-----:R-:W-:Y:S05]  /*58c90*/  @P5 BRA `(.L_x_57) ;  /* 0x00000000002c5947 */ /* 0x001fea0003800000 */
        /* <DEDUP_REMOVED lines=11> */
.L_x_57:
[----:B------:R-:W-:Y:S05]  /*58d50*/  BSYNC B1 ;  /* 0x0000000000017941 */ /* 0x000fea0003800000 */
.L_x_56:
        /* <DEDUP_REMOVED lines=20> */
.L_x_59:
[----:B------:R-:W-:Y:S05]  /*58ea0*/  BSYNC B1 ;  /* 0x0000000000017941 */ /* 0x000fea0003800000 */
.L_x_58:
[----:B0-----:R-:W2:Y:S04]  /*58eb0*/  LDL.LU R4, [R1+0xabc] ;  /* 0x000abc0001047983 */ /* 0x001ea80000300800 */
[----:B------:R-:W3:Y:S04]  /*58ec0*/  LDL.LU R14, [R1+0xac0] ;  /* 0x000ac000010e7983 */ /* 0x000ee80000300800 */
[----:B------:R-:W4:Y:S01]  /*58ed0*/  LDL.LU R18, [R1+0xac4] ;  /* 0x000ac40001127983 */ /* 0x000f220000300800 */
[----:B------:R-:W-:Y:S01]  /*58ee0*/  @!P1 IMAD.MOV.U32 R12, RZ, RZ, R24 ;  /* 0x000000ffff0c9224 */ /* 0x000fe200078e0018 */
[C---:B------:R-:W-:Y:S01]  /*58ef0*/  ISETP.LT.OR P5, PT, R28.reuse, 0x39, !P3 ;  /* 0x000000391c00780c */ /* 0x040fe20005fa1670 */
[----:B------:R-:W-:Y:S01]  /*58f00*/  @!P1 IMAD.MOV.U32 R13, RZ, RZ, R30 ;  /* 0x000000ffff0d9224 */ /* 0x000fe200078e001e */
[----:B------:R-:W-:Y:S01]  /*58f10*/  ISETP.LT.OR P2, PT, R28, 0x3a, !P3 ;  /* 0x0000003a1c00780c */ /* 0x000fe20005f41670 */
[----:B------:R-:W-:Y:S01]  /*58f20*/  @!P1 IMAD R16, R3, 0x180, RZ ;  /* 0x0000018003109824 */ /* 0x000fe200078e02ff */
[----:B------:R-:W-:Y:S01]  /*58f30*/  BSSY B1, `(.L_x_60) ;  /* 0x000001e000017945 */ /* 0x000fe20003800000 */
[----:B------:R-:W-:-:S08]  /*58f40*/  @!P1 IMAD.WIDE.U32 R12, R2, 0x180, R12 ;  /* 0x00000180020c9825 */ /* 0x000fd000078e000c */
[----:B------:R-:W0:Y:S01]  /*58f50*/  @!P5 LDC.64 R6, c[0x0][0x5c0] ;  /* 0x00017000ff06db82 */ /* 0x000e220000000a00 */
[----:B--2---:R-:W-:Y:S01]  /*58f60*/  FMUL R4, R4, UR19 ;  /* 0x0000001304047c20 */ /* 0x004fe20008400000 */
[----:B---3--:R-:W-:-:S04]  /*58f70*/  FMUL R14, R14, UR19 ;  /* 0x000000130e0e7c20 */ /* 0x008fc80008400000 */
[----:B------:R-:W-:Y:S02]  /*58f80*/  F2FP.SATFINITE.E4M3.F32.PACK_AB_MERGE_C R15, RZ, R4, RZ ;  /* 0x00000004ff0f723e */ /* 0x000fe400048070ff */
[----:B------:R-:W1:Y:S01]  /*58f90*/  @!P2 LDC.64 R4, c[0x0][0x5c0] ;  /* 0x00017000ff04ab82 */ /* 0x000e620000000a00 */
[----:B------:R-:W-:Y:S02]  /*58fa0*/  F2FP.SATFINITE.E4M3.F32.PACK_AB_MERGE_C R17, RZ, R14, RZ ;  /* 0x0000000eff11723e */ /* 0x000fe400048070ff */
[----:B------:R2:W-:Y:S01]  /*58fb0*/  @!P4 STG.E.U8 desc[UR26][R8.64+0x30], R15 ;  /* 0x0000300f0800c986 */ /* 0x0005e2000c10111a */
[----:B------:R-:W-:Y:S01]  /*58fc0*/  @!P1 IADD3 R12, P4, R12, R10, RZ ;  /* 0x0000000a0c0c9210 */ /* 0x000fe20007f9e0ff */
[----:B----4-:R-:W-:-:S03]  /*58fd0*/  FMUL R14, R18, UR19 ;  /* 0x00000013120e7c20 */ /* 0x010fc60008400000 */
[----:B------:R-:W-:Y:S02]  /*58fe0*/  @!P1 IADD3.X R13, R11, R13, R16, P4, !PT ;  /* 0x0000000d0b0d9210 */ /* 0x000fe400027fe410 */
[----:B------:R-:W-:-:S03]  /*58ff0*/  ISETP.LT.OR P4, PT, R28, 0x31, !P0 ;  /* 0x000000311c00780c */ /* 0x000fc60004781670 */
[----:B------:R3:W-:Y:S01]  /*59000*/  @!P1 STG.E.U8 desc[UR26][R12.64+0x31], R17 ;  /* 0x000031110c009986 */ /* 0x0007e2000c10111a */
[----:B--2---:R-:W-:Y:S01]  /*59010*/  @!P5 IMAD.MOV.U32 R8, RZ, RZ, R24 ;  /* 0x000000ffff08d224 */ /* 0x004fe200078e0018 */
[----:B------:R-:W-:Y:S01]  /*59020*/  F2FP.SATFINITE.E4M3.F32.PACK_AB_MERGE_C R15, RZ, R14, RZ ;  /* 0x0000000eff0f723e */ /* 0x000fe200048070ff */
[----:B------:R-:W-:Y:S02]  /*59030*/  @!P5 IMAD.MOV.U32 R9, RZ, RZ, R30 ;  /* 0x000000ffff09d224 */ /* 0x000fe400078e001e */
[----:B------:R-:W-:-:S05]  /*59040*/  @!P5 IMAD.WIDE.U32 R10, R2, 0x180, R8 ;  /* 0x00000180020ad825 */ /* 0x000fca00078e0008 */
[----:B0-----:R-:W-:Y:S05]  /*59050*/  @P4 BRA `(.L_x_61) ;  /* 0x00000000002c4947 */ /* 0x001fea0003800000 */
[----:B------:R-:W-:Y:S01]  /*59060*/  IMAD.MOV.U32 R8, RZ, RZ, R24 ;  /* 0x000000ffff087224 */ /* 0x000fe200078e0018 */
[----:B------:R-:W-:Y:S01]  /*59070*/  ULDC.64 UR20, c[0x0][0x5c0] ;  /* 0x0001700000147ab9 */ /* 0x000fe20000000a00 */
[----:B------:R-:W-:Y:S02]  /*59080*/  IMAD.MOV.U32 R9, RZ, RZ, R30 ;  /* 0x000000ffff097224 */ /* 0x000fe400078e001e */
[----:B---3--:R-:W-:Y:S02]  /*59090*/  IMAD R13, R3, 0x180, RZ ;  /* 0x00000180030d7824 */ /* 0x008fe400078e02ff */
[----:B------:R-:W-:-:S04]  /*590a0*/  IMAD.WIDE.U32 R8, R2, 0x180, R8 ;  /* 0x0000018002087825 */ /* 0x000fc800078e0008 */
[----:B------:R-:W-:Y:S02]  /*590b0*/  IMAD.U32 R17, RZ, RZ, UR20 ;  /* 0x00000014ff117e24 */ /* 0x000fe4000f8e00ff */
[----:B------:R-:W-:Y:S02]  /*590c0*/  IMAD.U32 R12, RZ, RZ, UR21 ;  /* 0x00000015ff0c7e24 */ /* 0x000fe4000f8e00ff */
[----:B------:R-:W-:Y:S01]  /*590d0*/  IMAD.IADD R13, R9, 0x1, R13 ;  /* 0x00000001090d7824 */ /* 0x000fe200078e020d */
[----:B------:R-:W-:-:S04]  /*590e0*/  IADD3 R8, P1, P4, R8, UR11, R17 ;  /* 0x0000000b08087c10 */ /* 0x000fc8000fc3e011 */
[----:B------:R-:W-:-:S05]  /*590f0*/  IADD3.X R9, R13, UR10, R12, P1, P4 ;  /* 0x0000000a0d097c10 */ /* 0x000fca0008fe840c */
[----:B------:R0:W-:Y:S04]  /*59100*/  STG.E.U8 desc[UR26][R8.64+0x30], R15 ;  /* 0x0000300f08007986 */ /* 0x0001e8000c10111a */
.L_x_61:
[----:B------:R-:W-:Y:S05]  /*59110*/  BSYNC B1 ;  /* 0x0000000000017941 */ /* 0x000fea0003800000 */
.L_x_60:
        /* <DEDUP_REMOVED lines=20> */
.L_x_63:
[----:B------:R-:W-:Y:S05]  /*59260*/  BSYNC B1 ;  /* 0x0000000000017941 */ /* 0x000fea0003800000 */
.L_x_62:
[----:B0-----:R-:W2:Y:S04]  /*59270*/  LDL.LU R8, [R1+0xacc] ;  /* 0x000acc0001087983 */ /* 0x001ea80000300800 */
[----:B------:R-:W4:Y:S04]  /*59280*/  LDL.LU R14, [R1+0xad0] ;  /* 0x000ad000010e7983 */ /* 0x000f280000300800 */
[----:B------:R-:W5:Y:S01]  /*59290*/  LDL.LU R18, [R1+0xad4] ;  /* 0x000ad40001127983 */ /* 0x000f620000300800 */
[----:B---3--:R-:W-:Y:S01]  /*592a0*/  @!P2 IMAD.MOV.U32 R12, RZ, RZ, R24 ;  /* 0x000000ffff0ca224 */ /* 0x008fe200078e0018 */
        /* <DEDUP_REMOVED lines=8> */
[----:B----4-:R-:W-:-:S04]  /*59330*/  FMUL R14, R14, UR19 ;  /* 0x000000130e0e7c20 */ /* 0x010fc80008400000 */
[----:B------:R-:W-:Y:S02]  /*59340*/  F2FP.SATFINITE.E4M3.F32.PACK_AB_MERGE_C R15, RZ, R8, RZ ;  /* 0x00000008ff0f723e */ /* 0x000fe400048070ff */
[----:B------:R-:W2:Y:S01]  /*59350*/  @!P1 LDC.64 R8, c[0x0][0x5c0] ;  /* 0x00017000ff089b82 */ /* 0x000ea20000000a00 */
[----:B------:R-:W-:Y:S02]  /*59360*/  F2FP.SATFINITE.E4M3.F32.PACK_AB_MERGE_C R17, RZ, R14, RZ ;  /* 0x0000000eff11723e */ /* 0x000fe400048070ff */
[----:B------:R3:W-:Y:S01]  /*59370*/  @!P5 STG.E.U8 desc[UR26][R6.64+0x38], R15 ;  /* 0x0000380f0600d986 */ /* 0x0007e2000c10111a */
[----:B-1----:R-:W-:Y:S01]  /*59380*/  @!P2 IADD3 R12, P5, R12, R4, RZ ;  /* 0x000000040c0ca210 */ /* 0x002fe20007fbe0ff */
[----:B-----5:R-:W-:Y:S01]  /*59390*/  FMUL R14, R18, UR19 ;  /* 0x00000013120e7c20 */ /* 0x020fe20008400000 */
[----:B------:R-:W-:Y:S02]  /*593a0*/  @!P4 IMAD.MOV.U32 R4, RZ, RZ, R24 ;  /* 0x000000ffff04c224 */ /* 0x000fe400078e0018 */
[----:B------:R-:W-:Y:S01]  /*593b0*/  @!P2 IADD3.X R13, R5, R13, R16, P5, !PT ;  /* 0x0000000d050da210 */ /* 0x000fe20002ffe410 */
[----:B------:R-:W-:Y:S01]  /*593c0*/  @!P4 IMAD.MOV.U32 R5, RZ, RZ, R30 ;  /* 0x000000ffff05c224 */ /* 0x000fe200078e001e */
[----:B------:R-:W-:-:S03]  /*593d0*/  ISETP.LT.OR P5, PT, R28, 0x39, !P0 ;  /* 0x000000391c00780c */ /* 0x000fc600047a1670 */
[----:B------:R1:W-:Y:S01]  /*593e0*/  @!P2 STG.E.U8 desc[UR26][R12.64+0x39], R17 ;  /* 0x000039110c00a986 */ /* 0x0003e2000c10111a */
[----:B------:R-:W-:Y:S01]  /*593f0*/  @!P4 IMAD.WIDE.U32 R4, R2, 0x180, R4 ;  /* 0x000001800204c825 */ /* 0x000fe200078e0004 */
[----:B---3--:R-:W-:-:S08]  /*59400*/  F2FP.SATFINITE.E4M3.F32.PACK_AB_MERGE_C R15, RZ, R14, RZ ;  /* 0x0000000eff0f723e */ /* 0x008fd000048070ff */
[----:B0-----:R-:W-:Y:S05]  /*59410*/  @P5 BRA `(.L_x_65) ;  /* 0x00000000002c5947 */ /* 0x001fea0003800000 */
[----:B------:R-:W-:Y:S01]  /*59420*/  IMAD.MOV.U32 R6, RZ, RZ, R24 ;  /* 0x000000ffff067224 */ /* 0x000fe200078e0018 */
[----:B------:R-:W-:Y:S01]  /*59430*/  ULDC.64 UR20, c[0x0][0x5c0] ;  /* 0x0001700000147ab9 */ /* 0x000fe20000000a00 */
[----:B------:R-:W-:Y:S02]  /*59440*/  IMAD.MOV.U32 R7, RZ, RZ, R30 ;  /* 0x000000ffff077224 */ /* 0x000fe400078e001e */
[----:B-1----:R-:W-:Y:S02]  /*59450*/  IMAD R13, R3, 0x180, RZ ;  /* 0x00000180030d7824 */ /* 0x002fe400078e02ff */
[----:B------:R-:W-:-:S04]  /*59460*/  IMAD.WIDE.U32 R6, R2, 0x180, R6 ;  /* 0x0000018002067825 */ /* 0x000fc800078e0006 */
[----:B------:R-:W-:Y:S02]  /*59470*/  IMAD.U32 R17, RZ, RZ, UR20 ;  /* 0x00000014ff117e24 */ /* 0x000fe4000f8e00ff */
[----:B------:R-:W-:Y:S02]  /*59480*/  IMAD.U32 R12, RZ, RZ, UR21 ;  /* 0x00000015ff0c7e24 */ /* 0x000fe4000f8e00ff */
[----:B------:R-:W-:Y:S01]  /*59490*/  IMAD.IADD R13, R7, 0x1, R13 ;  /* 0x00000001070d7824 */ /* 0x000fe200078e020d */
[----:B------:R-:W-:-:S04]  /*594a0*/  IADD3 R6, P2, P5, R6, UR11, R17 ;  /* 0x0000000b06067c10 */ /* 0x000fc8000fd5e011 */
[----:B------:R-:W-:-:S05]  /*594b0*/  IADD3.X R7, R13, UR10, R12, P2, P5 ;  /* 0x0000000a0d077c10 */ /* 0x000fca00097ea40c */
[----:B------:R0:W-:Y:S04]  /*594c0*/  STG.E.U8 desc[UR26][R6.64+0x38], R15 ;  /* 0x0000380f06007986 */ /* 0x0001e8000c10111a */
.L_x_65:
[----:B------:R-:W-:Y:S05]  /*594d0*/  BSYNC B1 ;  /* 0x0000000000017941 */ /* 0x000fea0003800000 */
.L_x_64:
[----:B0-----:R-:W3:Y:S01]  /*594e0*/  LDL.LU R6, [R1+0xad8] ;  /* 0x000ad80001067983 */ /* 0x001ee20000300800 */
[----:B------:R-:W-:Y:S01]  /*594f0*/  ISETP.LT.OR P2, PT, R28, 0x3a, !P0 ;  /* 0x0000003a1c00780c */ /* 0x000fe20004741670 */
[----:B------:R-:W-:Y:S01]  /*59500*/  @!P4 IMAD R7, R3, 0x180, RZ ;  /* 0x000001800307c824 */ /* 0x000fe200078e02ff */
[----:B------:R-:W-:Y:S01]  /*59510*/  @!P4 IADD3 R10, P5, R4, R10, RZ ;  /* 0x0000000a040ac210 */ /* 0x000fe20007fbe0ff */
[----:B------:R-:W-:Y:S03]  /*59520*/  BSSY B1, `(.L_x_66) ;  /* 0x0000010000017945 */ /* 0x000fe60003800000 */
[----:B------:R-:W-:Y:S01]  /*59530*/  @!P4 IADD3.X R11, R11, R5, R7, P5, !PT ;  /* 0x000000050b0bc210 */ /* 0x000fe20002ffe407 */
[----:B---3--:R-:W-:-:S05]  /*59540*/  FMUL R6, R6, UR19 ;  /* 0x0000001306067c20 */ /* 0x008fca0008400000 */
[----:B------:R-:W-:Y:S01]  /*59550*/  F2FP.SATFINITE.E4M3.F32.PACK_AB_MERGE_C R7, RZ, R6, RZ ;  /* 0x00000006ff07723e */ /* 0x000fe200048070ff */
[----:B------:R-:W-:Y:S06]  /*59560*/  @P2 BRA `(.L_x_67) ;  /* 0x00000000002c2947 */ /* 0x000fec0003800000 */
        /* <DEDUP_REMOVED lines=11> */
.L_x_67:
[----:B------:R-:W-:Y:S05]  /*59620*/  BSYNC B1 ;  /* 0x0000000000017941 */ /* 0x000fea0003800000 */
.L_x_66:
[----:B0-----:R-:W3:Y:S04]  /*59630*/  LDL.LU R4, [R1+0xadc] ;  /* 0x000adc0001047983 */ /* 0x001ee80000300800 */
[----:B------:R-:W4:Y:S04]  /*59640*/  LDL.LU R14, [R1+0xae0] ;  /* 0x000ae000010e7983 */ /* 0x000f280000300800 */
[----:B------:R-:W5:Y:S01]  /*59650*/  LDL.LU R18, [R1+0xae4] ;  /* 0x000ae40001127983 */ /* 0x000f620000300800 */
[C---:B------:R-:W-:Y:S01]  /*59660*/  ISETP.LT.OR P5, PT, R28.reuse, 0x49, !P3 ;  /* 0x000000491c00780c */ /* 0x040fe20005fa1670 */
[----:B-1----:R-:W-:Y:S01]  /*59670*/  @!P1 IMAD.MOV.U32 R12, RZ, RZ, R24 ;  /* 0x000000ffff0c9224 */ /* 0x002fe200078e0018 */
[----:B------:R-:W-:Y:S01]  /*59680*/  ISETP.LT.OR P2, PT, R28, 0x4a, !P3 ;  /* 0x0000004a1c00780c */ /* 0x000fe20005f41670 */
[----:B------:R-:W-:Y:S01]  /*59690*/  @!P1 IMAD.MOV.U32 R13, RZ, RZ, R30 ;  /* 0x000000ffff0d9224 */ /* 0x000fe200078e001e */
[----:B------:R-:W-:Y:S01]  /*596a0*/  BSSY B1, `(.L_x_68) ;  /* 0x000001f000017945 */ /* 0x000fe20003800000 */
[----:B------:R-:W-:-:S02]  /*596b0*/  @!P1 IMAD R16, R3, 0x180, RZ ;  /* 0x0000018003109824 */ /* 0x000fc400078e02ff */
[----:B------:R-:W-:-:S06]  /*596c0*/  @!P1 IMAD.WIDE.U32 R12, R2, 0x180, R12 ;  /* 0x00000180020c9825 */ /* 0x000fcc00078e000c */
[----:B------:R-:W0:Y:S01]  /*596d0*/  @!P5 LDC.64 R6, c[0x0][0x5c0] ;  /* 0x00017000ff06db82 */ /* 0x000e220000000a00 */
[----:B---3--:R-:W-:Y:S01]  /*596e0*/  FMUL R4, R4, UR19 ;  /* 0x0000001304047c20 */ /* 0x008fe20008400000 */
[----:B----4-:R-:W-:-:S04]  /*596f0*/  FMUL R14, R14, UR19 ;  /* 0x000000130e0e7c20 */ /* 0x010fc80008400000 */
[----:B------:R-:W-:Y:S02]  /*59700*/  F2FP.SATFINITE.E4M3.F32.PACK_AB_MERGE_C R15, RZ, R4, RZ ;  /* 0x00000004ff0f723e */ /* 0x000fe400048070ff */
[----:B------:R-:W1:Y:S01]  /*59710*/  @!P2 LDC.64 R4, c[0x0][0x5c0] ;  /* 0x00017000ff04ab82 */ /* 0x000e620000000a00 */
[----:B------:R-:W-:Y:S02]  /*59720*/  F2FP.SATFINITE.E4M3.F32.PACK_AB_MERGE_C R17, RZ, R14, RZ ;  /* 0x0000000eff11723e */ /* 0x000fe400048070ff */
[----:B------:R3:W-:Y:S01]  /*59730*/  @!P4 STG.E.U8 desc[UR26][R10.64+0x40], R15 ;  /* 0x0000400f0a00c986 */ /* 0x0007e2000c10111a */
[----:B--2---:R-:W-:Y:S01]  /*59740*/  @!P1 IADD3 R8, P4, R12, R8, RZ ;  /* 0x000000080c089210 */ /* 0x004fe20007f9e0ff */
[----:B-----5:R-:W-:-:S03]  /*59750*/  FMUL R14, R18, UR19 ;  /* 0x00000013120e7c20 */ /* 0x020fc60008400000 */
[----:B------:R-:W-:Y:S02]  /*59760*/  @!P1 IADD3.X R9, R9, R13, R16, P4, !PT ;  /* 0x0000000d09099210 */ /* 0x000fe400027fe410 */
[----:B------:R-:W-:-:S03]  /*59770*/  ISETP.LT.OR P4, PT, R28, 0x41, !P0 ;  /* 0x000000411c00780c */ /* 0x000fc60004781670 */
[----:B------:R2:W-:Y:S01]  /*59780*/  @!P1 STG.E.U8 desc[UR26][R8.64+0x41], R17 ;  /* 0x0000411108009986 */ /* 0x0005e2000c10111a */
[----:B---3--:R-:W-:Y:S01]  /*59790*/  F2FP.SATFINITE.E4M3.F32.PACK_AB_MERGE_C R11, RZ, R14, RZ ;  /* 0x0000000eff0b723e */ /* 0x008fe200048070ff */
[----:B--2---:R-:W-:Y:S02]  /*597a0*/  @!P5 IMAD.MOV.U32 R8, RZ, RZ, R24 ;  /* 0x000000ffff08d224 */ /* 0x004fe400078e0018 */
[----:B------:R-:W-:Y:S02]  /*597b0*/  @!P5 IMAD.MOV.U32 R9, RZ, RZ, R30 ;  /* 0x000000ffff09d224 */ /* 0x000fe400078e001e */
[----:B------:R-:W-:-:S04]  /*597c0*/  @!P5 IMAD.WIDE.U32 R12, R2, 0x180, R8 ;  /* 0x00000180020cd825 */ /* 0x000fc800078e0008 */
        /* <DEDUP_REMOVED lines=12> */
.L_x_69:
[----:B------:R-:W-:Y:S05]  /*59890*/  BSYNC B1 ;  /* 0x0000000000017941 */ /* 0x000fea0003800000 */
.L_x_68:
        /* <DEDUP_REMOVED lines=20> */
.L_x_71:
[----:B------:R-:W-:Y:S05]  /*599e0*/  BSYNC B1 ;  /* 0x0000000000017941 */ /* 0x000fea0003800000 */
.L_x_70:
        /* <DEDUP_REMOVED lines=9> */
[----:B------:R-:W-:-:S06]  /*59a80*/  @!P2 IMAD.WIDE.U32 R12, R2, 0x180, R12 ;  /* 0x00000180020ca825 */ /* 0x000fcc00078e000c */
[----:B------:R-:W0:Y:S01]  /*59a90*/  @!P4 LDC.64 R8, c[0x0][0x5c0] ;  /* 0x00017000ff08cb82 */ /* 0x000e220000000a00 */
[----:B--2---:R-:W-:Y:S01]  /*59aa0*/  FMUL R6, R6, UR19 ;  /* 0x0000001306067c20 */ /* 0x004fe20008400000 */
[----:B---3--:R-:W-:-:S04]  /*59ab0*/  FMUL R14, R14, UR19 ;  /* 0x000000130e0e7c20 */ /* 0x008fc80008400000 */
[----:B------:R-:W-:Y:S02]  /*59ac0*/  F2FP.SATFINITE.E4M3.F32.PACK_AB_MERGE_C R15, RZ, R6, RZ ;  /* 0x00000006ff0f723e */ /* 0x000fe400048070ff */
[----:B------:R-:W2:Y:S01]  /*59ad0*/  @!P1 LDC.64 R6, c[0x0][0x5c0] ;  /* 0x00017000ff069b82 */ /* 0x000ea20000000a00 */
[----:B------:R-:W-:Y:S02]  /*59ae0*/  F2FP.SATFINITE.E4M3.F32.PACK_AB_MERGE_C R17, RZ, R14, RZ ;  /* 0x0000000eff11723e */ /* 0x000fe400048070ff */
[----:B------:R3:W-:Y:S01]  /*59af0*/  @!P5 STG.E.U8 desc[UR26][R10.64+0x48], R15 ;  /* 0x0000480f0a00d986 */ /* 0x0007e2000c10111a */
[----:B-1----:R-:W-:Y:S01]  /*59b00*/  @!P2 IADD3 R4, P5, R12, R4, RZ ;  /* 0x000000040c04a210 */ /* 0x002fe20007fbe0ff */
[----:B----4-:R-:W-:-:S03]  /*59b10*/  FMUL R14, R18, UR19 ;  /* 0x00000013120e7c20 */ /* 0x010fc60008400000 */
[----:B------:R-:W-:Y:S02]  /*59b20*/  @!P2 IADD3.X R5, R5, R13, R16, P5, !PT ;  /* 0x0000000d0505a210 */ /* 0x000fe40002ffe410 */
[----:B------:R-:W-:-:S03]  /*59b30*/  ISETP.LT.OR P5, PT, R28, 0x49, !P0 ;  /* 0x000000491c00780c */ /* 0x000fc600047a1670 */
[----:B------:R1:W-:Y:S01]  /*59b40*/  @!P2 STG.E.U8 desc[UR26][R4.64+0x49], R17 ;  /* 0x000049110400a986 */ /* 0x0003e2000c10111a */
[----:B---3--:R-:W-:Y:S01]  /*59b50*/  F2FP.SATFINITE.E4M3.F32.PACK_AB_MERGE_C R11, RZ, R14, RZ ;  /* 0x0000000eff0b723e */ /* 0x008fe200048070ff */
[----:B-1----:R-:W-:Y:S02]  /*59b60*/  @!P4 IMAD.MOV.U32 R4, RZ, RZ, R24 ;  /* 0x000000ffff04c224 */ /* 0x002fe400078e0018 */
        /* <DEDUP_REMOVED lines=14> */
.L_x_73:
[----:B------:R-:W-:Y:S05]  /*59c50*/  BSYNC B1 ;  /* 0x0000000000017941 */ /* 0x000fea0003800000 */
.L_x_72:
        /* <DEDUP_REMOVED lines=20> */
.L_x_75:
[----:B------:R-:W-:Y:S05]  /*59da0*/  BSYNC B1 ;  /* 0x0000000000017941 */ /* 0x000fea0003800000 */
.L_x_74:
[----:B0-----:R-:W3:Y:S04]  /*59db0*/  LDL.LU R4, [R1+0xafc] ;  /* 0x000afc0001047983 */ /* 0x001ee80000300800 */
[----:B------:R-:W4:Y:S04]  /*59dc0*/  LDL.LU R14, [R1+0xb00] ;  /* 0x000b0000010e7983 */ /* 0x000f280000300800 */
[----:B------:R-:W5:Y:S01]  /*59dd0*/  LDL.LU R18, [R1+0xb04] ;  /* 0x000b040001127983 */ /* 0x000f620000300800 */
        /* <DEDUP_REMOVED lines=35> */
.L_x_77:
[----:B------:R-:W-:Y:S05]  /*5a010*/  BSYNC B1 ;  /* 0x0000000000017941 */ /* 0x000fea0003800000 */
.L_x_76:
        /* <DEDUP_REMOVED lines=20> */
.L_x_79:
[----:B------:R-:W-:Y:S05]  /*5a160*/  BSYNC B1 ;  /* 0x0000000000017941 */ /* 0x000fea0003800000 */
.L_x_78:
        /* <DEDUP_REMOVED lines=38> */
.L_x_81:
[----:B------:R-:W-:Y:S05]  /*5a3d0*/  BSYNC B1 ;  /* 0x0000000000017941 */ /* 0x000fea0003800000 */
.L_x_80:
        /* <DEDUP_REMOVED lines=20> */
.L_x_83:
[----:B------:R-:W-:Y:S05]  /*5a520*/  BSYNC B1 ;  /* 0x0000000000017941 */ /* 0x000fea0003800000 */
.L_x_82:
        /* <DEDUP_REMOVED lines=38> */
.L_x_85:
[----:B------:R-:W-:Y:S05]  /*5a790*/  BSYNC B1 ;  /* 0x0000000000017941 */ /* 0x000fea0003800000 */
.L_x_84:
        /* <DEDUP_REMOVED lines=20> */
.L_x_87:
[----:B------:R-:W-:Y:S05]  /*5a8e0*/  BSYNC B1 ;  /* 0x0000000000017941 */ /* 0x000fea0003800000 */
.L_x_86:
        /* <DEDUP_REMOVED lines=38> */
.L_x_89:
[----:B------:R-:W-:Y:S05]  /*5ab50*/  BSYNC B1 ;  /* 0x0000000000017941 */ /* 0x000fea0003800000 */
.L_x_88:
        /* <DEDUP_REMOVED lines=20> */
.L_x_91:
[----:B------:R-:W-:Y:S05]  /*5aca0*/  BSYNC B1 ;  /* 0x0000000000017941 */ /* 0x000fea0003800000 */
.L_x_90:
        /* <DEDUP_REMOVED lines=38> */
.L_x_93:
[----:B------:R-:W-:Y:S05]  /*5af10*/  BSYNC B1 ;  /* 0x0000000000017941 */ /* 0x000fea0003800000 */
.L_x_92:
        /* <DEDUP_REMOVED lines=20> */
.L_x_95:
[----:B------:R-:W-:Y:S05]  /*5b060*/  BSYNC B1 ;  /* 0x0000000000017941 */ /* 0x000fea0003800000 */
.L_x_94:
        /* <DEDUP_REMOVED lines=38> */
.L_x_97:
[----:B------:R-:W-:Y:S05]  /*5b2d0*/  BSYNC B1 ;  /* 0x0000000000017941 */ /* 0x000fea0003800000 */
.L_x_96:
        /* <DEDUP_REMOVED lines=20> */
.L_x_99:
[----:B------:R-:W-:Y:S05]  /*5b420*/  BSYNC B1 ;  /* 0x0000000000017941 */ /* 0x000fea0003800000 */
.L_x_98:
[----:B0-----:R-:W3:Y:S04]  /*5b430*/  LDL.LU R4, [R1+0xb5c] ;  /* 0x000b5c0001047983 */ /* 0x001ee80000300800 */
[----:B------:R-:W4:Y:S04]  /*5b440*/  LDL.LU R10, [R1+0xb60] ;  /* 0x000b6000010a7983 */ /* 0x000f280000300800 */
[----:B------:R-:W5:Y:S01]  /*5b450*/  LDL.LU R12, [R1+0xb64] ;  /* 0x000b6400010c7983 */ /* 0x000f620000300800 */
[C---:B------:R-:W-:Y:S01]  /*5b460*/  ISETP.LT.OR P5, PT, R28.reuse, 0x89, !P3 ;  /* 0x000000891c00780c */ /* 0x040fe20005fa1670 */
[----:B------:R-:W-:Y:S01]  /*5b470*/  @!P1 IMAD.MOV.U32 R5, RZ, RZ, R30 ;  /* 0x000000ffff059224 */ /* 0x000fe200078e001e */
[----:B------:R-:W-:Y:S01]  /*5b480*/  ISETP.LT.OR P2, PT, R28, 0x8a, !P3 ;  /* 0x0000008a1c00780c */ /* 0x000fe20005f41670 */
[----:B------:R-:W-:Y:S01]  /*5b490*/  @!P1 IMAD R11, R3, 0x180, RZ ;  /* 0x00000180030b9824 */ /* 0x000fe200078e02ff */
[----:B------:R-:W-:Y:S09]  /*5b4a0*/  BSSY B1, `(.L_x_100) ;  /* 0x000001f000017945 */ /* 0x000ff20003800000 */
[----:B------:R-:W0:Y:S08]  /*5b4b0*/  @!P5 LDC.64 R14, c[0x0][0x5c0] ;  /* 0x00017000ff0edb82 */ /* 0x000e300000000a00 */
[----:B------:R-:W1:Y:S01]  /*5b4c0*/  @!P2 LDC.64 R16, c[0x0][0x5c0] ;  /* 0x00017000ff10ab82 */ /* 0x000e620000000a00 */
[----:B---3--:R-:W-:Y:S01]  /*5b4d0*/  FMUL R4, R4, UR19 ;  /* 0x0000001304047c20 */ /* 0x008fe20008400000 */
[----:B----4-:R-:W-:-:S04]  /*5b4e0*/  FMUL R10, R10, UR19 ;  /* 0x000000130a0a7c20 */ /* 0x010fc80008400000 */
[----:B------:R-:W-:Y:S01]  /*5b4f0*/  F2FP.SATFINITE.E4M3.F32.PACK_AB_MERGE_C R13, RZ, R4, RZ ;  /* 0x00000004ff0d723e */ /* 0x000fe200048070ff */
[----:B------:R-:W-:Y:S02]  /*5b500*/  @!P1 IMAD.MOV.U32 R4, RZ, RZ, R24 ;  /* 0x000000ffff049224 */ /* 0x000fe400078e0018 */
[----:B-----5:R-:W-:Y:S02]  /*5b510*/  FMUL R12, R12, UR19 ;  /* 0x000000130c0c7c20 */ /* 0x020fe40008400000 */
[----:B------:R-:W-:Y:S01]  /*5b520*/  @!P1 IMAD.WIDE.U32 R4, R2, 0x180, R4 ;  /* 0x0000018002049825 */ /* 0x000fe200078e0004 */
[----:B------:R3:W-:Y:S02]  /*5b530*/  @!P4 STG.E.U8 desc[UR26][R8.64+0x80], R13 ;  /* 0x0000800d0800c986 */ /* 0x0007e4000c10111a */
[----:B--2---:R-:W-:Y:S01]  /*5b540*/  @!P1 IADD3 R6, P4, R4, R6, RZ ;  /* 0x0000000604069210 */ /* 0x004fe20007f9e0ff */
[----:B------:R-:W-:-:S03]  /*5b550*/  @!P5 IMAD.MOV.U32 R4, RZ, RZ, R24 ;  /* 0x000000ffff04d224 */ /* 0x000fc600078e0018 */
[----:B------:R-:W-:Y:S02]  /*5b560*/  @!P1 IADD3.X R7, R7, R5, R11, P4, !PT ;  /* 0x0000000507079210 */ /* 0x000fe400027fe40b */
[----:B------:R-:W-:Y:S02]  /*5b570*/  ISETP.LT.OR P4, PT, R28, 0x81, !P0 ;  /* 0x000000811c00780c */ /* 0x000fe40004781670 */
[----:B------:R-:W-:Y:S02]  /*5b580*/  F2FP.SATFINITE.E4M3.F32.PACK_AB_MERGE_C R5, RZ, R10, RZ ;  /* 0x0000000aff05723e */ /* 0x000fe400048070ff */
[----:B---3--:R-:W-:-:S03]  /*5b590*/  F2FP.SATFINITE.E4M3.F32.PACK_AB_MERGE_C R9, RZ, R12, RZ ;  /* 0x0000000cff09723e */ /* 0x008fc600048070ff */
[----:B------:R2:W-:Y:S02]  /*5b5a0*/  @!P1 STG.E.U8 desc[UR26][R6.64+0x81], R5 ;  /* 0x0000810506009986 */ /* 0x0005e4000c10111a */
[----:B--2---:R-:W-:Y:S02]  /*5b5b0*/  @!P5 IMAD.MOV.U32 R5, RZ, RZ, R30 ;  /* 0x000000ffff05d224 */ /* 0x004fe400078e001e */
[----:B------:R-:W-:Y:S02]  /*5b5c0*/  @!P5 IMAD.WIDE.U32 R10, R2, 0x180, R4 ;  /* 0x00000180020ad825 */ /* 0x000fe400078e0004 */
[----:B01----:R-:W-:Y:S05]  /*5b5d0*/  @P4 BRA `(.L_x_101) ;  /* 0x00000000002c4947 */ /* 0x003fea0003800000 */
        /* <DEDUP_REMOVED lines=11> */
.L_x_101:
[----:B------:R-:W-:Y:S05]  /*5b690*/  BSYNC B1 ;  /* 0x0000000000017941 */ /* 0x000fea0003800000 */
.L_x_100:
        /* <DEDUP_REMOVED lines=20> */
.L_x_103:
[----:B------:R-:W-:Y:S05]  /*5b7e0*/  BSYNC B1 ;  /* 0x0000000000017941 */ /* 0x000fea0003800000 */
.L_x_102:
        /* <DEDUP_REMOVED lines=13> */
[----:B------:R-:W-:Y:S02]  /*5b8c0*/  @!P2 IMAD.MOV.U32 R4, RZ, RZ, R24 ;  /* 0x000000ffff04a224 */ /* 0x000fe400078e0018 */
[----:B----4-:R-:W-:Y:S01]  /*5b8d0*/  FMUL R10, R10, UR19 ;  /* 0x000000130a0a7c20 */ /* 0x010fe20008400000 */
[----:B------:R-:W-:Y:S01]  /*5b8e0*/  F2FP.SATFINITE.E4M3.F32.PACK_AB_MERGE_C R13, RZ, R8, RZ ;  /* 0x00000008ff0d723e */ /* 0x000fe200048070ff */
[----:B------:R-:W-:Y:S01]  /*5b8f0*/  @!P2 IMAD.WIDE.U32 R4, R2, 0x180, R4 ;  /* 0x000001800204a825 */ /* 0x000fe200078e0004 */
[----:B------:R2:W-:Y:S02]  /*5b900*/  @!P5 STG.E.U8 desc[UR26][R6.64+0x88], R11 ;  /* 0x0000880b0600d986 */ /* 0x0005e4000c10111a */
[----:B------:R-:W-:-:S04]  /*5b910*/  @!P2 IADD3 R4, P5, R4, R16, RZ ;  /* 0x000000100404a210 */ /* 0x000fc80007fbe0ff */
[----:B------:R-:W-:Y:S02]  /*5b920*/  @!P2 IADD3.X R5, R17, R5, R9, P5, !PT ;  /* 0x000000051105a210 */ /* 0x000fe40002ffe409 */
[----:B------:R-:W-:Y:S02]  /*5b930*/  ISETP.LT.OR P5, PT, R28, 0x89, !P0 ;  /* 0x000000891c00780c */ /* 0x000fe400047a1670 */
[----:B--2---:R-:W-:Y:S01]  /*5b940*/  F2FP.SATFINITE.E4M3.F32.PACK_AB_MERGE_C R7, RZ, R10, RZ ;  /* 0x0000000aff07723e */ /* 0x004fe200048070ff */
[----:B------:R2:W-:Y:S02]  /*5b950*/  @!P2 STG.E.U8 desc[UR26][R4.64+0x89], R13 ;  /* 0x0000890d0400a986 */ /* 0x0005e4000c10111a */
[----:B--2---:R-:W-:Y:S02]  /*5b960*/  @!P4 IMAD.MOV.U32 R4, RZ, RZ, R24 ;  /* 0x000000ffff04c224 */ /* 0x004fe400078e0018 */
[----:B------:R-:W-:Y:S02]  /*5b970*/  @!P4 IMAD.MOV.U32 R5, RZ, RZ, R30 ;  /* 0x000000ffff05c224 */ /* 0x000fe400078e001e */
[----:B------:R-:W-:-:S04]  /*5b980*/  @!P4 IMAD.WIDE.U32 R8, R2, 0x180, R4 ;  /* 0x000001800208c825 */ /* 0x000fc800078e0004 */
        /* <DEDUP_REMOVED lines=12> */
.L_x_105:
[----:B------:R-:W-:Y:S05]  /*5ba50*/  BSYNC B1 ;  /* 0x0000000000017941 */ /* 0x000fea0003800000 */
.L_x_104:
        /* <DEDUP_REMOVED lines=20> */
.L_x_107:
[----:B------:R-:W-:Y:S05]  /*5bba0*/  BSYNC B1 ;  /* 0x0000000000017941 */ /* 0x000fea0003800000 */
.L_x_106:
        /* <DEDUP_REMOVED lines=38> */
.L_x_109:
[----:B------:R-:W-:Y:S05]  /*5be10*/  BSYNC B1 ;  /* 0x0000000000017941 */ /* 0x000fea0003800000 */
.L_x_108:
        /* <DEDUP_REMOVED lines=20> */
.L_x_111:
[----:B------:R-:W-:Y:S05]  /*5bf60*/  BSYNC B1 ;  /* 0x0000000000017941 */ /* 0x000fea0003800000 */
.L_x_110:
        /* <DEDUP_REMOVED lines=38> */
.L_x_113:
[----:B------:R-:W-:Y:S05]  /*5c1d0*/  BSYNC B1 ;  /* 0x0000000000017941 */ /* 0x000fea0003800000 */
.L_x_112:
        /* <DEDUP_REMOVED lines=20> */
.L_x_115:
[----:B------:R-:W-:Y:S05]  /*5c320*/  BSYNC B1 ;  /* 0x0000000000017941 */ /* 0x000fea0003800000 */
.L_x_114:
        /* <DEDUP_REMOVED lines=38> */
.L_x_117:
[----:B------:R-:W-:Y:S05]  /*5c590*/  BSYNC B1 ;  /* 0x0000000000017941 */ /* 0x000fea0003800000 */
.L_x_116:
        /* <DEDUP_REMOVED lines=20> */
.L_x_119:
[----:B------:R-:W-:Y:S05]  /*5c6e0*/  BSYNC B1 ;  /* 0x0000000000017941 */ /* 0x000fea0003800000 */
.L_x_118:
        /* <DEDUP_REMOVED lines=38> */
.L_x_121:
[----:B------:R-:W-:Y:S05]  /*5c950*/  BSYNC B1 ;  /* 0x0000000000017941 */ /* 0x000fea0003800000 */
.L_x_120:
        /* <DEDUP_REMOVED lines=20> */
.L_x_123:
[----:B------:R-:W-:Y:S05]  /*5caa0*/  BSYNC B1 ;  /* 0x0000000000017941 */ /* 0x000fea0003800000 */
.L_x_122:
        /* <DEDUP_REMOVED lines=38> */
.L_x_125:
[----:B------:R-:W-:Y:S05]  /*5cd10*/  BSYNC B1 ;  /* 0x0000000000017941 */ /* 0x000fea0003800000 */
.L_x_124:
        /* <DEDUP_REMOVED lines=20> */
.L_x_127:
[----:B------:R-:W-:Y:S05]  /*5ce60*/  BSYNC B1 ;  /* 0x0000000000017941 */ /* 0x000fea0003800000 */
.L_x_126:
        /* <DEDUP_REMOVED lines=38> */
.L_x_129:
[----:B------:R-:W-:Y:S05]  /*5d0d0*/  BSYNC B1 ;  /* 0x0000000000017941 */ /* 0x000fea0003800000 */
.L_x_128:
        /* <DEDUP_REMOVED lines=20> */
.L_x_131:
[----:B------:R-:W-:Y:S05]  /*5d220*/  BSYNC B1 ;  /* 0x0000000000017941 */ /* 0x000fea0003800000 */
.L_x_130:
        /* <DEDUP_REMOVED lines=38> */
.L_x_133:
[----:B------:R-:W-:Y:S05]  /*5d490*/  BSYNC B1 ;  /* 0x0000000000017941 */ /* 0x000fea0003800000 */
.L_x_132:
        /* <DEDUP_REMOVED lines=20> */
.L_x_135:
[----:B------:R-:W-:Y:S05]  /*5d5e0*/  BSYNC B1 ;  /* 0x0000000000017941 */ /* 0x000fea0003800000 */
.L_x_134:
        /* <DEDUP_REMOVED lines=38> */
.L_x_137:
[----:B------:R-:W-:Y:S05]  /*5d850*/  BSYNC B1 ;  /* 0x0000000000017941 */ /* 0x000fea0003800000 */
.L_x_136:
        /* <DEDUP_REMOVED lines=20> */
.L_x_139:
[----:B------:R-:W-:Y:S05]  /*5d9a0*/  BSYNC B1 ;  /* 0x0000000000017941 */ /* 0x000fea0003800000 */
.L_x_138:
        /* <DEDUP_REMOVED lines=38> */
.L_x_141:
[----:B------:R-:W-:Y:S05]  /*5dc10*/  BSYNC B1 ;  /* 0x0000000000017941 */ /* 0x000fea0003800000 */
.L_x_140:
        /* <DEDUP_REMOVED lines=20> */
.L_x_143:
[----:B------:R-:W-:Y:S05]  /*5dd60*/  BSYNC B1 ;  /* 0x0000000000017941 */ /* 0x000fea0003800000 */
.L_x_142:
        /* <DEDUP_REMOVED lines=38> */
.L_x_145:
[----:B------:R-:W-:Y:S05]  /*5dfd0*/  BSYNC B1 ;  /* 0x0000000000017941 */ /* 0x000fea0003800000 */
.L_x_144:
        /* <DEDUP_REMOVED lines=20> */
.L_x_147:
[----:B------:R-:W-:Y:S05]  /*5e120*/  BSYNC B1 ;  /* 0x0000000000017941 */ /* 0x000fea0003800000 */
.L_x_146:
        /* <DEDUP_REMOVED lines=38> */
.L_x_149:
[----:B------:R-:W-:Y:S05]  /*5e390*/  BSYNC B1 ;  /* 0x0000000000017941 */ /* 0x000fea0003800000 */
.L_x_148:
        /* <DEDUP_REMOVED lines=20> */
.L_x_151:
[----:B------:R-:W-:Y:S05]  /*5e4e0*/  BSYNC B1 ;  /* 0x0000000000017941 */ /* 0x000fea0003800000 */
.L_x_150:
[----:B0-----:R-:W2:Y:S04]  /*5e4f0*/  LDL.LU R4, [R1+0xc2c] ;  /* 0x000c2c0001047983 */ /* 0x001ea80000300800 */
[----:B------:R-:W3:Y:S04]  /*5e500*/  LDL.LU R8, [R1+0xc30] ;  /* 0x000c300001087983 */ /* 0x000ee80000300800 */
[----:B------:R-:W4:Y:S01]  /*5e510*/  LDL.LU R12, [R1+0xc34] ;  /* 0x000c3400010c7983 */ /* 0x000f220000300800 */
[----:B------:R-:W-:Y:S01]  /*5e520*/  @!P2 IMAD.MOV.U32 R5, RZ, RZ, R30 ;  /* 0x000000ffff05a224 */ /* 0x000fe200078e001e */
[C---:B------:R-:W-:Y:S01]  /*5e530*/  ISETP.LT.OR P4, PT, R28.reuse, 0xf1, !P3 ;  /* 0x000000f11c00780c */ /* 0x040fe20005f81670 */
[----:B------:R-:W-:Y:S01]  /*5e540*/  @!P2 IMAD R10, R3, 0x180, RZ ;  /* 0x00000180030aa824 */ /* 0x000fe200078e02ff */
[----:B------:R-:W-:Y:S01]  /*5e550*/  ISETP.LT.OR P1, PT, R28, 0xf2, !P3 ;  /* 0x000000f21c00780c */ /* 0x000fe20005f21670 */
[----:B------:R-:W-:Y:S10]  /*5e560*/  BSSY B1, `(.L_x_152) ;  /* 0x000001c000017945 */ /* 0x000ff40003800000 */
[----:B------:R-:W0:Y:S08]  /*5e570*/  @!P4 LDC.64 R14, c[0x0][0x5c0] ;  /* 0x00017000ff0ecb82 */ /* 0x000e300000000a00 */
[----:B------:R-:W1:Y:S01]  /*5e580*/  @!P1 LDC.64 R18, c[0x0][0x5c0] ;  /* 0x00017000ff129b82 */ /* 0x000e620000000a00 */
[----:B--2---:R-:W-:Y:S01]  /*5e590*/  FMUL R4, R4, UR19 ;  /* 0x0000001304047c20 */ /* 0x004fe20008400000 */
[----:B---3--:R-:W-:-:S04]  /*5e5a0*/  FMUL R8, R8, UR19 ;  /* 0x0000001308087c20 */ /* 0x008fc80008400000 */
[----:B------:R-:W-:Y:S01]  /*5e5b0*/  F2FP.SATFINITE.E4M3.F32.PACK_AB_MERGE_C R9, RZ, R4, RZ ;  /* 0x00000004ff09723e */ /* 0x000fe200048070ff */
[----:B------:R-:W-:Y:S01]  /*5e5c0*/  @!P2 IMAD.MOV.U32 R4, RZ, RZ, R24 ;  /* 0x000000ffff04a224 */ /* 0x000fe200078e0018 */
[----:B------:R-:W-:-:S03]  /*5e5d0*/  F2FP.SATFINITE.E4M3.F32.PACK_AB_MERGE_C R11, RZ, R8, RZ ;  /* 0x00000008ff0b723e */ /* 0x000fc600048070ff */
[----:B------:R-:W-:Y:S01]  /*5e5e0*/  @!P2 IMAD.WIDE.U32 R4, R2, 0x180, R4 ;  /* 0x000001800204a825 */ /* 0x000fe200078e0004 */
[----:B------:R2:W-:Y:S03]  /*5e5f0*/  @!P5 STG.E.U8 desc[UR26][R6.64+0xe8], R9 ;  /* 0x0000e8090600d986 */ /* 0x0005e6000c10111a */
[----:B----4-:R-:W-:Y:S01]  /*5e600*/  FMUL R8, R12, UR19 ;  /* 0x000000130c087c20 */ /* 0x010fe20008400000 */
[----:B------:R-:W-:-:S04]  /*5e610*/  @!P2 IADD3 R4, P5, R4, R16, RZ ;  /* 0x000000100404a210 */ /* 0x000fc80007fbe0ff */
[----:B------:R-:W-:Y:S02]  /*5e620*/  F2FP.SATFINITE.E4M3.F32.PACK_AB_MERGE_C R13, RZ, R8, RZ ;  /* 0x00000008ff0d723e */ /* 0x000fe400048070ff */
[----:B------:R-:W-:Y:S02]  /*5e630*/  @!P2 IADD3.X R5, R17, R5, R10, P5, !PT ;  /* 0x000000051105a210 */ /* 0x000fe40002ffe40a */
[----:B------:R-:W-:-:S03]  /*5e640*/  ISETP.LT.OR P5, PT, R28, 0xe9, !P0 ;  /* 0x000000e91c00780c */ /* 0x000fc600047a1670 */
[----:B------:R2:W-:Y:S10]  /*5e650*/  @!P2 STG.E.U8 desc[UR26][R4.64+0xe9], R11 ;  /* 0x0000e90b0400a986 */ /* 0x0005f4000c10111a */
[----:B01----:R-:W-:Y:S05]  /*5e660*/  @P5 BRA `(.L_x_153) ;  /* 0x00000000002c5947 */ /* 0x003fea0003800000 */
[----:B--2---:R-:W-:Y:S01]  /*5e670*/  IMAD.MOV.U32 R4, RZ, RZ, R24 ;  /* 0x000000ffff047224 */ /* 0x004fe200078e0018 */
        /* <DEDUP_REMOVED lines=10> */
.L_x_153:
[----:B------:R-:W-:Y:S05]  /*5e720*/  BSYNC B1 ;  /* 0x0000000000017941 */ /* 0x000fea0003800000 */
.L_x_152:
[----:B0-2---:R-:W2:Y:S01]  /*5e730*/  LDL.LU R4, [R1+0xc38] ;  /* 0x000c380001047983 */ /* 0x005ea20000300800 */
[----:B------:R-:W-:Y:S01]  /*5e740*/  ISETP.LT.OR P2, PT, R28, 0xea, !P0 ;  /* 0x000000ea1c00780c */ /* 0x000fe20004741670 */
[----:B------:R-:W-:Y:S01]  /*5e750*/  BSSY B1, `(.L_x_154) ;  /* 0x000000f000017945 */ /* 0x000fe20003800000 */
[----:B--2---:R-:W-:-:S05]  /*5e760*/  FMUL R4, R4, UR19 ;  /* 0x0000001304047c20 */ /* 0x004fca0008400000 */
[----:B------:R-:W-:-:S06]  /*5e770*/  F2FP.SATFINITE.E4M3.F32.PACK_AB_MERGE_C R7, RZ, R4, RZ ;  /* 0x00000004ff07723e */ /* 0x000fcc00048070ff */
[----:B------:R-:W-:Y:S05]  /*5e780*/  @P2 BRA `(.L_x_155) ;  /* 0x00000000002c2947 */ /* 0x000fea0003800000 */
        /* <DEDUP_REMOVED lines=11> */
.L_x_155:
[----:B------:R-:W-:Y:S05]  /*5e840*/  BSYNC B1 ;  /* 0x0000000000017941 */ /* 0x000fea0003800000 */
.L_x_154:
[----:B------:R-:W2:Y:S04]  /*5e850*/  LDL.LU R6, [R1+0xc3c] ;  /* 0x000c3c0001067983 */ /* 0x000ea80000300800 */
[----:B------:R-:W3:Y:S04]  /*5e860*/  LDL.LU R10, [R1+0xc40] ;  /* 0x000c4000010a7983 */ /* 0x000ee80000300800 */
[----:B------:R-:W4:Y:S01]  /*5e870*/  LDL.LU R12, [R1+0xc44] ;  /* 0x000c4400010c7983 */ /* 0x000f220000300800 */
[----:B0-----:R-:W-:Y:S01]  /*5e880*/  @!P4 IMAD.MOV.U32 R4, RZ, RZ, R24 ;  /* 0x000000ffff04c224 */ /* 0x001fe200078e0018 */
[C---:B------:R-:W-:Y:S01]  /*5e890*/  ISETP.LT.OR P2, PT, R28.reuse, 0xf9, !P3 ;  /* 0x000000f91c00780c */ /* 0x040fe20005f41670 */
[----:B------:R-:W-:Y:S01]  /*5e8a0*/  @!P4 IMAD.MOV.U32 R5, RZ, RZ, R30 ;  /* 0x000000ffff05c224 */ /* 0x000fe200078e001e */
[----:B------:R-:W-:Y:S01]  /*5e8b0*/  ISETP.LT.OR P3, PT, R28, 0xfa, !P3 ;  /* 0x000000fa1c00780c */ /* 0x000fe20005f61670 */
[----:B------:R-:W-:Y:S01]  /*5e8c0*/  @!P4 IMAD R9, R3, 0x180, RZ ;  /* 0x000001800309c824 */ /* 0x000fe200078e02ff */
[----:B------:R-:W-:Y:S01]  /*5e8d0*/  BSSY B1, `(.L_x_156) ;  /* 0x0000021000017945 */ /* 0x000fe20003800000 */
[----:B------:R-:W-:-:S04]  /*5e8e0*/  @!P4 IMAD.WIDE.U32 R4, R2, 0x180, R4 ;  /* 0x000001800204c825 */ /* 0x000fc800078e0004 */
[----:B------:R-:W-:Y:S01]  /*5e8f0*/  @!P1 IMAD.MOV.U32 R7, RZ, RZ, R30 ;  /* 0x000000ffff079224 */ /* 0x000fe200078e001e */
[----:B------:R-:W-:-:S03]  /*5e900*/  @!P4 IADD3 R4, P5, R4, R14, RZ ;  /* 0x0000000e0404c210 */ /* 0x000fc60007fbe0ff */
[----:B------:R-:W0:Y:S01]  /*5e910*/  @!P2 LDC.64 R16, c[0x0][0x5c0] ;  /* 0x00017000ff10ab82 */ /* 0x000e220000000a00 */
[----:B------:R-:W-:-:S07]  /*5e920*/  @!P4 IADD3.X R5, R15, R5, R9, P5, !PT ;  /* 0x000000050f05c210 */ /* 0x000fce0002ffe409 */
[----:B------:R-:W1:Y:S01]  /*5e930*/  @!P3 LDC.64 R20, c[0x0][0x5c0] ;  /* 0x00017000ff14bb82 */ /* 0x000e620000000a00 */
[----:B--2---:R-:W-:Y:S01]  /*5e940*/  FMUL R8, R6, UR19 ;  /* 0x0000001306087c20 */ /* 0x004fe20008400000 */
[----:B------:R-:W-:-:S04]  /*5e950*/  @!P1 IMAD.MOV.U32 R6, RZ, RZ, R24 ;  /* 0x000000ffff069224 */ /* 0x000fc800078e0018 */
[----:B------:R-:W-:Y:S01]  /*5e960*/  @!P1 IMAD.WIDE.U32 R6, R2, 0x180, R6 ;  /* 0x0000018002069825 */ /* 0x000fe200078e0006 */
[----:B------:R-:W-:-:S03]  /*5e970*/  F2FP.SATFINITE.E4M3.F32.PACK_AB_MERGE_C R9, RZ, R8, RZ ;  /* 0x00000008ff09723e */ /* 0x000fc600048070ff */
[----:B---3--:R-:W-:Y:S01]  /*5e980*/  FMUL R8, R10, UR19 ;  /* 0x000000130a087c20 */ /* 0x008fe20008400000 */
[----:B------:R-:W-:Y:S01]  /*5e990*/  @!P1 IMAD R10, R3, 0x180, RZ ;  /* 0x00000180030a9824 */ /* 0x000fe200078e02ff */
[----:B------:R-:W-:Y:S01]  /*5e9a0*/  @!P1 IADD3 R6, P5, R6, R18, RZ ;  /* 0x0000001206069210 */ /* 0x000fe20007fbe0ff */
[----:B------:R2:W-:Y:S02]  /*5e9b0*/  @!P4 STG.E.U8 desc[UR26][R4.64+0xf0], R9 ;  /* 0x0000f0090400c986 */ /* 0x0005e4000c10111a */
[----:B------:R-:W-:Y:S01]  /*5e9c0*/  F2FP.SATFINITE.E4M3.F32.PACK_AB_MERGE_C R11, RZ, R8, RZ ;  /* 0x00000008ff0b723e */ /* 0x000fe200048070ff */
[----:B----4-:R-:W-:Y:S01]  /*5e9d0*/  FMUL R8, R12, UR19 ;  /* 0x000000130c087c20 */ /* 0x010fe20008400000 */
[----:B------:R-:W-:Y:S02]  /*5e9e0*/  @!P1 IADD3.X R7, R19, R7, R10, P5, !PT ;  /* 0x0000000713079210 */ /* 0x000fe40002ffe40a */
[----:B------:R-:W-:Y:S02]  /*5e9f0*/  ISETP.LT.OR P4, PT, R28, 0xf1, !P0 ;  /* 0x000000f11c00780c */ /* 0x000fe40004781670 */
[----:B------:R-:W-:Y:S01]  /*5ea00*/  F2FP.SATFINITE.E4M3.F32.PACK_AB_MERGE_C R13, RZ, R8, RZ ;  /* 0x00000008ff0d723e */ /* 0x000fe200048070ff */
        /* <DEDUP_REMOVED lines=13> */
.L_x_157:
[----:B------:R-:W-:Y:S05]  /*5eae0*/  BSYNC B1 ;  /* 0x0000000000017941 */ /* 0x000fea0003800000 */
.L_x_156:
[----:B0-2---:R-:W2:Y:S04]  /*5eaf0*/  LDL.LU R4, [R1+0xc4c] ;  /* 0x000c4c0001047983 */ /* 0x005ea80000300800 */
[----:B------:R-:W3:Y:S04]  /*5eb00*/  LDL.LU R11, [R1+0xc50] ;  /* 0x000c5000010b7983 */ /* 0x000ee80000300800 */
[----:B------:R-:W4:Y:S01]  /*5eb10*/  LDL.LU R13, [R1+0xc48] ;  /* 0x000c4800010d7983 */ /* 0x000f220000300800 */
[----:B------:R-:W-:Y:S01]  /*5eb20*/  @!P2 IMAD.MOV.U32 R5, RZ, RZ, R30 ;  /* 0x000000ffff05a224 */ /* 0x000fe200078e001e */
[----:B------:R-:W-:Y:S01]  /*5eb30*/  ISETP.LT.OR P1, PT, R28, 0xf2, !P0 ;  /* 0x000000f21c00780c */ /* 0x000fe20004721670 */
[----:B------:R-:W-:Y:S01]  /*5eb40*/  @!P3 IMAD.MOV.U32 R6, RZ, RZ, R24 ;  /* 0x000000ffff06b224 */ /* 0x000fe200078e0018 */
[----:B------:R-:W-:Y:S01]  /*5eb50*/  BSSY B1, `(.L_x_158) ;  /* 0x000001d000017945 */ /* 0x000fe20003800000 */
[----:B------:R-:W-:-:S02]  /*5eb60*/  @!P3 IMAD.MOV.U32 R7, RZ, RZ, R30 ;  /* 0x000000ffff07b224 */ /* 0x000fc400078e001e */
[----:B------:R-:W-:Y:S02]  /*5eb70*/  @!P3 IMAD R12, R3, 0x180, RZ ;  /* 0x00000180030cb824 */ /* 0x000fe400078e02ff */
[----:B------:R-:W-:-:S04]  /*5eb80*/  @!P3 IMAD.WIDE.U32 R8, R2, 0x180, R6 ;  /* 0x000001800208b825 */ /* 0x000fc800078e0006 */
[----:B------:R-:W-:Y:S01]  /*5eb90*/  @!P2 IMAD R7, R3, 0x180, RZ ;  /* 0x000001800307a824 */ /* 0x000fe200078e02ff */
[----:B------:R-:W-:-:S04]  /*5eba0*/  @!P3 IADD3 R8, P5, R8, R20, RZ ;  /* 0x000000140808b210 */ /* 0x000fc80007fbe0ff */
[----:B------:R-:W-:Y:S01]  /*5ebb0*/  @!P3 IADD3.X R9, R21, R9, R12, P5, !PT ;  /* 0x000000091509b210 */ /* 0x000fe20002ffe40c */
[----:B--2---:R-:W-:Y:S01]  /*5ebc0*/  FMUL R10, R4, UR19 ;  /* 0x00000013040a7c20 */ /* 0x004fe20008400000 */
[----:B------:R-:W-:Y:S02]  /*5ebd0*/  @!P2 IMAD.MOV.U32 R4, RZ, RZ, R24 ;  /* 0x000000ffff04a224 */ /* 0x000fe400078e0018 */
[----:B---3--:R-:W-:Y:S02]  /*5ebe0*/  FMUL R11, R11, UR19 ;  /* 0x000000130b0b7c20 */ /* 0x008fe40008400000 */
[----:B------:R-:W-:-:S03]  /*5ebf0*/  @!P2 IMAD.WIDE.U32 R4, R2, 0x180, R4 ;  /* 0x000001800204a825 */ /* 0x000fc600078e0004 */
[----:B------:R-:W-:Y:S02]  /*5ec00*/  F2FP.SATFINITE.E4M3.F32.PACK_AB_MERGE_C R15, RZ, R11, RZ ;  /* 0x0000000bff0f723e */ /* 0x000fe400048070ff */
[----:B------:R-:W-:Y:S01]  /*5ec10*/  @!P2 IADD3 R6, P4, R4, R16, RZ ;  /* 0x000000100406a210 */ /* 0x000fe20007f9e0ff */
[----:B----4-:R-:W-:Y:S01]  /*5ec20*/  FMUL R4, R13, UR19 ;  /* 0x000000130d047c20 */ /* 0x010fe20008400000 */
[----:B------:R-:W-:Y:S02]  /*5ec30*/  F2FP.SATFINITE.E4M3.F32.PACK_AB_MERGE_C R13, RZ, R10, RZ ;  /* 0x0000000aff0d723e */ /* 0x000fe400048070ff */
[----:B------:R-:W-:Y:S02]  /*5ec40*/  @!P2 IADD3.X R7, R17, R5, R7, P4, !PT ;  /* 0x000000051107a210 */ /* 0x000fe400027fe407 */
        /* <DEDUP_REMOVED lines=13> */
.L_x_159:
[----:B------:R-:W-:Y:S05]  /*5ed20*/  BSYNC B1 ;  /* 0x0000000000017941 */ /* 0x000fea0003800000 */
.L_x_158:
[----:B0-----:R-:W2:Y:S04]  /*5ed30*/  LDL.LU R4, [R1+0xc54] ;  /* 0x000c540001047983 */ /* 0x001ea80000300800 */
[----:B------:R-:W3:Y:S01]  /*5ed40*/  LDL.LU R5, [R1+0xc58] ;  /* 0x000c580001057983 */ /* 0x000ee20000300800 */
[C---:B------:R-:W-:Y:S01]  /*5ed50*/  ISETP.LT.OR P1, PT, R28.reuse, 0xf9, !P0 ;  /* 0x000000f91c00780c */ /* 0x040fe20004721670 */
[----:B------:R-:W-:Y:S01]  /*5ed60*/  BSSY B1, `(.L_x_160) ;  /* 0x0000013000017945 */ /* 0x000fe20003800000 */
[----:B------:R-:W-:Y:S01]  /*5ed70*/  ISETP.LT.OR P0, PT, R28, 0xfa, !P0 ;  /* 0x000000fa1c00780c */ /* 0x000fe20004701670 */
[----:B------:R0:W-:Y:S04]  /*5ed80*/  @!P2 STG.E.U8 desc[UR26][R6.64+0xf8], R13 ;  /* 0x0000f80d0600a986 */ /* 0x0001e8000c10111a */
[----:B------:R0:W-:Y:S01]  /*5ed90*/  @!P3 STG.E.U8 desc[UR26][R8.64+0xf9], R15 ;  /* 0x0000f90f0800b986 */ /* 0x0001e2000c10111a */
[----:B--2---:R-:W-:Y:S01]  /*5eda0*/  FMUL R4, R4, UR19 ;  /* 0x0000001304047c20 */ /* 0x004fe20008400000 */
[----:B---3--:R-:W-:-:S04]  /*5edb0*/  FMUL R10, R5, UR19 ;  /* 0x00000013050a7c20 */ /* 0x008fc80008400000 */
[----:B------:R-:W-:Y:S01]  /*5edc0*/  F2FP.SATFINITE.E4M3.F32.PACK_AB_MERGE_C R11, RZ, R4, RZ ;  /* 0x00000004ff0b723e */ /* 0x000fe200048070ff */
        /* <DEDUP_REMOVED lines=12> */
.L_x_161:
[----:B------:R-:W-:Y:S05]  /*5ee90*/  BSYNC B1 ;  /* 0x0000000000017941 */ /* 0x000fea0003800000 */
.L_x_160:
[----:B0-----:R-:W-:Y:S01]  /*5eea0*/  F2FP.SATFINITE.E4M3.F32.PACK_AB_MERGE_C R5, RZ, R10, RZ ;  /* 0x0000000aff05723e */ /* 0x001fe200048070ff */
[----:B------:R-:W-:Y:S06]  /*5eeb0*/  @P0 BRA `(.L_x_35) ;  /* 0x0000000000280947 */ /* 0x000fec0003800000 */
[----:B------:R-:W-:Y:S01]  /*5eec0*/  IMAD.MOV.U32 R25, RZ, RZ, R30 ;  /* 0x000000ffff197224 */ /* 0x000fe200078e001e */
[----:B------:R-:W-:Y:S01]  /*5eed0*/  ULDC.64 UR20, c[0x0][0x5c0] ;  /* 0x0001700000147ab9 */ /* 0x000fe20000000a00 */
        /* <DEDUP_REMOVED lines=8> */
.L_x_35:
[----:B------:R-:W-:Y:S05]  /*5ef60*/  BSYNC B0 ;  /* 0x0000000000007941 */ /* 0x000fea0003800000 */
.L_x_31:
[----:B--2---:R-:W2:Y:S04]  /*5ef70*/  LDL.LU R3, [R1+0xc64] ;  /* 0x000c640001037983 */ /* 0x004ea80000300800 */
[----:B0-----:R-:W2:Y:S01]  /*5ef80*/  LDL.LU R2, [R1+0xc68] ;  /* 0x000c680001027983 */ /* 0x001ea20000300800 */
[----:B------:R-:W-:Y:S01]  /*5ef90*/  ULDC UR20, c[0x0][0xc] ;  /* 0x0000030000147ab9 */ /* 0x000fe20000000800 */
[----:B------:R-:W-:Y:S01]  /*5efa0*/  ULDC UR21, c[0x0][0x10] ;  /* 0x0000040000157ab9 */ /* 0x000fe20000000800 */
[----:B------:R-:W2:Y:S01]  /*5efb0*/  LDC R5, c[0x0][0x14] ;  /* 0x00000500ff057b82 */ /* 0x000ea20000000800 */
[----:B------:R-:W-:Y:S01]  /*5efc0*/  UIMAD.WIDE.U32 UR20, UR20, UR21, URZ ;  /* 0x00000015141472a5 */ /* 0x000fe2000f8e003f */
[----:B------:R0:W5:Y:S01]  /*5efd0*/  LDL R24, [R1+0xac] ;  /* 0x0000ac0001187983 */ /* 0x0001620000100800 */
[----:B------:R-:W-:-:S04]  /*5efe0*/  UMOV UR24, 0xffffffff ;  /* 0xffffffff00187882 */ /* 0x000fc80000000000 */
[----:B--2---:R-:W-:-:S04]  /*5eff0*/  IMAD.WIDE.U32 R2, R5, UR20, R2 ;  /* 0x0000001405027c25 */ /* 0x004fc8000f8e0002 */
[----:B------:R-:W-:Y:S01]  /*5f000*/  IMAD R5, R5, UR21, RZ ;  /* 0x0000001505057c24 */ /* 0x000fe2000f8e02ff */
[----:B------:R-:W-:Y:S01]  /*5f010*/  ULDC.64 UR20, c[0x0][0x650] ;  /* 0x0001940000147ab9 */ /* 0x000fe20000000a00 */
[----:B------:R-:W-:Y:S01]  /*5f020*/  IMAD.MOV.U32 R14, RZ, RZ, R2 ;  /* 0x000000ffff0e7224 */ /* 0x000fe200078e0002 */
[----:B------:R-:W-:Y:S01]  /*5f030*/  ISETP.GE.U32.AND P0, PT, R2, UR20, PT ;  /* 0x0000001402007c0c */ /* 0x000fe2000bf06070 */
[----:B------:R-:W-:Y:S01]  /*5f040*/  IMAD.IADD R15, R3, 0x1, R5 ;  /* 0x00000001030f7824 */ /* 0x000fe200078e0205 */
[----:B------:R-:W-:Y:S01]  /*5f050*/  PRMT R3, RZ, 0x7610, R3 ;  /* 0x00007610ff037816 */ /* 0x000fe20000000003 */
[----:B------:R-:W-:-:S03]  /*5f060*/  IMAD.MOV.U32 R2, RZ, RZ, -0x1 ;  /* 0xffffffffff027424 */ /* 0x000fc600078e00ff */
[----:B------:R0:W-:Y:S01]  /*5f070*/  STL [R1+0xc64], R15 ;  /* 0x000c640f01007387 */ /* 0x0001e20000100800 */
[----:B------:R-:W-:-:S03]  /*5f080*/  ISETP.GE.U32.AND.EX P0, PT, R15, UR21, PT, P0 ;  /* 0x000000150f007c0c */ /* 0x000fc6000bf06100 */
[----:B------:R0:W-:Y:S04]  /*5f090*/  STL [R1+0xc68], R14 ;  /* 0x000c680e01007387 */ /* 0x0001e80000100800 */
[----:B------:R0:W-:Y:S06]  /*5f0a0*/  STL [R1+0xc5c], R2 ;  /* 0x000c5c0201007387 */ /* 0x0001ec0000100800 */
[----:B------:R-:W-:Y:S05]  /*5f0b0*/  @P0 BRA `(.L_x_162) ;  /* 0x0000000400800947 */ /* 0x000fea0003800000 */
[----:B------:R-:W0:Y:S01]  /*5f0c0*/  S2R R9, SR_CTAID.X ;  /* 0x0000000000097919 */ /* 0x000e220000002500 */
[----:B------:R-:W-:Y:S01]  /*5f0d0*/  ULDC.64 UR28, c[0x0][0x628] ;  /* 0x00018a00001c7ab9 */ /* 0x000fe20000000a00 */
[----:B------:R-:W2:Y:S01]  /*5f0e0*/  LDC R10, c[0x0][0x144] ;  /* 0x00005100ff0a7b82 */ /* 0x000ea20000000800 */
[----:B------:R-:W-:Y:S01]  /*5f0f0*/  ULDC UR6, c[0x0][0x150] ;  /* 0x0000540000067ab9 */ /* 0x000fe20000000800 */
[----:B------:R-:W3:Y:S01]  /*5f100*/  S2R R13, SR_CTAID.Y ;  /* 0x00000000000d7919 */ /* 0x000ee20000002600 */
[----:B------:R-:W-:Y:S01]  /*5f110*/  ISETP.NE.U32.AND P0, PT, RZ, UR28, PT ;  /* 0x0000001cff007c0c */ /* 0x000fe2000bf05070 */
[----:B------:R-:W-:Y:S01]  /*5f120*/  ULDC UR16, c[0x0][0x630] ;  /* 0x00018c0000107ab9 */ /* 0x000fe20000000800 */
[----:B------:R-:W-:Y:S02]  /*5f130*/  R2UR UR24, R14 ;  /* 0x000000000e1872ca */ /* 0x000fe400000e0000 */
[----:B------:R-:W-:Y:S01]  /*5f140*/  ISETP.NE.AND.EX P0, PT, RZ, UR29, PT, P0 ;  /* 0x0000001dff007c0c */ /* 0x000fe2000bf05300 */
[----:B-1----:R-:W1:Y:S01]  /*5f150*/  LDC.64 R6, c[0x0][0x620] ;  /* 0x00018800ff067b82 */ /* 0x002e620000000a00 */
[----:B------:R-:W-:-:S02]  /*5f160*/  R2UR UR25, R15 ;  /* 0x000000000f1972ca */ /* 0x000fc400000e0000 */
[----:B0-----:R-:W-:-:S05]  /*5f170*/  I2FP.F32.U32 R2, R9 ;  /* 0x0000000900027245 */ /* 0x001fca0000201000 */
[----:B------:R-:W-:-:S06]  /*5f180*/  FMUL R2, R2, UR6 ;  /* 0x0000000602027c20 */ /* 0x000fcc0008400000 */
[----:B------:R-:W0:Y:S01]  /*5f190*/  F2I.U32.TRUNC.NTZ R2, R2 ;  /* 0x0000000200027305 */ /* 0x000e22000020f000 */
[----:B---3--:R-:W-:Y:S05]  /*5f1a0*/  @!P0 BRA `(.L_x_163) ;  /* 0x0000000000308947 */ /* 0x008fea0003800000 */
        /* <DEDUP_REMOVED lines=12> */
.L_x_163:
[----:B------:R-:W-:Y:S01]  /*5f270*/  USHF.R.U64 UR24, UR24, UR16, UR25 ;  /* 0x0000001018187299 */ /* 0x000fe20008001219 */
[----:B------:R-:W3:Y:S01]  /*5f280*/  LDC.64 R20, c[0x0][0x640] ;  /* 0x00019000ff147b82 */ /* 0x000ee20000000a00 */
[----:B------:R-:W-:Y:S01]  /*5f290*/  USHF.R.U32.HI UR6, URZ, UR16, UR25 ;  /* 0x000000103f067299 */ /* 0x000fe20008011619 */
[----:B0-----:R-:W-:Y:S02]  /*5f2a0*/  IMAD.MOV R11, RZ, RZ, -R2 ;  /* 0x000000ffff0b7224 */ /* 0x001fe400078e0a02 */
[----:B------:R-:W-:Y:S01]  /*5f2b0*/  IMAD.MOV.U32 R2, RZ, RZ, R14 ;  /* 0x000000ffff027224 */ /* 0x000fe200078e000e */
[----:B------:R-:W-:Y:S01]  /*5f2c0*/  IADD3 R5, P0, RZ, -UR24, RZ ;  /* 0x80000018ff057c10 */ /* 0x000fe2000ff1e0ff */
[----:B--2---:R-:W-:Y:S02]  /*5f2d0*/  IMAD R17, R10, R11, R9 ;  /* 0x0000000b0a117224 */ /* 0x004fe400078e0209 */
[----:B------:R-:W0:Y:S02]  /*5f2e0*/  LDC R8, c[0x0][0x618] ;  /* 0x00018600ff087b82 */ /* 0x000e240000000800 */
[----:B------:R-:W-:Y:S01]  /*5f2f0*/  IMAD.X R3, RZ, RZ, ~UR6, P0 ;  /* 0x80000006ff037e24 */ /* 0x000fe200080e06ff */
[----:B------:R-:W-:-:S03]  /*5f300*/  ULDC UR6, c[0x0][0x154] ;  /* 0x0000550000067ab9 */ /* 0x000fc60000000800 */
[-C--:B-1---5:R-:W-:Y:S02]  /*5f310*/  IMAD R4, R3, R6.reuse, RZ ;  /* 0x0000000603047224 */ /* 0x0a2fe400078e02ff */
[----:B------:R-:W1:Y:S01]  /*5f320*/  LDC R12, c[0x0][0x608] ;  /* 0x00018200ff0c7b82 */ /* 0x000e620000000800 */
[----:B------:R-:W-:Y:S02]  /*5f330*/  IMAD.MOV.U32 R3, RZ, RZ, R15 ;  /* 0x000000ffff037224 */ /* 0x000fe400078e000f */
[----:B------:R-:W-:-:S05]  /*5f340*/  IMAD.WIDE.U32 R2, R5, R6, R2 ;  /* 0x0000000605027225 */ /* 0x000fca00078e0002 */
[----:B------:R-:W2:Y:S01]  /*5f350*/  LDC R16, c[0x0][0x658] ;  /* 0x00019600ff107b82 */ /* 0x000ea20000000800 */
[----:B------:R-:W-:Y:S01]  /*5f360*/  IMAD R5, R5, R7, R4 ;  /* 0x0000000705057224 */ /* 0x000fe200078e0204 */
[----:B------:R-:W-:Y:S01]  /*5f370*/  I2FP.F32.U32 R4, R13 ;  /* 0x0000000d00047245 */ /* 0x000fe20000201000 */
[----:B------:R-:W-:Y:S01]  /*5f380*/  IMAD.MOV.U32 R7, RZ, RZ, 0x1 ;  /* 0x00000001ff077424 */ /* 0x000fe200078e00ff */
[----:B---3--:R-:W-:Y:S01]  /*5f390*/  ISETP.NE.U32.AND P0, PT, R20, RZ, PT ;  /* 0x000000ff1400720c */ /* 0x008fe20003f05070 */
[----:B------:R-:W-:Y:S02]  /*5f3a0*/  IMAD.IADD R3, R3, 0x1, R5 ;  /* 0x0000000103037824 */ /* 0x000fe400078e0205 */
[----:B------:R-:W-:Y:S01]  /*5f3b0*/  FMUL R4, R4, UR6 ;  /* 0x0000000604047c20 */ /* 0x000fe20008400000 */
[----:B------:R-:W3:Y:S01]  /*5f3c0*/  LDC R14, c[0x0][0x148] ;  /* 0x00005200ff0e7b82 */ /* 0x000ee20000000800 */
[----:B------:R-:W-:Y:S01]  /*5f3d0*/  ISETP.NE.AND.EX P0, PT, R21, RZ, PT, P0 ;  /* 0x000000ff1500720c */ /* 0x000fe20003f05300 */
[----:B------:R-:W-:Y:S01]  /*5f3e0*/  IMAD.MOV.U32 R5, RZ, RZ, -0x1 ;  /* 0xffffffffff057424 */ /* 0x000fe200078e00ff */
[-CC-:B0-----:R-:W-:Y:S01]  /*5f3f0*/  SHF.R.U64 R10, R2, R8.reuse, R3.reuse ;  /* 0x00000008020a7219 */ /* 0x181fe20000001203 */
[----:B------:R0:W4:Y:S01]  /*5f400*/  F2I.U32.TRUNC.NTZ R11, R4 ;  /* 0x00000004000b7305 */ /* 0x000122000020f000 */
[----:B------:R-:W-:-:S03]  /*5f410*/  SHF.R.U32.HI R3, RZ, R8, R3 ;  /* 0x00000008ff037219 */ /* 0x000fc60000011603 */
[----:B------:R-:W0:Y:S01]  /*5f420*/  LDC R15, c[0x0][0x600] ;  /* 0x00018000ff0f7b82 */ /* 0x000e220000000800 */
[-CC-:B-1----:R-:W-:Y:S02]  /*5f430*/  SHF.R.U64 R8, R10, R12.reuse, R3.reuse ;  /* 0x0000000c0a087219 */ /* 0x182fe40000001203 */
[----:B------:R-:W-:-:S05]  /*5f440*/  SHF.R.U32.HI R3, RZ, R12, R3 ;  /* 0x0000000cff037219 */ /* 0x000fca0000011603 */
[----:B------:R-:W1:Y:S01]  /*5f450*/  LDC R18, c[0x0][0x648] ;  /* 0x00019200ff127b82 */ /* 0x000e620000000800 */
[-CC-:B--2---:R-:W-:Y:S02]  /*5f460*/  SHF.R.U64 R12, R8, R16.reuse, R3.reuse ;  /* 0x00000010080c7219 */ /* 0x184fe40000001203 */
[-C--:B------:R-:W-:Y:S02]  /*5f470*/  SHF.L.U32 R5, R5, R16.reuse, RZ ;  /* 0x0000001005057219 */ /* 0x080fe400000006ff */
[-C--:B------:R-:W-:Y:S01]  /*5f480*/  SHF.R.U32.HI R3, RZ, R16.reuse, R3 ;  /* 0x00000010ff037219 */ /* 0x080fe20000011603 */
[----:B------:R-:W-:Y:S01]  /*5f490*/  IMAD.MOV.U32 R2, RZ, RZ, R12 ;  /* 0x000000ffff027224 */ /* 0x000fe200078e000c */
[----:B------:R-:W-:Y:S01]  /*5f4a0*/  SHF.L.U32 R16, R7, R16, RZ ;  /* 0x0000001007107219 */ /* 0x000fe200000006ff */
[----:B------:R-:W2:Y:S01]  /*5f4b0*/  LDC R22, c[0x0][0x638] ;  /* 0x00018e00ff167b82 */ /* 0x000ea20000000800 */
[----:B------:R-:W-:-:S07]  /*5f4c0*/  LOP3.LUT R19, RZ, R5, RZ, 0x33, !PT ;  /* 0x00000005ff137212 */ /* 0x000fce00078e33ff */
[----:B------:R-:W0:Y:S01]  /*5f4d0*/  LDC R23, c[0x0][0x610] ;  /* 0x00018400ff177b82 */ /* 0x000e220000000800 */
[----:B----4-:R-:W-:Y:S05]  /*5f4e0*/  @!P0 BRA `(.L_x_164) ;  /* 0x0000000000288947 */ /* 0x010fea0003800000 */
[----:B------:R-:W4:Y:S02]  /*5f4f0*/  LDC R7, c[0x0][0x64c] ;  /* 0x00019300ff077b82 */ /* 0x000f240000000800 */
[----:B----4-:R-:W-:-:S05]  /*5f500*/  IADD3 R7, P0, R12, R7, RZ ;  /* 0x000000070c077210 */ /* 0x010fca0007f1e0ff */
[----:B------:R-:W-:-:S04]  /*5f510*/  IMAD.X R9, RZ, RZ, R3, P0 ;  /* 0x000000ffff097224 */ /* 0x000fc800000e0603 */
[----:B------:R-:W-:-:S04]  /*5f520*/  IMAD.WIDE.U32 R2, R9, R20, RZ ;  /* 0x0000001409027225 */ /* 0x000fc800078e00ff */
[----:B0-----:R-:W-:-:S04]  /*5f530*/  IMAD.WIDE.U32 R4, P0, R7, R21, R2 ;  /* 0x0000001507047225 */ /* 0x001fc80007800002 */
[----:B------:R-:W-:-:S04]  /*5f540*/  IMAD.WIDE.U32 R2, R7, R20, RZ ;  /* 0x0000001407027225 */ /* 0x000fc800078e00ff */
[----:B------:R-:W-:Y:S01]  /*5f550*/  IMAD.X R7, RZ, RZ, RZ, P0 ;  /* 0x000000ffff077224 */ /* 0x000fe200000e06ff */
[----:B------:R-:W-:Y:S01]  /*5f560*/  IADD3 RZ, P0, R3, R4, RZ ;  /* 0x0000000403ff7210 */ /* 0x000fe20007f1e0ff */
[----:B------:R-:W-:-:S04]  /*5f570*/  IMAD.MOV.U32 R6, RZ, RZ, R5 ;  /* 0x000000ffff067224 */ /* 0x000fc800078e0005 */
[----:B------:R-:W-:-:S08]  /*5f580*/  IMAD.WIDE.U32.X R2, R9, R21, R6, P0 ;  /* 0x0000001509027225 */ /* 0x000fd000000e0406 */
.L_x_164:
[----:B0-----:R-:W0:Y:S01]  /*5f590*/  LDC R4, c[0x0][0x65c] ;  /* 0x00019700ff047b82 */ /* 0x001e220000000800 */
[----:B-1----:R-:W-:Y:S01]  /*5f5a0*/  SHF.R.U64 R2, R2, R18, R3 ;  /* 0x0000001202027219 */ /* 0x002fe20000001203 */
[----:B------:R-:W-:Y:S01]  /*5f5b0*/  VIADD R7, R15, 0xffffffff ;  /* 0xffffffff0f077836 */ /* 0x000fe20000000000 */
[----:B------:R-:W-:Y:S01]  /*5f5c0*/  LOP3.LUT R5, R8, R19, RZ, 0xc0, !PT ;  /* 0x0000001308057212 */ /* 0x000fe200078ec0ff */
[----:B------:R-:W-:Y:S02]  /*5f5d0*/  IMAD.MOV R11, RZ, RZ, -R11 ;  /* 0x000000ffff0b7224 */ /* 0x000fe400078e0a0b */
[----:B------:R-:W-:Y:S01]  /*5f5e0*/  IMAD.MOV R3, RZ, RZ, -R2 ;  /* 0x000000ffff037224 */ /* 0x000fe200078e0a02 */
[----:B------:R-:W-:Y:S01]  /*5f5f0*/  LOP3.LUT R10, R10, R7, RZ, 0xc0, !PT ;  /* 0x000000070a0a7212 */ /* 0x000fe200078ec0ff */
[----:B------:R-:W-:Y:S02]  /*5f600*/  IMAD R2, R16, R2, R5 ;  /* 0x0000000210027224 */ /* 0x000fe400078e0205 */
[----:B--2---:R-:W-:-:S04]  /*5f610*/  IMAD R3, R3, R22, R12 ;  /* 0x0000001603037224 */ /* 0x004fc800078e020c */
[----:B------:R-:W-:Y:S01]  /*5f620*/  IMAD R5, R3, R15, R10 ;  /* 0x0000000f03057224 */ /* 0x000fe200078e020a */
[----:B0-----:R-:W-:Y:S01]  /*5f630*/  ISETP.NE.AND P0, PT, R4, 0x1, PT ;  /* 0x000000010400780c */ /* 0x001fe20003f05270 */
[----:B------:R-:W-:-:S05]  /*5f640*/  IMAD.MOV.U32 R4, RZ, RZ, 0x1 ;  /* 0x00000001ff047424 */ /* 0x000fca00078e00ff */
[----:B------:R-:W-:-:S07]  /*5f650*/  PRMT R3, R4, 0x7610, R3 ;  /* 0x0000761004037816 */ /* 0x000fce0000000003 */
[----:B---3--:R-:W-:-:S04]  /*5f660*/  @P0 IMAD R17, R14, R11, R13 ;  /* 0x0000000b0e110224 */ /* 0x008fc800078e020d */
[----:B------:R-:W-:-:S05]  /*5f670*/  IMAD R2, R2, R23, R17 ;  /* 0x0000001702027224 */ /* 0x000fca00078e0211 */
[----:B------:R-:W-:Y:S02]  /*5f680*/  SEL R4, R5, R2, !P0 ;  /* 0x0000000205047207 */ /* 0x000fe40004000000 */
[----:B------:R-:W-:-:S03]  /*5f690*/  SEL R24, R2, R5, !P0 ;  /* 0x0000000502187207 */ /* 0x000fc60004000000 */
[----:B------:R2:W-:Y:S04]  /*5f6a0*/  STL [R1+0xc5c], R4 ;  /* 0x000c5c0401007387 */ /* 0x0005e80000100800 */
[----:B------:R2:W-:Y:S02]  /*5f6b0*/  STL [R1+0xac], R24 ;  /* 0x0000ac1801007387 */ /* 0x0005e40000100800 */
.L_x_162:
[----:B------:R-:W-:Y:S01]  /*5f6c0*/  UIADD3 UR5, UR17, UR5, URZ ;  /* 0x0000000511057290 */ /* 0x000fe2000fffe03f */
[----:B0----5:R-:W-:Y:S01]  /*5f6d0*/  IMAD.MOV.U32 R2, RZ, RZ, R24 ;  /* 0x000000ffff027224 */ /* 0x021fe200078e0018 */
[----:B------:R-:W-:Y:S02]  /*5f6e0*/  LOP3.LUT P0, RZ, R3, 0xff, RZ, 0xc0, !PT ;  /* 0x000000ff03ff7812 */ /* 0x000fe4000780c0ff */
[----:B------:R-:W-:Y:S02]  /*5f6f0*/  USHF.R.U32.HI UR6, URZ, 0x2, UR5 ;  /* 0x000000023f067899 */ /* 0x000fe40008011605 */
[----:B------:R3:W-:Y:S01]  /*5f700*/  STL [R1+0xc60], R2 ;  /* 0x000c600201007387 */ /* 0x0007e20000100800 */
[----:B------:R-:W-:Y:S02]  /*5f710*/  UISETP.GT.U32.AND UP1, UPT, UR5, 0x3, UPT ;  /* 0x000000030500788c */ /* 0x000fe4000bf24070 */
[----:B------:R-:W-:Y:S02]  /*5f720*/  ULOP3.LUT UR6, UR6, 0x1, URZ, 0xc0, !UPT ;  /* 0x0000000106067892 */ /* 0x000fe4000f8ec03f */
[----:B------:R-:W-:-:S02]  /*5f730*/  UISETP.LT.U32.AND UP1, UPT, UR17, 0x4, UP1 ;  /* 0x000000041100788c */ /* 0x000fc40008f21070 */
[----:B------:R-:W-:Y:S02]  /*5f740*/  UISETP.NE.U32.AND UP0, UPT, UR6, 0x1, UPT ;  /* 0x000000010600788c */ /* 0x000fe4000bf05070 */
[----:B------:R-:W-:Y:S02]  /*5f750*/  USEL UR15, URZ, 0x1, !UP1 ;  /* 0x000000013f0f7887 */ /* 0x000fe4000c800000 */
[----:B------:R-:W-:Y:S02]  /*5f760*/  UISETP.GT.U32.AND UP0, UPT, UR17, 0x3, !UP0 ;  /* 0x000000031100788c */ /* 0x000fe4000c704070 */
[----:B------:R-:W-:Y:S02]  /*5f770*/  ULOP3.LUT UR5, UR5, 0x3, URZ, 0xc0, !UPT ;  /* 0x0000000305057892 */ /* 0x000fe4000f8ec03f */
[----:B------:R-:W-:-:S04]  /*5f780*/  USEL UR6, URZ, 0x1, !UP0 ;  /* 0x000000013f067887 */ /* 0x000fc8000c000000 */
[----:B------:R-:W-:Y:S01]  /*5f790*/  ULOP3.LUT UR4, UR6, UR4, UR15, 0x96, !UPT ;  /* 0x0000000406047292 */ /* 0x000fe2000f8e960f */
[----:B---3--:R-:W-:Y:S11]  /*5f7a0*/  @P0 BRA `(.L_x_165) ;  /* 0xfffffa1800440947 */ /* 0x008ff6000383ffff */
[----:B------:R-:W-:Y:S05]  /*5f7b0*/  EXIT ;  /* 0x000000000000794d */ /* 0x000fea0003800000 */
.L_x_3:
[----:B------:R-:W2:Y:S01]  /*5f7c0*/  LDL R14, [R1+0xc68] ;  /* 0x000c6800010e7983 */ /* 0x000ea20000100800 */
[----:B------:R-:W-:-:S03]  /*5f7d0*/  ULDC.64 UR4, c[0x0][0x650] ;  /* 0x0001940000047ab9 */ /* 0x000fc60000000a00 */
[----:B------:R-:W3:Y:S01]  /*5f7e0*/  LDL R18, [R1+0xc64] ;  /* 0x000c640001127983 */ /* 0x000ee20000100800 */
[----:B------:R-:W-:Y:S01]  /*5f7f0*/  PRMT R0, RZ, 0x7610, R0 ;  /* 0x00007610ff007816 */ /* 0x000fe20000000000 */
[----:B------:R-:W-:Y:S02]  /*5f800*/  IMAD.MOV.U32 R8, RZ, RZ, -0x1 ;  /* 0xffffffffff087424 */ /* 0x000fe400078e00ff */
[----:B------:R-:W-:Y:S02]  /*5f810*/  IMAD.MOV.U32 R4, RZ, RZ, -0x1 ;  /* 0xffffffffff047424 */ /* 0x000fe400078e00ff */
[----:B------:R-:W-:Y:S01]  /*5f820*/  IMAD.MOV.U32 R10, RZ, RZ, -0x1 ;  /* 0xffffffffff0a7424 */ /* 0x000fe200078e00ff */
[----:B--2---:R-:W-:-:S04]  /*5f830*/  ISETP.GE.U32.AND P0, PT, R14, UR4, PT ;  /* 0x000000040e007c0c */ /* 0x004fc8000bf06070 */
[----:B---3--:R-:W-:-:S13]  /*5f840*/  ISETP.GE.U32.AND.EX P0, PT, R18, UR5, PT, P0 ;  /* 0x0000000512007c0c */ /* 0x008fda000bf06100 */
[----:B------:R-:W-:Y:S05]  /*5f850*/  @P0 BRA `(.L_x_166) ;  /* 0x0000000400680947 */ /* 0x000fea0003800000 */
[----:B------:R-:W0:Y:S01]  /*5f860*/  LDC.64 R12, c[0x0][0x628] ;  /* 0x00018a00ff0c7b82 */ /* 0x000e220000000a00 */
[----:B------:R-:W-:Y:S02]  /*5f870*/  IMAD.MOV.U32 R10, RZ, RZ, R14 ;  /* 0x000000ffff0a7224 */ /* 0x000fe400078e000e */
[----:B------:R-:W-:-:S05]  /*5f880*/  IMAD.MOV.U32 R11, RZ, RZ, R18 ;  /* 0x000000ffff0b7224 */ /* 0x000fca00078e0012 */
[----:B------:R-:W1:Y:S08]  /*5f890*/  LDC R4, c[0x0][0x630] ;  /* 0x00018c00ff047b82 */ /* 0x000e700000000800 */
[----:B------:R-:W2:Y:S01]  /*5f8a0*/  LDC.64 R16, c[0x0][0x620] ;  /* 0x00018800ff107b82 */ /* 0x000ea20000000a00 */
[----:B0-----:R-:W-:-:S04]  /*5f8b0*/  ISETP.NE.U32.AND P0, PT, R12, RZ, PT ;  /* 0x000000ff0c00720c */ /* 0x001fc80003f05070 */
[----:B------:R-:W-:-:S13]  /*5f8c0*/  ISETP.NE.AND.EX P0, PT, R13, RZ, PT, P0 ;  /* 0x000000ff0d00720c */ /* 0x000fda0003f05300 */
[----:B-12---:R-:W-:Y:S05]  /*5f8d0*/  @!P0 BRA `(.L_x_167) ;  /* 0x0000000000288947 */ /* 0x006fea0003800000 */
[----:B------:R-:W0:Y:S02]  /*5f8e0*/  LDC R0, c[0x0][0x634] ;  /* 0x00018d00ff007b82 */ /* 0x000e240000000800 */
[----:B0-----:R-:W-:-:S05]  /*5f8f0*/  IADD3 R11, P0, R14, R0, RZ ;  /* 0x000000000e0b7210 */ /* 0x001fca0007f1e0ff */
        /* <DEDUP_REMOVED lines=8> */
.L_x_167:
[-CC-:B------:R-:W-:Y:S01]  /*5f980*/  SHF.R.U64 R10, R10, R4.reuse, R11.reuse ;  /* 0x000000040a0a7219 */ /* 0x180fe2000000120b */
[----:B------:R-:W0:Y:S01]  /*5f990*/  LDC R8, c[0x0][0x618] ;  /* 0x00018600ff087b82 */ /* 0x000e220000000800 */
[----:B------:R-:W-:Y:S01]  /*5f9a0*/  SHF.R.U32.HI R0, RZ, R4, R11 ;  /* 0x00000004ff007219 */ /* 0x000fe2000001160b */
[----:B------:R-:W-:Y:S01]  /*5f9b0*/  IMAD.MOV.U32 R7, RZ, RZ, R18 ;  /* 0x000000ffff077224 */ /* 0x000fe200078e0012 */
[----:B------:R-:W-:Y:S01]  /*5f9c0*/  IADD3 R3, P0, RZ, -R10, RZ ;  /* 0x8000000aff037210 */ /* 0x000fe20007f1e0ff */
[----:B------:R-:W-:Y:S01]  /*5f9d0*/  ULDC UR4, c[0x0][0x150] ;  /* 0x0000540000047ab9 */ /* 0x000fe20000000800 */
[----:B------:R-:W-:Y:S01]  /*5f9e0*/  I2FP.F32.U32 R4, R2 ;  /* 0x0000000200047245 */ /* 0x000fe20000201000 */
[----:B------:R-:W-:Y:S02]  /*5f9f0*/  IMAD.MOV.U32 R6, RZ, RZ, R14 ;  /* 0x000000ffff067224 */ /* 0x000fe400078e000e */
[----:B------:R-:W1:Y:S01]  /*5fa00*/  LDC.64 R18, c[0x0][0x640] ;  /* 0x00019000ff127b82 */ /* 0x000e620000000a00 */
[----:B------:R-:W-:-:S02]  /*5fa10*/  IMAD.X R9, RZ, RZ, ~R0, P0 ;  /* 0x000000ffff097224 */ /* 0x000fc400000e0e00 */
[----:B------:R-:W-:Y:S01]  /*5fa20*/  FMUL R11, R4, UR4 ;  /* 0x00000004040b7c20 */ /* 0x000fe20008400000 */
[----:B------:R-:W-:Y:S01]  /*5fa30*/  IMAD.WIDE.U32 R6, R3, R16, R6 ;  /* 0x0000001003067225 */ /* 0x000fe200078e0006 */
[----:B------:R-:W-:-:S03]  /*5fa40*/  ULDC UR4, c[0x0][0x154] ;  /* 0x0000550000047ab9 */ /* 0x000fc60000000800 */
[----:B------:R-:W-:Y:S01]  /*5fa50*/  IMAD R0, R9, R16, RZ ;  /* 0x0000001009007224 */ /* 0x000fe200078e02ff */
[----:B------:R-:W2:Y:S01]  /*5fa60*/  LDC R13, c[0x0][0x144] ;  /* 0x00005100ff0d7b82 */ /* 0x000ea20000000800 */
[----:B------:R-:W3:Y:S02]  /*5fa70*/  F2I.U32.TRUNC.NTZ R11, R11 ;  /* 0x0000000b000b7305 */ /* 0x000ee4000020f000 */
[----:B------:R-:W-:-:S04]  /*5fa80*/  IMAD R3, R3, R17, R0 ;  /* 0x0000001103037224 */ /* 0x000fc800078e0200 */
[----:B------:R-:W-:Y:S01]  /*5fa90*/  IMAD.IADD R3, R7, 0x1, R3 ;  /* 0x0000000107037824 */ /* 0x000fe200078e0203 */
[----:B------:R-:W4:Y:S04]  /*5faa0*/  LDC R12, c[0x0][0x608] ;  /* 0x00018200ff0c7b82 */ /* 0x000f280000000800 */
[-C--:B0-----:R-:W-:Y:S02]  /*5fab0*/  SHF.R.U64 R4, R6, R8.reuse, R3 ;  /* 0x0000000806047219 */ /* 0x081fe40000001203 */
[----:B------:R-:W-:Y:S02]  /*5fac0*/  I2FP.F32.U32 R6, R5 ;  /* 0x0000000500067245 */ /* 0x000fe40000201000 */
[----:B------:R-:W0:Y:S01]  /*5fad0*/  LDC R9, c[0x0][0x658] ;  /* 0x00019600ff097b82 */ /* 0x000e220000000800 */
[----:B-1----:R-:W-:Y:S01]  /*5fae0*/  ISETP.NE.U32.AND P0, PT, R18, RZ, PT ;  /* 0x000000ff1200720c */ /* 0x002fe20003f05070 */
[----:B---3--:R-:W-:Y:S01]  /*5faf0*/  IMAD.MOV R0, RZ, RZ, -R11 ;  /* 0x000000ffff007224 */ /* 0x008fe200078e0a0b */
[----:B------:R-:W-:Y:S01]  /*5fb00*/  SHF.R.U32.HI R3, RZ, R8, R3 ;  /* 0x00000008ff037219 */ /* 0x000fe20000011603 */
[----:B------:R-:W-:Y:S01]  /*5fb10*/  FMUL R6, R6, UR4 ;  /* 0x0000000406067c20 */ /* 0x000fe20008400000 */
[----:B------:R-:W-:Y:S01]  /*5fb20*/  ISETP.NE.AND.EX P0, PT, R19, RZ, PT, P0 ;  /* 0x000000ff1300720c */ /* 0x000fe20003f05300 */
[----:B------:R-:W-:-:S02]  /*5fb30*/  IMAD.MOV.U32 R8, RZ, RZ, -0x1 ;  /* 0xffffffffff087424 */ /* 0x000fc400078e00ff */
[----:B------:R-:W1:Y:S01]  /*5fb40*/  LDC R14, c[0x0][0x148] ;  /* 0x00005200ff0e7b82 */ /* 0x000e620000000800 */
[----:B--2---:R-:W-:Y:S02]  /*5fb50*/  IMAD R17, R13, R0, R2 ;  /* 0x000000000d117224 */ /* 0x004fe400078e0202 */
[----:B------:R-:W-:-:S05]  /*5fb60*/  IMAD.MOV.U32 R2, RZ, RZ, 0x1 ;  /* 0x00000001ff027424 */ /* 0x000fca00078e00ff */
[----:B------:R-:W2:Y:S01]  /*5fb70*/  LDC R16, c[0x0][0x600] ;  /* 0x00018000ff107b82 */ /* 0x000ea20000000800 */
[-CC-:B----4-:R-:W-:Y:S02]  /*5fb80*/  SHF.R.U64 R13, R4, R12.reuse, R3.reuse ;  /* 0x0000000c040d7219 */ /* 0x190fe40000001203 */
[----:B------:R-:W-:Y:S02]  /*5fb90*/  SHF.R.U32.HI R0, RZ, R12, R3 ;  /* 0x0000000cff007219 */ /* 0x000fe40000011603 */
[----:B------:R3:W4:Y:S03]  /*5fba0*/  F2I.U32.TRUNC.NTZ R12, R6 ;  /* 0x00000006000c7305 */ /* 0x000726000020f000 */
[----:B------:R-:W1:Y:S01]  /*5fbb0*/  LDC R20, c[0x0][0x648] ;  /* 0x00019200ff147b82 */ /* 0x000e620000000800 */
[-C--:B0-----:R-:W-:Y:S02]  /*5fbc0*/  SHF.R.U64 R15, R13, R9.reuse, R0 ;  /* 0x000000090d0f7219 */ /* 0x081fe40000001200 */
[----:B------:R-:W-:-:S02]  /*5fbd0*/  SHF.L.U32 R8, R8, R9, RZ ;  /* 0x0000000908087219 */ /* 0x000fc400000006ff */
[-C--:B------:R-:W-:Y:S01]  /*5fbe0*/  SHF.L.U32 R22, R2, R9.reuse, RZ ;  /* 0x0000000902167219 */ /* 0x080fe200000006ff */
[----:B------:R-:W-:Y:S01]  /*5fbf0*/  IMAD.MOV.U32 R2, RZ, RZ, R15 ;  /* 0x000000ffff027224 */ /* 0x000fe200078e000f */
[----:B------:R-:W-:Y:S01]  /*5fc00*/  SHF.R.U32.HI R3, RZ, R9, R0 ;  /* 0x00000009ff037219 */ /* 0x000fe20000011600 */
[----:B------:R-:W0:Y:S01]  /*5fc10*/  LDC R21, c[0x0][0x638] ;  /* 0x00018e00ff157b82 */ /* 0x000e220000000800 */
[----:B------:R-:W-:-:S07]  /*5fc20*/  LOP3.LUT R24, RZ, R8, RZ, 0x33, !PT ;  /* 0x00000008ff187212 */ /* 0x000fce00078e33ff */
[----:B------:R-:W0:Y:S01]  /*5fc30*/  LDC R23, c[0x0][0x610] ;  /* 0x00018400ff177b82 */ /* 0x000e220000000800 */
[----:B---34-:R-:W-:Y:S05]  /*5fc40*/  @!P0 BRA `(.L_x_168) ;  /* 0x0000000000288947 */ /* 0x018fea0003800000 */
[----:B------:R-:W3:Y:S02]  /*5fc50*/  LDC R0, c[0x0][0x64c] ;  /* 0x00019300ff007b82 */ /* 0x000ee40000000800 */
[----:B---3--:R-:W-:-:S05]  /*5fc60*/  IADD3 R9, P0, R15, R0, RZ ;  /* 0x000000000f097210 */ /* 0x008fca0007f1e0ff */
        /* <DEDUP_REMOVED lines=8> */
.L_x_168:
[----:B------:R-:W3:Y:S01]  /*5fcf0*/  LDC R0, c[0x0][0x65c] ;  /* 0x00019700ff007b82 */ /* 0x000ee20000000800 */
[----:B-1----:R-:W-:Y:S01]  /*5fd00*/  SHF.R.U64 R3, R2, R20, R3 ;  /* 0x0000001402037219 */ /* 0x002fe20000001203 */
[----:B--2---:R-:W-:Y:S02]  /*5fd10*/  VIADD R7, R16, 0xffffffff ;  /* 0xffffffff10077836 */ /* 0x004fe40000000000 */
[----:B------:R-:W-:Y:S02]  /*5fd20*/  IMAD.MOV R12, RZ, RZ, -R12 ;  /* 0x000000ffff0c7224 */ /* 0x000fe400078e0a0c */
[----:B------:R-:W-:Y:S01]  /*5fd30*/  IMAD.MOV R2, RZ, RZ, -R3 ;  /* 0x000000ffff027224 */ /* 0x000fe200078e0a03 */
[----:B---3--:R-:W-:Y:S02]  /*5fd40*/  ISETP.NE.AND P0, PT, R0, 0x1, PT ;  /* 0x000000010000780c */ /* 0x008fe40003f05270 */
[----:B------:R-:W-:-:S05]  /*5fd50*/  LOP3.LUT R0, R13, R24, RZ, 0xc0, !PT ;  /* 0x000000180d007212 */ /* 0x000fca00078ec0ff */
[----:B------:R-:W-:Y:S01]  /*5fd60*/  IMAD R8, R22, R3, R0 ;  /* 0x0000000316087224 */ /* 0x000fe200078e0200 */
[----:B------:R-:W-:Y:S01]  /*5fd70*/  LOP3.LUT R3, R4, R7, RZ, 0xc0, !PT ;  /* 0x0000000704037212 */ /* 0x000fe200078ec0ff */
[----:B0-----:R-:W-:Y:S02]  /*5fd80*/  IMAD R0, R2, R21, R15 ;  /* 0x0000001502007224 */ /* 0x001fe400078e020f */
[----:B------:R-:W-:Y:S02]  /*5fd90*/  IMAD.MOV.U32 R2, RZ, RZ, 0x1 ;  /* 0x00000001ff027424 */ /* 0x000fe400078e00ff */
[----:B------:R-:W-:Y:S02]  /*5fda0*/  @P0 IMAD R17, R14, R12, R5 ;  /* 0x0000000c0e110224 */ /* 0x000fe400078e0205 */
[----:B------:R-:W-:Y:S01]  /*5fdb0*/  IMAD R3, R0, R16, R3 ;  /* 0x0000001000037224 */ /* 0x000fe200078e0203 */
[----:B------:R-:W-:Y:S01]  /*5fdc0*/  PRMT R0, R2, 0x7610, R0 ;  /* 0x0000761002007816 */ /* 0x000fe20000000000 */
[----:B------:R-:W-:-:S05]  /*5fdd0*/  IMAD R8, R8, R23, R17 ;  /* 0x0000001708087224 */ /* 0x000fca00078e0211 */
[----:B------:R-:W-:Y:S02]  /*5fde0*/  SEL R4, R3, R8, !P0 ;  /* 0x0000000803047207 */ /* 0x000fe40004000000 */
[----:B------:R-:W-:-:S07]  /*5fdf0*/  SEL R8, R8, R3, !P0 ;  /* 0x0000000308087207 */ /* 0x000fce0004000000 */
.L_x_166:
[----:B------:R-:W-:-:S08]  /*5fe00*/  NOP ;  /* 0x0000000000007918 */ /* 0x000fd00000000000 */
[----:B------:R-:W0:-:S00]  /*5fe10*/  USETMAXREG.DEALLOC.CTAPOOL 0x18 ;  /* 0x00000018000079c8 */ /* 0x000e0000080e0500 */
[----:B------:R-:W-:-:S13]  /*5fe20*/  ISETP.NE.AND P0, PT, RZ, UR6, PT ;  /* 0x00000006ff007c0c */ /* 0x000fda000bf05270 */
[----:B------:R-:W-:Y:S05]  /*5fe30*/  @P0 EXIT ;  /* 0x000000000000094d */ /* 0x000fea0003800000 */
[----:B0-----:R-:W-:Y:S01]  /*5fe40*/  LOP3.LUT P0, RZ, R0, 0xff, RZ, 0xc0, !PT ;  /* 0x000000ff00ff7812 */ /* 0x001fe2000780c0ff */
[----:B------:R-:W-:Y:S02]  /*5fe50*/  IMAD.MOV.U32 R0, RZ, RZ, 0x1 ;  /* 0x00000001ff007424 */ /* 0x000fe400078e00ff */
[----:B------:R-:W-:-:S10]  /*5fe60*/  IMAD.MOV.U32 R6, RZ, RZ, RZ ;  /* 0x000000ffff067224 */ /* 0x000fd400078e00ff */
[----:B------:R-:W-:Y:S05]  /*5fe70*/  @!P0 BRA `(.L_x_169) ;  /* 0x0000000c00548947 */ /* 0x000fea0003800000 */
[----:B------:R-:W0:Y:S01]  /*5fe80*/  LDC R0, c[0x0][0x28c] ;  /* 0x0000a300ff007b82 */ /* 0x000e220000000800 */
[----:B------:R-:W1:Y:S01]  /*5fe90*/  S2R R2, SR_TID.X ;  /* 0x0000000000027919 */ /* 0x000e620000002100 */
[----:B------:R-:W-:Y:S01]  /*5fea0*/  ULDC UR8, c[0x0][0xc] ;  /* 0x0000030000087ab9 */ /* 0x000fe20000000800 */
[----:B------:R-:W-:Y:S01]  /*5feb0*/  ULDC UR9, c[0x0][0x10] ;  /* 0x0000040000097ab9 */ /* 0x000fe20000000800 */
[----:B------:R-:W-:Y:S01]  /*5fec0*/  ULDC UR5, c[0x0][0x658] ;  /* 0x0001960000057ab9 */ /* 0x000fe20000000800 */
[----:B------:R-:W-:Y:S01]  /*5fed0*/  UMOV UR6, 0xffffffff ;  /* 0xffffffff00067882 */ /* 0x000fe20000000000 */
[----:B------:R-:W-:Y:S01]  /*5fee0*/  UMOV UR10, 0x1 ;  /* 0x00000001000a7882 */ /* 0x000fe20000000000 */
[----:B------:R-:W-:Y:S01]  /*5fef0*/  UIMAD.WIDE.U32 UR8, UR8, UR9, URZ ;  /* 0x00000009080872a5 */ /* 0x000fe2000f8e003f */
[----:B------:R-:W-:Y:S01]  /*5ff00*/  BSSY B0, `(.L_x_169) ;  /* 0x00000cc000007945 */ /* 0x000fe20003800000 */
[----:B------:R-:W-:Y:S01]  /*5ff10*/  USHF.L.U32 UR6, UR6, UR5, URZ ;  /* 0x0000000506067299 */ /* 0x000fe2000800063f */
[----:B------:R-:W-:Y:S01]  /*5ff20*/  IMAD.MOV.U32 R9, RZ, RZ, 0x1 ;  /* 0x00000001ff097424 */ /* 0x000fe200078e00ff */
[----:B------:R-:W-:Y:S01]  /*5ff30*/  USHF.L.U32 UR19, UR10, UR5, URZ ;  /* 0x000000050a137299 */ /* 0x000fe2000800063f */
[----:B------:R-:W-:Y:S01]  /*5ff40*/  IMAD.MOV.U32 R6, RZ, RZ, RZ ;  /* 0x000000ffff067224 */ /* 0x000fe200078e00ff */
[----:B------:R-:W-:Y:S01]  /*5ff50*/  ULDC UR4, c[0x0][0x600] ;  /* 0x0001800000047ab9 */ /* 0x000fe20000000800 */
[----:B------:R-:W-:Y:S01]  /*5ff60*/  ULDC UR5, c[0x0][0x14] ;  /* 0x0000050000057ab9 */ /* 0x000fe20000000800 */
[----:B------:R-:W-:-:S02]  /*5ff70*/  ULOP3.LUT UR21, UR7, 0x2, URZ, 0xfc, !UPT ;  /* 0x0000000207157892 */ /* 0x000fc4000f8efc3f */
[----:B------:R-:W-:Y:S02]  /*5ff80*/  UIMAD.WIDE.U32 UR22, UR8, UR5, URZ ;  /* 0x00000005081672a5 */ /* 0x000fe4000f8e003f */
[----:B------:R-:W-:Y:S02]  /*5ff90*/  UIMAD UR13, UR9, UR5, URZ ;  /* 0x00000005090d72a4 */ /* 0x000fe4000f8e023f */
[----:B------:R-:W-:Y:S02]  /*5ffa0*/  UIADD3 UR4, UR4, -0x1, URZ ;  /* 0xffffffff04047890 */ /* 0x000fe4000fffe03f */
[----:B------:R-:W-:Y:S01]  /*5ffb0*/  ULOP3.LUT UR18, URZ, UR6, URZ, 0x33, !UPT ;  /* 0x000000063f127292 */ /* 0x000fe2000f8e333f */
[----:B0-----:R-:W-:Y:S01]  /*5ffc0*/  VIADD R0, R0, 0x3f ;  /* 0x0000003f00007836 */ /* 0x001fe20000000000 */
[----:B------:R-:W-:Y:S01]  /*5ffd0*/  UIADD3 UR13, UR23, UR13, URZ ;  /* 0x0000000d170d7290 */ /* 0x000fe2000fffe03f */
[----:B------:R-:W-:-:S03]  /*5ffe0*/  ULDC.64 UR24, c[0x0][0x198] ;  /* 0x0000660000187ab9 */ /* 0x000fc60000000a00 */
[----:B------:R-:W-:-:S04]  /*5fff0*/  SHF.R.S32.HI R3, RZ, 0x1f, R0 ;  /* 0x0000001fff037819 */ /* 0x000fc80000011400 */
[----:B------:R-:W-:Y:S01]  /*60000*/  LEA.HI R3, R3, R0, RZ, 0x6 ;  /* 0x0000000003037211 */ /* 0x000fe200078f30ff */
[----:B------:R-:W-:Y:S01]  /*60010*/  IMAD.MOV.U32 R0, RZ, RZ, 0x1 ;  /* 0x00000001ff007424 */ /* 0x000fe200078e00ff */
[C---:B-1----:R-:W-:Y:S02]  /*60020*/  LOP3.LUT P3, RZ, R2.reuse, 0x7f, RZ, 0xc0, !PT ;  /* 0x0000007f02ff7812 */ /* 0x042fe4000786c0ff */
[----:B------:R-:W-:Y:S02]  /*60030*/  SHF.R.S32.HI R7, RZ, 0x6, R3 ;  /* 0x00000006ff077819 */ /* 0x000fe40000011403 */
[----:B------:R-:W-:-:S03]  /*60040*/  LOP3.LUT P0, RZ, R2, 0x1f, RZ, 0xc0, !PT ;  /* 0x0000001f02ff7812 */ /* 0x000fc6000780c0ff */
[----:B------:R-:W-:Y:S01]  /*60050*/  VIADD R14, R7, 0x1 ;  /* 0x00000001070e7836 */ /* 0x000fe20000000000 */
[----:B------:R-:W-:-:S13]  /*60060*/  PLOP3.LUT P0, PT, P0, P3, PT, 0x8a, 0x0 ;  /* 0x000000000000781c */ /* 0x000fda0000707172 */
.L_x_181:
[----:B------:R-:W-:-:S03]  /*60070*/  UMOV UR5, 0xffffffff ;  /* 0xffffffff00057882 */ /* 0x000fc60000000000 */
[----:B------:R-:W-:Y:S05]  /*60080*/  BRA.DIV UR5, `(.L_x_170) ;  /* 0x0000000e05cc7947 */ /* 0x000fea000b800000 */
[----:B------:R-:W-:-:S13]  /*60090*/  ELECT P1, URZ, PT ;  /* 0x00000000003f782f */ /* 0x000fda0003820000 */
.L_x_192:
[----:B------:R-:W0:Y:S01]  /*600a0*/  LDC R2, c[0x0][0x28c] ;  /* 0x0000a300ff027b82 */ /* 0x000e220000000800 */
[----:B------:R-:W-:Y:S01]  /*600b0*/  BSSY B1, `(.L_x_171) ;  /* 0x0000037000017945 */ /* 0x000fe20003800000 */
[----:B0-----:R-:W-:-:S13]  /*600c0*/  ISETP.LT.OR P1, PT, R2, 0x1, !P1 ;  /* 0x000000010200780c */ /* 0x001fda0004f21670 */
[----:B------:R-:W-:Y:S05]  /*600d0*/  @P1 BRA `(.L_x_172) ;  /* 0x0000000000d01947 */ /* 0x000fea0003800000 */
[----:B------:R-:W-:Y:S02]  /*600e0*/  IMAD.SHL.U32 R4, R4, 0x100, RZ ;  /* 0x0000010004047824 */ /* 0x000fe400078e00ff */
[----:B------:R-:W-:Y:S02]  /*600f0*/  IMAD.SHL.U32 R8, R8, 0x200, RZ ;  /* 0x0000020008087824 */ /* 0x000fe400078e00ff */
[----:B------:R-:W-:Y:S02]  /*60100*/  IMAD.MOV.U32 R13, RZ, RZ, RZ ;  /* 0x000000ffff0d7224 */ /* 0x000fe400078e00ff */
[----:B------:R-:W-:Y:S02]  /*60110*/  IMAD.MOV.U32 R2, RZ, RZ, R14 ;  /* 0x000000ffff027224 */ /* 0x000fe400078e000e */
[----:B------:R-:W-:Y:S02]  /*60120*/  IMAD.MOV.U32 R3, RZ, RZ, R0 ;  /* 0x000000ffff037224 */ /* 0x000fe400078e0000 */
[----:B------:R-:W-:-:S07]  /*60130*/  IMAD.MOV.U32 R5, RZ, RZ, R6 ;  /* 0x000000ffff057224 */ /* 0x000fce00078e0006 */
.L_x_176:
[----:B------:R-:W0:Y:S01]  /*60140*/  S2R R12, SR_CgaCtaId ;  /* 0x00000000000c7919 */ /* 0x000e220000008800 */
[----:B------:R-:W-:-:S04]  /*60150*/  MOV R11, 0x400 ;  /* 0x00000400000b7802 */ /* 0x000fc80000000f00 */
[----:B0-----:R-:W-:Y:S02]  /*60160*/  LEA R18, R12, R11, 0x18 ;  /* 0x0000000b0c127211 */ /* 0x001fe400078ec0ff */
[----:B------:R-:W-:Y:S01]  /*60170*/  SHF.L.U32 R11, R3, 0x1f, RZ ;  /* 0x0000001f030b7819 */ /* 0x000fe200000006ff */
[----:B------:R-:W0:Y:S02]  /*60180*/  @!P3 LDC R12, c[0x0][0x500] ;  /* 0x00014000ff0cbb82 */ /* 0x000e240000000800 */
[----:B------:R-:W-:-:S04]  /*60190*/  IMAD R16, R5, 0x8, R18 ;  /* 0x0000000805107824 */ /* 0x000fc800078e0212 */
[----:B------:R-:W1:Y:S02]  /*601a0*/  SYNCS.PHASECHK.TRANS64.TRYWAIT P1, [R16+URZ+0x20], R11 ;  /* 0x0000200b100075a7 */ /* 0x000e64000802017f */
[----:B-1----:R-:W-:Y:S05]  /*601b0*/  @!P1 BRA `(.L_x_173) ;  /* 0x0000000c00a09947 */ /* 0x002fea0003800000 */
.L_x_193:
[----:B------:R-:W-:Y:S01]  /*601c0*/  UPRMT UR5, UR21, 0x9910, URZ ;  /* 0x0000991015057896 */ /* 0x000fe2000800003f */
[----:B0-----:R0:W-:Y:S03]  /*601d0*/  @!P3 SYNCS.ARRIVE.TRANS64 RZ, [R16+URZ], R12 ;  /* 0x0000000c10ffb9a7 */ /* 0x0011e6000800003f */
[----:B------:R-:W-:-:S06]  /*601e0*/  UISETP.NE.AND UP0, UPT, UR5, 0x2, UPT ;  /* 0x000000020500788c */ /* 0x000fcc000bf05270 */
[----:B------:R-:W-:-:S13]  /*601f0*/  PLOP3.LUT P1, PT, PT, PT, UP0, 0x80, 0x0 ;  /* 0x000000000000781c */ /* 0x000fda0003f2f008 */
[----:B0-----:R-:W-:Y:S05]  /*60200*/  @P1 BRA `(.L_x_174) ;  /* 0x0000000000041947 */ /* 0x001fea0003800000 */
[----:B------:R-:W-:Y:S01]  /*60210*/  BPT.TRAP 0x1 ;  /* 0x000000040000795c */ /* 0x000fe20000300000 */
.L_x_174:
[----:B------:R-:W-:Y:S05]  /*60220*/  @P0 BRA `(.L_x_175) ;  /* 0x0000000000040947 */ /* 0x000fea0003800000 */
[----:B------:R-:W-:Y:S01]  /*60230*/  BPT.TRAP 0x1 ;  /* 0x000000040000795c */ /* 0x000fe20000300000 */
.L_x_175:
[C-C-:B-1----:R-:W-:Y:S01]  /*60240*/  IMAD R11, R5.reuse, 0x8000, R18.reuse ;  /* 0x00008000050b7824 */ /* 0x142fe200078e0212 */
[----:B------:R-:W-:Y:S01]  /*60250*/  R2UR UR9, R16 ;  /* 0x00000000100972ca */ /* 0x000fe200000e0000 */
[----:B------:R-:W-:Y:S01]  /*60260*/  IMAD R18, R5, 0x4000, R18 ;  /* 0x0000400005127824 */ /* 0x000fe200078e0212 */
[----:B------:R-:W-:Y:S01]  /*60270*/  UIADD3 UR14, UP0, UR24, 0xf0, URZ ;  /* 0x000000f0180e7890 */ /* 0x000fe2000ff1e03f */
[----:B------:R-:W-:Y:S01]  /*60280*/  VIADD R2, R2, 0xffffffff ;  /* 0xffffffff02027836 */ /* 0x000fe20000000000 */
[----:B------:R-:W-:Y:S01]  /*60290*/  R2UR UR5, R11 ;  /* 0x000000000b0572ca */ /* 0x000fe200000e0000 */
[----:B------:R-:W-:Y:S01]  /*602a0*/  UIADD3 UR26, UP1, UR24, 0x1f0, URZ ;  /* 0x000001f0181a7890 */ /* 0x000fe2000ff3e03f */
[----:B------:R-:W-:Y:S01]  /*602b0*/  R2UR UR6, R18 ;  /* 0x00000000120672ca */ /* 0x000fe200000e0000 */
[----:B------:R-:W-:Y:S01]  /*602c0*/  UIADD3.X UR15, URZ, UR25, URZ, UP0, !UPT ;  /* 0x000000193f0f7290 */ /* 0x000fe200087fe43f */
[----:B------:R-:W-:Y:S01]  /*602d0*/  R2UR UR11, R8 ;  /* 0x00000000080b72ca */ /* 0x000fe200000e0000 */
[----:B------:R-:W-:Y:S01]  /*602e0*/  VIADD R5, R5, 0x1 ;  /* 0x0000000105057836 */ /* 0x000fe20000000000 */
[----:B------:R-:W-:Y:S01]  /*602f0*/  R2UR UR10, R13 ;  /* 0x000000000d0a72ca */ /* 0x000fe200000e0000 */
[----:B------:R-:W-:Y:S01]  /*60300*/  UIADD3.X UR27, URZ, UR25, URZ, UP1, !UPT ;  /* 0x000000193f1b7290 */ /* 0x000fe20008ffe43f */
[----:B------:R-:W-:Y:S01]  /*60310*/  R2UR UR12, R10 ;  /* 0x000000000a0c72ca */ /* 0x000fe200000e0000 */
[----:B------:R-:W-:Y:S01]  /*60320*/  UMOV UR16, 0x0 ;  /* 0x0000000000107882 */ /* 0x000fe20000000000 */
[----:B------:R-:W-:Y:S01]  /*60330*/  R2UR UR20, R4 ;  /* 0x00000000041472ca */ /* 0x000fe200000e0000 */
[----:B------:R-:W-:Y:S01]  /*60340*/  UMOV UR17, 0x10000000 ;  /* 0x1000000000117882 */ /* 0x000fe20000000000 */
[----:B------:R-:W-:Y:S01]  /*60350*/  ISETP.GT.AND P2, PT, R2, 0x1, PT ;  /* 0x000000010200780c */ /* 0x000fe20003f44270 */
[----:B------:R-:W-:Y:S01]  /*60360*/  UIADD3 UR8, UR5, 0x100, URZ ;  /* 0x0000010005087890 */ /* 0x000fe2000fffe03f */
[----:B------:R-:W-:Y:S01]  /*60370*/  ISETP.NE.AND P1, PT, R5, 0x4, PT ;  /* 0x000000040500780c */ /* 0x000fe20003f25270 */
[----:B------:R-:W-:Y:S01]  /*60380*/  UIADD3 UR6, UR6, 0x20100, URZ ;  /* 0x0002010006067890 */ /* 0x000fe2000fffe03f */
[----:B------:R-:W-:-:S02]  /*60390*/  VIADD R13, R13, 0x40 ;  /* 0x000000400d0d7836 */ /* 0x000fc40000000000 */
[----:B------:R-:W-:Y:S02]  /*603a0*/  SEL R12, RZ, 0x1, P1 ;  /* 0x00000001ff0c7807 */ /* 0x000fe40000800000 */
[----:B------:R-:W-:Y:S02]  /*603b0*/  SEL R5, R5, RZ, P1 ;  /* 0x000000ff05057207 */ /* 0x000fe40000800000 */
[----:B------:R0:W-:Y:S01]  /*603c0*/  UTMALDG.3D [UR8], [UR14], desc[UR16] ;  /* 0x000010080e0075b4 */ /* 0x0001e20008011000 */
[----:B------:R-:W-:Y:S01]  /*603d0*/  LOP3.LUT R3, R3, R12, RZ, 0x3c, !PT ;  /* 0x0000000c03037212 */ /* 0x000fe200078e3cff */
[----:B0-----:R-:W-:Y:S01]  /*603e0*/  UMOV UR8, UR6 ;  /* 0x0000000600087c82 */ /* 0x001fe20008000000 */
[----:B------:R-:W-:Y:S02]  /*603f0*/  UMOV UR11, UR20 ;  /* 0x00000014000b7c82 */ /* 0x000fe40008000000 */
[----:B------:R0:W-:Y:S02]  /*60400*/  UTMALDG.3D [UR8], [UR26], desc[UR16] ;  /* 0x000010081a0075b4 */ /* 0x0001e40008011000 */
[----:B0-----:R-:W-:Y:S05]  /*60410*/  @P2 BRA `(.L_x_176) ;  /* 0xfffffffc00482947 */ /* 0x001fea000383ffff */
.L_x_172:
[----:B------:R-:W-:Y:S05]  /*60420*/  BSYNC B1 ;  /* 0x0000000000017941 */ /* 0x000fea0003800000 */
.L_x_171:
[----:B------:R-:W2:Y:S01]  /*60430*/  LDL.LU R16, [R1+0xc64] ;  /* 0x000c640001107983 */ /* 0x000ea20000300800 */
[----:B------:R-:W-:Y:S01]  /*60440*/  LOP3.LUT P4, RZ, R9, 0xff, RZ, 0xc0, !PT ;  /* 0x000000ff09ff7812 */ /* 0x000fe2000788c0ff */
[----:B------:R-:W-:Y:S01]  /*60450*/  IMAD.IADD R6, R7, 0x1, R6 ;  /* 0x0000000107067824 */ /* 0x000fe200078e0206 */
[----:B------:R-:W-:Y:S01]  /*60460*/  ULDC.64 UR8, c[0x0][0x650] ;  /* 0x0001940000087ab9 */ /* 0x000fe20000000a00 */
[----:B------:R-:W3:Y:S01]  /*60470*/  LDL.LU R15, [R1+0xc68] ;  /* 0x000c6800010f7983 */ /* 0x000ee20000300800 */
[----:B------:R-:W-:Y:S01]  /*60480*/  BSSY B1, `(.L_x_177) ;  /* 0x0000071000017945 */ /* 0x000fe20003800000 */
[----:B------:R-:W-:Y:S01]  /*60490*/  IMAD.MOV.U32 R8, RZ, RZ, -0x1 ;  /* 0xffffffffff087424 */ /* 0x000fe200078e00ff */
[----:B------:R-:W-:Y:S01]  /*604a0*/  SHF.R.U32.HI R2, RZ, 0x2, R6 ;  /* 0x00000002ff027819 */ /* 0x000fe20000011606 */
[----:B------:R-:W-:Y:S01]  /*604b0*/  IMAD.MOV.U32 R4, RZ, RZ, -0x1 ;  /* 0xffffffffff047424 */ /* 0x000fe200078e00ff */
[----:B------:R-:W-:Y:S01]  /*604c0*/  ISETP.GT.U32.AND P1, PT, R6, 0x3, PT ;  /* 0x000000030600780c */ /* 0x000fe20003f24070 */
[----:B------:R-:W-:Y:S01]  /*604d0*/  IMAD.MOV.U32 R10, RZ, RZ, -0x1 ;  /* 0xffffffffff0a7424 */ /* 0x000fe200078e00ff */
[----:B------:R-:W-:-:S02]  /*604e0*/  LOP3.LUT R2, R2, 0x1, RZ, 0xc0, !PT ;  /* 0x0000000102027812 */ /* 0x000fc400078ec0ff */
[C---:B------:R-:W-:Y:S01]  /*604f0*/  ISETP.LT.U32.AND P1, PT, R7.reuse, 0x4, P1 ;  /* 0x000000040700780c */ /* 0x040fe20000f21070 */
[----:B------:R-:W0:Y:S01]  /*60500*/  @P4 S2R R3, SR_CgaCtaId ;  /* 0x0000000000034919 */ /* 0x000e220000008800 */
[----:B------:R-:W-:Y:S02]  /*60510*/  ISETP.NE.U32.AND P2, PT, R2, 0x1, PT ;  /* 0x000000010200780c */ /* 0x000fe40003f45070 */
[----:B------:R-:W-:Y:S02]  /*60520*/  @P4 MOV R2, 0x400 ;  /* 0x0000040000024802 */ /* 0x000fe40000000f00 */
[----:B------:R-:W-:Y:S02]  /*60530*/  ISETP.GT.U32.AND P2, PT, R7, 0x3, !P2 ;  /* 0x000000030700780c */ /* 0x000fe40005744070 */
[----:B------:R-:W-:Y:S02]  /*60540*/  LOP3.LUT R6, R6, 0x3, RZ, 0xc0, !PT ;  /* 0x0000000306067812 */ /* 0x000fe400078ec0ff */
[----:B------:R-:W-:-:S02]  /*60550*/  PRMT R9, RZ, 0x7610, R9 ;  /* 0x00007610ff097816 */ /* 0x000fc40000000009 */
[----:B0-----:R-:W-:Y:S02]  /*60560*/  @P4 LEA R2, R3, R2, 0x18 ;  /* 0x0000000203024211 */ /* 0x001fe400078ec0ff */
[----:B------:R-:W-:Y:S02]  /*60570*/  SEL R3, RZ, 0x1, !P1 ;  /* 0x00000001ff037807 */ /* 0x000fe40004800000 */
[----:B------:R0:W-:Y:S02]  /*60580*/  @P4 SYNCS.ARRIVE.TRANS64.A1T0 RZ, [R2+URZ+0x58], RZ ;  /* 0x000058ff02ff49a7 */ /* 0x0001e4000810003f */
[----:B0-----:R-:W-:-:S04]  /*60590*/  SEL R2, RZ, 0x1, !P2 ;  /* 0x00000001ff027807 */ /* 0x001fc80005000000 */
[----:B------:R-:W-:Y:S02]  /*605a0*/  LOP3.LUT R0, R2, R0, R3, 0x96, !PT ;  /* 0x0000000002007212 */ /* 0x000fe400078e9603 */
[----:B------:R-:W-:Y:S02]  /*605b0*/  PRMT R2, RZ, 0x7610, R2 ;  /* 0x00007610ff027816 */ /* 0x000fe40000000002 */
[----:B---3--:R-:W-:-:S04]  /*605c0*/  IADD3 R15, P1, R15, UR22, RZ ;  /* 0x000000160f0f7c10 */ /* 0x008fc8000ff3e0ff */
[----:B--2---:R-:W-:Y:S01]  /*605d0*/  IADD3.X R16, R16, UR13, RZ, P1, !PT ;  /* 0x0000000d10107c10 */ /* 0x004fe20008ffe4ff */
[----:B------:R0:W-:Y:S01]  /*605e0*/  STL [R1+0xc68], R15 ;  /* 0x000c680f01007387 */ /* 0x0001e20000100800 */
[----:B------:R-:W-:-:S03]  /*605f0*/  ISETP.GE.U32.AND P1, PT, R15, UR8, PT ;  /* 0x000000080f007c0c */ /* 0x000fc6000bf26070 */
[----:B------:R0:W-:Y:S01]  /*60600*/  STL [R1+0xc64], R16 ;  /* 0x000c641001007387 */ /* 0x0001e20000100800 */
[----:B------:R-:W-:-:S13]  /*60610*/  ISETP.GE.U32.AND.EX P1, PT, R16, UR9, PT, P1 ;  /* 0x0000000910007c0c */ /* 0x000fda000bf26110 */
[----:B0-----:R-:W-:Y:S05]  /*60620*/  @P1 BRA `(.L_x_178) ;  /* 0x0000000400581947 */ /* 0x001fea0003800000 */
[----:B------:R-:W0:Y:S01]  /*60630*/  S2R R8, SR_CTAID.X ;  /* 0x0000000000087919 */ /* 0x000e220000002500 */
[----:B------:R-:W1:Y:S01]  /*60640*/  LDC R11, c[0x0][0x65c] ;  /* 0x00019700ff0b7b82 */ /* 0x000e620000000800 */
[----:B------:R-:W-:Y:S01]  /*60650*/  ULDC UR5, c[0x0][0x150] ;  /* 0x0000540000057ab9 */ /* 0x000fe20000000800 */
[----:B------:R-:W-:Y:S01]  /*60660*/  ULDC.64 UR8, c[0x0][0x628] ;  /* 0x00018a0000087ab9 */ /* 0x000fe20000000a00 */
[----:B------:R-:W2:Y:S01]  /*60670*/  S2R R5, SR_CTAID.Y ;  /* 0x0000000000057919 */ /* 0x000ea20000002600 */
[----:B------:R-:W-:Y:S01]  /*60680*/  ISETP.NE.U32.AND P1, PT, RZ, UR8, PT ;  /* 0x00000008ff007c0c */ /* 0x000fe2000bf25070 */
[----:B------:R-:W-:-:S03]  /*60690*/  ULDC UR6, c[0x0][0x630] ;  /* 0x00018c0000067ab9 */ /* 0x000fc60000000800 */
[----:B------:R-:W3:Y:S01]  /*606a0*/  LDC R3, c[0x0][0x144] ;  /* 0x00005100ff037b82 */ /* 0x000ee20000000800 */
[----:B------:R-:W-:-:S07]  /*606b0*/  ISETP.NE.AND.EX P1, PT, RZ, UR9, PT, P1 ;  /* 0x00000009ff007c0c */ /* 0x000fce000bf25310 */
[----:B------:R-:W4:Y:S01]  /*606c0*/  LDC R12, c[0x0][0x148] ;  /* 0x00005200ff0c7b82 */ /* 0x000f220000000800 */
[----:B-1----:R-:W-:Y:S02]  /*606d0*/  ISETP.NE.AND P5, PT, R11, 0x1, PT ;  /* 0x000000010b00780c */ /* 0x002fe40003fa5270 */
[----:B0-----:R-:W-:Y:S02]  /*606e0*/  I2FP.F32.U32 R2, R8 ;  /* 0x0000000800027245 */ /* 0x001fe40000201000 */
[----:B--2---:R-:W-:-:S03]  /*606f0*/  I2FP.F32.U32 R4, R5 ;  /* 0x0000000500047245 */ /* 0x004fc60000201000 */
[----:B------:R-:W-:Y:S01]  /*60700*/  FMUL R2, R2, UR5 ;  /* 0x0000000502027c20 */ /* 0x000fe20008400000 */
[----:B------:R-:W-:Y:S02]  /*60710*/  ULDC UR5, c[0x0][0x154] ;  /* 0x0000550000057ab9 */ /* 0x000fe40000000800 */
[----:B------:R-:W-:-:S03]  /*60720*/  FMUL R10, R4, UR5 ;  /* 0x00000005040a7c20 */ /* 0x000fc60008400000 */
[----:B------:R-:W0:Y:S08]  /*60730*/  F2I.U32.TRUNC.NTZ R2, R2 ;  /* 0x0000000200027305 */ /* 0x000e30000020f000 */
[----:B------:R-:W1:Y:S01]  /*60740*/  F2I.U32.TRUNC.NTZ R10, R10 ;  /* 0x0000000a000a7305 */ /* 0x000e62000020f000 */
[----:B0-----:R-:W-:Y:S02]  /*60750*/  IMAD.MOV R4, RZ, RZ, -R2 ;  /* 0x000000ffff047224 */ /* 0x001fe400078e0a02 */
[----:B------:R-:W-:-:S02]  /*60760*/  IMAD.MOV.U32 R2, RZ, RZ, R15 ;  /* 0x000000ffff027224 */ /* 0x000fc400078e000f */
[----:B---3--:R-:W-:Y:S02]  /*60770*/  IMAD R8, R3, R4, R8 ;  /* 0x0000000403087224 */ /* 0x008fe400078e0208 */
[----:B-1----:R-:W-:-:S04]  /*60780*/  IMAD.MOV R3, RZ, RZ, -R10 ;  /* 0x000000ffff037224 */ /* 0x002fc800078e0a0a */
[----:B----4-:R-:W-:Y:S02]  /*60790*/  @P5 IMAD R8, R12, R3, R5 ;  /* 0x000000030c085224 */ /* 0x010fe400078e0205 */
[----:B------:R-:W-:Y:S01]  /*607a0*/  IMAD.MOV.U32 R3, RZ, RZ, R16 ;  /* 0x000000ffff037224 */ /* 0x000fe200078e0010 */
[----:B------:R-:W-:Y:S06]  /*607b0*/  @!P1 BRA `(.L_x_179) ;  /* 0x0000000000289947 */ /* 0x000fec0003800000 */
[----:B------:R-:W-:Y:S02]  /*607c0*/  ULDC UR5, c[0x0][0x634] ;  /* 0x00018d0000057ab9 */ /* 0x000fe40000000800 */
[----:B------:R-:W-:-:S05]  /*607d0*/  IADD3 R3, P1, R15, UR5, RZ ;  /* 0x000000050f037c10 */ /* 0x000fca000ff3e0ff */
[----:B------:R-:W-:-:S04]  /*607e0*/  IMAD.X R11, RZ, RZ, R16, P1 ;  /* 0x000000ffff0b7224 */ /* 0x000fc800008e0610 */
[----:B------:R-:W-:-:S04]  /*607f0*/  IMAD.WIDE.U32 R4, R11, UR8, RZ ;  /* 0x000000080b047c25 */ /* 0x000fc8000f8e00ff */
[----:B------:R-:W-:-:S04]  /*60800*/  IMAD.WIDE.U32 R4, P1, R3, UR9, R4 ;  /* 0x0000000903047c25 */ /* 0x000fc8000f820004 */
[----:B------:R-:W-:-:S04]  /*60810*/  IMAD.WIDE.U32 R2, R3, UR8, RZ ;  /* 0x0000000803027c25 */ /* 0x000fc8000f8e00ff */
[----:B------:R-:W-:Y:S01]  /*60820*/  IMAD.MOV.U32 R2, RZ, RZ, R5 ;  /* 0x000000ffff027224 */ /* 0x000fe200078e0005 */
[----:B------:R-:W-:Y:S01]  /*60830*/  IADD3 RZ, P2, R3, R4, RZ ;  /* 0x0000000403ff7210 */ /* 0x000fe20007f5e0ff */
[----:B------:R-:W-:-:S04]  /*60840*/  IMAD.X R3, RZ, RZ, RZ, P1 ;  /* 0x000000ffff037224 */ /* 0x000fc800008e06ff */
[----:B------:R-:W-:-:S08]  /*60850*/  IMAD.WIDE.U32.X R2, R11, UR9, R2, P2 ;  /* 0x000000090b027c25 */ /* 0x000fd000090e0402 */
.L_x_179:
[--C-:B------:R-:W-:Y:S01]  /*60860*/  SHF.R.U64 R10, R2, UR6, R3.reuse ;  /* 0x00000006020a7c19 */ /* 0x100fe20008001203 */
[----:B------:R-:W-:Y:S01]  /*60870*/  ULDC.64 UR8, c[0x0][0x620] ;  /* 0x0001880000087ab9 */ /* 0x000fe20000000a00 */
[----:B------:R-:W-:Y:S01]  /*60880*/  SHF.R.U32.HI R2, RZ, UR6, R3 ;  /* 0x00000006ff027c19 */ /* 0x000fe20008011603 */
[----:B------:R-:W-:Y:S01]  /*60890*/  IMAD.MOV.U32 R3, RZ, RZ, R16 ;  /* 0x000000ffff037224 */ /* 0x000fe200078e0010 */
[----:B------:R-:W-:Y:S01]  /*608a0*/  IADD3 R11, P1, RZ, -R10, RZ ;  /* 0x8000000aff0b7210 */ /* 0x000fe20007f3e0ff */
[----:B------:R-:W-:-:S04]  /*608b0*/  ULDC UR5, c[0x0][0x618] ;  /* 0x0001860000057ab9 */ /* 0x000fc80000000800 */
[----:B------:R-:W-:-:S04]  /*608c0*/  IMAD.X R2, RZ, RZ, ~R2, P1 ;  /* 0x000000ffff027224 */ /* 0x000fc800008e0e02 */
[----:B------:R-:W-:-:S04]  /*608d0*/  IMAD R2, R2, UR8, RZ ;  /* 0x0000000802027c24 */ /* 0x000fc8000f8e02ff */
[----:B------:R-:W-:Y:S02]  /*608e0*/  IMAD R5, R11, UR9, R2 ;  /* 0x000000090b057c24 */ /* 0x000fe4000f8e0202 */
[----:B------:R-:W-:-:S04]  /*608f0*/  IMAD.MOV.U32 R2, RZ, RZ, R15 ;  /* 0x000000ffff027224 */ /* 0x000fc800078e000f */
[----:B------:R-:W-:Y:S01]  /*60900*/  IMAD.WIDE.U32 R2, R11, UR8, R2 ;  /* 0x000000080b027c25 */ /* 0x000fe2000f8e0002 */
[----:B------:R-:W-:Y:S02]  /*60910*/  ULDC.64 UR8, c[0x0][0x640] ;  /* 0x0001900000087ab9 */ /* 0x000fe40000000a00 */
[----:B------:R-:W-:Y:S01]  /*60920*/  ISETP.NE.U32.AND P1, PT, RZ, UR8, PT ;  /* 0x00000008ff007c0c */ /* 0x000fe2000bf25070 */
[----:B------:R-:W-:-:S03]  /*60930*/  IMAD.IADD R3, R3, 0x1, R5 ;  /* 0x0000000103037824 */ /* 0x000fc600078e0205 */
[----:B------:R-:W-:Y:S02]  /*60940*/  ISETP.NE.AND.EX P1, PT, RZ, UR9, PT, P1 ;  /* 0x00000009ff007c0c */ /* 0x000fe4000bf25310 */
[--C-:B------:R-:W-:Y:S02]  /*60950*/  SHF.R.U64 R11, R2, UR5, R3.reuse ;  /* 0x00000005020b7c19 */ /* 0x100fe40008001203 */
[----:B------:R-:W-:Y:S01]  /*60960*/  SHF.R.U32.HI R2, RZ, UR5, R3 ;  /* 0x00000005ff027c19 */ /* 0x000fe20008011603 */
[----:B------:R-:W-:-:S03]  /*60970*/  ULDC UR5, c[0x0][0x608] ;  /* 0x0001820000057ab9 */ /* 0x000fc60000000800 */
[--C-:B------:R-:W-:Y:S02]  /*60980*/  SHF.R.U64 R12, R11, UR5, R2.reuse ;  /* 0x000000050b0c7c19 */ /* 0x100fe40008001202 */
[----:B------:R-:W-:Y:S01]  /*60990*/  SHF.R.U32.HI R3, RZ, UR5, R2 ;  /* 0x00000005ff037c19 */ /* 0x000fe20008011602 */
[----:B------:R-:W-:-:S03]  /*609a0*/  ULDC UR5, c[0x0][0x658] ;  /* 0x0001960000057ab9 */ /* 0x000fc60000000800 */
[--C-:B------:R-:W-:Y:S02]  /*609b0*/  SHF.R.U64 R13, R12, UR5, R3.reuse ;  /* 0x000000050c0d7c19 */ /* 0x100fe40008001203 */
[----:B------:R-:W-:-:S03]  /*609c0*/  SHF.R.U32.HI R15, RZ, UR5, R3 ;  /* 0x00000005ff0f7c19 */ /* 0x000fc60008011603 */
[----:B------:R-:W-:Y:S02]  /*609d0*/  IMAD.MOV.U32 R2, RZ, RZ, R13 ;  /* 0x000000ffff027224 */ /* 0x000fe400078e000d */
        /* <DEDUP_REMOVED lines=12> */
.L_x_180:
[----:B------:R-:W-:Y:S01]  /*60aa0*/  ULDC UR5, c[0x0][0x648] ;  /* 0x0001920000057ab9 */ /* 0x000fe20000000800 */
[----:B------:R-:W-:Y:S02]  /*60ab0*/  LOP3.LUT R12, R12, UR18, RZ, 0xc0, !PT ;  /* 0x000000120c0c7c12 */ /* 0x000fe4000f8ec0ff */
[----:B------:R-:W-:Y:S01]  /*60ac0*/  SHF.R.U64 R3, R2, UR5, R3 ;  /* 0x0000000502037c19 */ /* 0x000fe20008001203 */
[----:B------:R-:W-:-:S04]  /*60ad0*/  ULDC UR5, c[0x0][0x638] ;  /* 0x00018e0000057ab9 */ /* 0x000fc80000000800 */
[----:B------:R-:W-:Y:S02]  /*60ae0*/  IMAD.MOV R2, RZ, RZ, -R3 ;  /* 0x000000ffff027224 */ /* 0x000fe400078e0a03 */
[----:B------:R-:W-:Y:S02]  /*60af0*/  IMAD R5, R3, UR19, R12 ;  /* 0x0000001303057c24 */ /* 0x000fe4000f8e020c */
[----:B------:R-:W-:Y:S01]  /*60b00*/  IMAD R13, R2, UR5, R13 ;  /* 0x00000005020d7c24 */ /* 0x000fe2000f8e020d */
[----:B------:R-:W-:Y:S01]  /*60b10*/  ULDC UR5, c[0x0][0x610] ;  /* 0x0001840000057ab9 */ /* 0x000fe20000000800 */
[----:B------:R-:W-:Y:S01]  /*60b20*/  LOP3.LUT R2, R11, UR4, RZ, 0xc0, !PT ;  /* 0x000000040b027c12 */ /* 0x000fe2000f8ec0ff */
[----:B------:R-:W-:Y:S01]  /*60b30*/  IMAD R8, R5, UR5, R8 ;  /* 0x0000000505087c24 */ /* 0x000fe2000f8e0208 */
[----:B------:R-:W-:-:S03]  /*60b40*/  ULDC UR5, c[0x0][0x600] ;  /* 0x0001800000057ab9 */ /* 0x000fc60000000800 */
[----:B------:R-:W-:Y:S02]  /*60b50*/  IMAD R13, R13, UR5, R2 ;  /* 0x000000050d0d7c24 */ /* 0x000fe4000f8e0202 */
[----:B------:R-:W-:-:S03]  /*60b60*/  IMAD.MOV.U32 R2, RZ, RZ, 0x1 ;  /* 0x00000001ff027424 */ /* 0x000fc600078e00ff */
[----:B------:R-:W-:Y:S02]  /*60b70*/  SEL R4, R13, R8, !P5 ;  /* 0x000000080d047207 */ /* 0x000fe40006800000 */
[----:B------:R-:W-:-:S07]  /*60b80*/  SEL R8, R8, R13, !P5 ;  /* 0x0000000d08087207 */ /* 0x000fce0006800000 */
.L_x_178:
[----:B------:R-:W-:Y:S05]  /*60b90*/  BSYNC B1 ;  /* 0x0000000000017941 */ /* 0x000fea0003800000 */
.L_x_177:
[----:B------:R-:W-:-:S13]  /*60ba0*/  LOP3.LUT P1, RZ, R2, 0xff, RZ, 0xc0, !PT ;  /* 0x000000ff02ff7812 */ /* 0x000fda000782c0ff */
[----:B------:R-:W-:Y:S05]  /*60bb0*/  @P1 BRA `(.L_x_181) ;  /* 0xfffffff4002c1947 */ /* 0x000fea000383ffff */
[----:B------:R-:W-:Y:S05]  /*60bc0*/  BSYNC B0 ;  /* 0x0000000000007941 */ /* 0x000fea0003800000 */
.L_x_169:
[----:B------:R-:W-:-:S03]  /*60bd0*/  UMOV UR5, 0xffffffff ;  /* 0xffffffff00057882 */ /* 0x000fc60000000000 */
[----:B------:R-:W-:Y:S05]  /*60be0*/  BRA.DIV UR5, `(.L_x_182) ;  /* 0x0000000605287947 */ /* 0x000fea000b800000 */
[----:B------:R-:W-:-:S13]  /*60bf0*/  ELECT P0, URZ, PT ;  /* 0x00000000003f782f */ /* 0x000fda0003800000 */
.L_x_196:
[----:B------:R-:W-:Y:S04]  /*60c00*/  BSSY B0, `(.L_x_183) ;  /* 0x000002c000007945 */ /* 0x000fe80003800000 */
[----:B------:R-:W-:Y:S05]  /*60c10*/  @!P0 BRA `(.L_x_184) ;  /* 0x0000000000a88947 */ /* 0x000fea0003800000 */
[----:B------:R-:W-:-:S04]  /*60c20*/  ULOP3.LUT UR5, UR7, 0x2, URZ, 0xfc, !UPT ;  /* 0x0000000207057892 */ /* 0x000fc8000f8efc3f */
[----:B------:R-:W-:-:S06]  /*60c30*/  UISETP.NE.AND UP0, UPT, UR5, 0x3, UPT ;  /* 0x000000030500788c */ /* 0x000fcc000bf05270 */
[----:B------:R-:W-:-:S13]  /*60c40*/  PLOP3.LUT P0, PT, PT, PT, UP0, 0x80, 0x0 ;  /* 0x000000000000781c */ /* 0x000fda0003f0f008 */
[----:B------:R-:W-:Y:S05]  /*60c50*/  @!P0 BRA `(.L_x_185) ;  /* 0x0000000000048947 */ /* 0x000fea0003800000 */
[----:B------:R-:W-:Y:S01]  /*60c60*/  BPT.TRAP 0x1 ;  /* 0x000000040000795c */ /* 0x000fe20000300000 */
.L_x_185:
[----:B------:R-:W0:Y:S01]  /*60c70*/  S2R R3, SR_CgaCtaId ;  /* 0x0000000000037919 */ /* 0x000e220000008800 */
[----:B------:R-:W-:-:S04]  /*60c80*/  MOV R2, 0x400 ;  /* 0x0000040000027802 */ /* 0x000fc80000000f00 */
[----:B0-----:R-:W-:Y:S02]  /*60c90*/  LEA R3, R3, R2, 0x18 ;  /* 0x0000000203037211 */ /* 0x001fe400078ec0ff */
[----:B------:R-:W-:-:S03]  /*60ca0*/  SHF.L.U32 R2, R0, 0x1f, RZ ;  /* 0x0000001f00027819 */ /* 0x000fc600000006ff */
[----:B------:R-:W-:-:S04]  /*60cb0*/  VIADD R3, R3, 0x20 ;  /* 0x0000002003037836 */ /* 0x000fc80000000000 */
[----:B------:R-:W-:-:S04]  /*60cc0*/  IMAD R5, R6, 0x8, R3 ;  /* 0x0000000806057824 */ /* 0x000fc800078e0203 */
[----:B------:R-:W0:Y:S02]  /*60cd0*/  SYNCS.PHASECHK.TRANS64.TRYWAIT P0, [R5+URZ], R2 ;  /* 0x00000002050075a7 */ /* 0x000e24000800017f */
[----:B0-----:R-:W-:Y:S05]  /*60ce0*/  @!P0 BRA `(.L_x_186) ;  /* 0x00000004000c8947 */ /* 0x001fea0003800000 */
.L_x_197:
[----:B------:R-:W-:-:S05]  /*60cf0*/  VIADD R6, R6, 0x1 ;  /* 0x0000000106067836 */ /* 0x000fca0000000000 */
[----:B------:R-:W-:-:S04]  /*60d00*/  ISETP.NE.AND P0, PT, R6, 0x4, PT ;  /* 0x000000040600780c */ /* 0x000fc80003f05270 */
[----:B0-----:R-:W-:Y:S02]  /*60d10*/  SEL R5, RZ, 0x1, P0 ;  /* 0x00000001ff057807 */ /* 0x001fe40000000000 */
[----:B------:R-:W-:Y:S02]  /*60d20*/  SEL R6, R6, RZ, P0 ;  /* 0x000000ff06067207 */ /* 0x000fe40000000000 */
[----:B------:R-:W-:-:S03]  /*60d30*/  LOP3.LUT R5, R0, R5, RZ, 0x3c, !PT ;  /* 0x0000000500057212 */ /* 0x000fc600078e3cff */
[----:B------:R-:W-:Y:S01]  /*60d40*/  IMAD R7, R6, 0x8, R3 ;  /* 0x0000000806077824 */ /* 0x000fe200078e0203 */
[----:B------:R-:W-:-:S04]  /*60d50*/  SHF.L.U32 R0, R5, 0x1f, RZ ;  /* 0x0000001f05007819 */ /* 0x000fc800000006ff */
[----:B------:R-:W0:Y:S02]  /*60d60*/  SYNCS.PHASECHK.TRANS64.TRYWAIT P0, [R7+URZ], R0 ;  /* 0x00000000070075a7 */ /* 0x000e24000800017f */
[----:B0-----:R-:W-:Y:S05]  /*60d70*/  @!P0 BRA `(.L_x_187) ;  /* 0x0000000000fc8947 */ /* 0x001fea0003800000 */
.L_x_198:
[----:B0-----:R-:W-:-:S05]  /*60d80*/  VIADD R0, R6, 0x1 ;  /* 0x0000000106007836 */ /* 0x001fca0000000000 */
[----:B------:R-:W-:-:S04]  /*60d90*/  ISETP.NE.AND P0, PT, R0, 0x4, PT ;  /* 0x000000040000780c */ /* 0x000fc80003f05270 */
[----:B------:R-:W-:Y:S02]  /*60da0*/  SEL R2, RZ, 0x1, P0 ;  /* 0x00000001ff027807 */ /* 0x000fe40000000000 */
[----:B------:R-:W-:Y:S02]  /*60db0*/  SEL R4, R0, RZ, P0 ;  /* 0x000000ff00047207 */ /* 0x000fe40000000000 */
[----:B------:R-:W-:-:S03]  /*60dc0*/  LOP3.LUT R5, R5, R2, RZ, 0x3c, !PT ;  /* 0x0000000205057212 */ /* 0x000fc600078e3cff */
[----:B------:R-:W-:Y:S01]  /*60dd0*/  IMAD R7, R4, 0x8, R3 ;  /* 0x0000000804077824 */ /* 0x000fe200078e0203 */
[----:B------:R-:W-:-:S04]  /*60de0*/  SHF.L.U32 R0, R5, 0x1f, RZ ;  /* 0x0000001f05007819 */ /* 0x000fc800000006ff */
[----:B------:R-:W0:Y:S02]  /*60df0*/  SYNCS.PHASECHK.TRANS64.TRYWAIT P0, [R7+URZ], R0 ;  /* 0x00000000070075a7 */ /* 0x000e24000800017f */
[----:B0-----:R-:W-:Y:S05]  /*60e00*/  @!P0 BRA `(.L_x_188) ;  /* 0x0000000000ec8947 */ /* 0x001fea0003800000 */
.L_x_199:
[----:B0-----:R-:W-:-:S05]  /*60e10*/  VIADD R0, R4, 0x1 ;  /* 0x0000000104007836 */ /* 0x001fca0000000000 */
[----:B------:R-:W-:-:S04]  /*60e20*/  ISETP.NE.AND P0, PT, R0, 0x4, PT ;  /* 0x000000040000780c */ /* 0x000fc80003f05270 */
[----:B------:R-:W-:Y:S02]  /*60e30*/  SEL R2, RZ, 0x1, P0 ;  /* 0x00000001ff027807 */ /* 0x000fe40000000000 */
[----:B------:R-:W-:Y:S02]  /*60e40*/  SEL R0, R0, RZ, P0 ;  /* 0x000000ff00007207 */ /* 0x000fe40000000000 */
[----:B------:R-:W-:-:S03]  /*60e50*/  LOP3.LUT R2, R5, R2, RZ, 0x3c, !PT ;  /* 0x0000000205027212 */ /* 0x000fc600078e3cff */
[----:B------:R-:W-:Y:S01]  /*60e60*/  IMAD R3, R0, 0x8, R3 ;  /* 0x0000000800037824 */ /* 0x000fe200078e0203 */
[----:B------:R-:W-:-:S07]  /*60e70*/  SHF.L.U32 R0, R2, 0x1f, RZ ;  /* 0x0000001f02007819 */ /* 0x000fce00000006ff */
.L_x_189:
[----:B0-----:R0:W1:Y:S02]  /*60e80*/  SYNCS.PHASECHK.TRANS64.TRYWAIT P0, [R3+URZ], R0 ;  /* 0x00000000030075a7 */ /* 0x001064000800017f */
[----:B-1----:R-:W-:Y:S05]  /*60e90*/  @!P0 NANOSLEEP.SYNCS 0x989680 ;  /* 0x009896800000895d */ /* 0x002fea0003900000 */
[----:B------:R-:W1:Y:S02]  /*60ea0*/  @!P0 SYNCS.PHASECHK.TRANS64 P0, [R3+URZ], R0 ;  /* 0x00000000030085a7 */ /* 0x000e64000800007f */
[----:B-1----:R-:W-:Y:S05]  /*60eb0*/  @!P0 BRA `(.L_x_189) ;  /* 0xfffffffc00f08947 */ /* 0x002fea000383ffff */
.L_x_184:
[----:B------:R-:W-:Y:S05]  /*60ec0*/  BSYNC B0 ;  /* 0x0000000000007941 */ /* 0x000fea0003800000 */
.L_x_183:
[----:B------:R-:W-:Y:S05]  /*60ed0*/  EXIT ;  /* 0x000000000000794d */ /* 0x000fea0003800000 */
.L_x_17:
[----:B-1----:R-:W-:-:S04]  /*60ee0*/  IMAD.U32 R3, RZ, RZ, UR20 ;  /* 0x00000014ff037e24 */ /* 0x002fc8000f8e00ff */
[----:B------:R1:W4:Y:S03]  /*60ef0*/  SYNCS.PHASECHK.TRANS64.TRYWAIT P0, [R3+URZ], R2 ;  /* 0x00000002030075a7 */ /* 0x000326000800017f */
[----:B----4-:R-:W-:Y:S05]  /*60f00*/  @!P0 NANOSLEEP.SYNCS 0x989680 ;  /* 0x009896800000895d */ /* 0x010fea0003900000 */
[----:B------:R-:W4:Y:S02]  /*60f10*/  @!P0 SYNCS.PHASECHK.TRANS64 P0, [R3+URZ], R2 ;  /* 0x00000002030085a7 */ /* 0x000f24000800007f */
[----:B----4-:R-:W-:Y:S05]  /*60f20*/  @!P0 BRA `(.L_x_17) ;  /* 0xfffffffc00ec8947 */ /* 0x010fea000383ffff */
[----:B------:R-:W-:Y:S05]  /*60f30*/  BRA `(.L_x_16) ;  /* 0xfffffa3c00287947 */ /* 0x000fea000383ffff */
.L_x_23:
[----:B-----5:R1:W-:Y:S02]  /*60f40*/  STL [R1+0xc70], R0 ;  /* 0x000c700001007387 */ /* 0x0203e40000100800 */
[----:B-1----:R-:W-:-:S04]  /*60f50*/  IMAD.U32 R0, RZ, RZ, UR22 ;  /* 0x00000016ff007e24 */ /* 0x002fc8000f8e00ff */
[----:B------:R1:W3:Y:S03]  /*60f60*/  SYNCS.PHASECHK.TRANS64.TRYWAIT P0, [R0+URZ], R4 ;  /* 0x00000004000075a7 */ /* 0x0002e6000800017f */
[----:B---3--:R-:W-:Y:S05]  /*60f70*/  @!P0 NANOSLEEP.SYNCS 0x989680 ;  /* 0x009896800000895d */ /* 0x008fea0003900000 */
[----:B------:R1:W3:Y:S02]  /*60f80*/  @!P0 SYNCS.PHASECHK.TRANS64 P0, [R0+URZ], R4 ;  /* 0x00000004000085a7 */ /* 0x0002e4000800007f */
[----:B-1----:R1:W5:Y:S02]  /*60f90*/  LDL.LU R0, [R1+0xc70] ;  /* 0x000c700001007983 */ /* 0x0023640000300800 */
[----:B-1-3--:R-:W-:Y:S05]  /*60fa0*/  @!P0 BRA `(.L_x_23) ;  /* 0xfffffffc00e48947 */ /* 0x00afea000383ffff */
[----:B------:R-:W-:Y:S05]  /*60fb0*/  BRA `(.L_x_22) ;  /* 0xfffffaf000c87947 */ /* 0x000fea000383ffff */
.L_x_170:
[----:B------:R-:W-:Y:S01]  /*60fc0*/  BSSY B1, `(.L_x_190) ;  /* 0x0000006000017945 */ /* 0x000fe20003800000 */
[----:B------:R-:W-:-:S07]  /*60fd0*/  IMAD.MOV.U32 R2, RZ, RZ, -0x1 ;  /* 0xffffffffff027424 */ /* 0x000fce00078e00ff */
[----:B------:R-:W-:Y:S05]  /*60fe0*/  WARPSYNC.COLLECTIVE R2, `(.L_x_191) ;  /* 0x00000000020c7348 */ /* 0x000fea0003c00000 */
[----:B------:R-:W-:Y:S02]  /*60ff0*/  ELECT P1, UR62, PT ;  /* 0x00000000003e782f */ /* 0x000fe40003820000 */
[----:B------:R-:W-:Y:S01]  /*61000*/  MOV R2, UR62 ;  /* 0x0000003e00027c02 */ /* 0x000fe20008000f00 */
[----:B------:R-:W-:Y:S10]  /*61010*/  ENDCOLLECTIVE ;  /* 0x000000000000791b */ /* 0x000ff40003800000 */
.L_x_191:
[----:B------:R-:W-:Y:S05]  /*61020*/  BSYNC B1 ;  /* 0x0000000000017941 */ /* 0x000fea0003800000 */
.L_x_190:
[----:B------:R-:W-:Y:S05]  /*61030*/  BRA `(.L_x_192) ;  /* 0xfffffff000187947 */ /* 0x000fea000383ffff */
.L_x_173:
[----:B-1----:R1:W2:Y:S02]  /*61040*/  SYNCS.PHASECHK.TRANS64.TRYWAIT P1, [R16+URZ+0x20], R11 ;  /* 0x0000200b100075a7 */ /* 0x0022a4000802017f */
[----:B--2---:R-:W-:Y:S05]  /*61050*/  @!P1 NANOSLEEP.SYNCS 0x989680 ;  /* 0x009896800000995d */ /* 0x004fea0003900000 */
[----:B------:R-:W2:Y:S02]  /*61060*/  @!P1 SYNCS.PHASECHK.TRANS64 P1, [R16+URZ+0x20], R11 ;  /* 0x0000200b100095a7 */ /* 0x000ea4000802007f */
[----:B--2---:R-:W-:Y:S05]  /*61070*/  @!P1 BRA `(.L_x_173) ;  /* 0xfffffffc00f09947 */ /* 0x004fea000383ffff */
[----:B------:R-:W-:Y:S05]  /*61080*/  BRA `(.L_x_193) ;  /* 0xfffffff0004c7947 */ /* 0x000fea000383ffff */
.L_x_182:
[----:B------:R-:W-:Y:S01]  /*61090*/  BSSY B0, `(.L_x_194) ;  /* 0x0000006000007945 */ /* 0x000fe20003800000 */
[----:B------:R-:W-:-:S07]  /*610a0*/  IMAD.MOV.U32 R2, RZ, RZ, -0x1 ;  /* 0xffffffffff027424 */ /* 0x000fce00078e00ff */
[----:B------:R-:W-:Y:S05]  /*610b0*/  WARPSYNC.COLLECTIVE R2, `(.L_x_195) ;  /* 0x00000000020c7348 */ /* 0x000fea0003c00000 */
[----:B------:R-:W-:Y:S02]  /*610c0*/  ELECT P1, UR62, PT ;  /* 0x00000000003e782f */ /* 0x000fe40003820000 */
[----:B------:R-:W-:Y:S01]  /*610d0*/  MOV R2, UR62 ;  /* 0x0000003e00027c02 */ /* 0x000fe20008000f00 */
[----:B------:R-:W-:Y:S10]  /*610e0*/  ENDCOLLECTIVE ;  /* 0x000000000000791b */ /* 0x000ff40003800000 */
.L_x_195:
[----:B------:R-:W-:Y:S05]  /*610f0*/  BSYNC B0 ;  /* 0x0000000000007941 */ /* 0x000fea0003800000 */
.L_x_194:
[----:B------:R-:W-:Y:S01]  /*61100*/  PLOP3.LUT P0, PT, P1, PT, PT, 0x80, 0x0 ;  /* 0x000000000000781c */ /* 0x000fe20000f0f070 */
[----:B------:R-:W-:-:S12]  /*61110*/  BRA `(.L_x_196) ;  /* 0xfffffff800b87947 */ /* 0x000fd8000383ffff */
.L_x_186:
[----:B0-----:R0:W1:Y:S02]  /*61120*/  SYNCS.PHASECHK.TRANS64.TRYWAIT P0, [R5+URZ], R2 ;  /* 0x00000002050075a7 */ /* 0x001064000800017f */
[----:B-1----:R-:W-:Y:S05]  /*61130*/  @!P0 NANOSLEEP.SYNCS 0x989680 ;  /* 0x009896800000895d */ /* 0x002fea0003900000 */
[----:B------:R-:W1:Y:S02]  /*61140*/  @!P0 SYNCS.PHASECHK.TRANS64 P0, [R5+URZ], R2 ;  /* 0x00000002050085a7 */ /* 0x000e64000800007f */
[----:B-1----:R-:W-:Y:S05]  /*61150*/  @!P0 BRA `(.L_x_186) ;  /* 0xfffffffc00f08947 */ /* 0x002fea000383ffff */
[----:B------:R-:W-:Y:S05]  /*61160*/  BRA `(.L_x_197) ;  /* 0xfffffff800e07947 */ /* 0x000fea000383ffff */
.L_x_187:
[----:B0-----:R0:W1:Y:S02]  /*61170*/  SYNCS.PHASECHK.TRANS64.TRYWAIT P0, [R7+URZ], R0 ;  /* 0x00000000070075a7 */ /* 0x001064000800017f */
[----:B-1----:R-:W-:Y:S05]  /*61180*/  @!P0 NANOSLEEP.SYNCS 0x989680 ;  /* 0x009896800000895d */ /* 0x002fea0003900000 */
[----:B------:R-:W1:Y:S02]  /*61190*/  @!P0 SYNCS.PHASECHK.TRANS64 P0, [R7+URZ], R0 ;  /* 0x00000000070085a7 */ /* 0x000e64000800007f */
[----:B-1----:R-:W-:Y:S05]  /*611a0*/  @!P0 BRA `(.L_x_187) ;  /* 0xfffffffc00f08947 */ /* 0x002fea000383ffff */
[----:B------:R-:W-:Y:S05]  /*611b0*/  BRA `(.L_x_198) ;  /* 0xfffffff800f07947 */ /* 0x000fea000383ffff */
.L_x_188:
[----:B0-----:R0:W1:Y:S02]  /*611c0*/  SYNCS.PHASECHK.TRANS64.TRYWAIT P0, [R7+URZ], R0 ;  /* 0x00000000070075a7 */ /* 0x001064000800017f */
[----:B-1----:R-:W-:Y:S05]  /*611d0*/  @!P0 NANOSLEEP.SYNCS 0x989680 ;  /* 0x009896800000895d */ /* 0x002fea0003900000 */
[----:B------:R-:W1:Y:S02]  /*611e0*/  @!P0 SYNCS.PHASECHK.TRANS64 P0, [R7+URZ], R0 ;  /* 0x00000000070085a7 */ /* 0x000e64000800007f */
[----:B-1----:R-:W-:Y:S05]  /*611f0*/  @!P0 BRA `(.L_x_188) ;  /* 0xfffffffc00f08947 */ /* 0x002fea000383ffff */
[----:B------:R-:W-:Y:S05]  /*61200*/  BRA `(.L_x_199) ;  /* 0xfffffffc00007947 */ /* 0x000fea000383ffff */
.L_x_200:
[----:B------:R-:W-:-:S00]  /*61210*/  BRA `(.L_x_200) ;  /* 0xfffffffc00fc7947 */ /* 0x000fc0000383ffff */
[----:B------:R-:W-:-:S00]  /*61220*/  NOP ;  /* 0x0000000000007918 */ /* 0x000fc00000000000 */
        /* <DEDUP_REMOVED lines=13> */
.L_x_201:


//--------------------- .nv.shared._ZN7cutlass13device_kernelINS_4gemm6kernel13GemmUniversalIN4cute5tupleIJiiiiEEENS1_10collective13CollectiveMmaINS1_37MainloopSm90TmaGmmaWarpSpecializedFP8ILi4ENS5_IJNS4_1CILi1EEESB_SB_EEENS1_35KernelTmaWarpSpecializedCooperativeEEENS5_IJNSA_ILi512EEENSA_ILi256EEENSA_ILi64EEEEEENS_12float_e4m3_tENS5_IJlSB_lEEESJ_SK_NS4_8TiledMMAINS4_8MMA_AtomIJNS4_4SM904GMMA31MMA_64x256x32_F32E4M3E4M3_SS_TNILNSO_7ScaleInE1ELSQ_1EEEEEENS4_6LayoutINS5_IJNSA_ILi2EEESB_SB_EEENS5_IJSB_NSA_ILi0EEESW_EEEEENS5_IJNS4_10UnderscoreESZ_SZ_EEEEENS4_13SM90_TMA_LOADENS4_14ComposedLayoutINS4_7SwizzleILi2ELi4ELi3EEENS4_18smem_ptr_flag_bitsILi8EEENST_INS5_IJNSA_ILi8EEESH_EEENS5_IJSH_SB_EEEEEEEvNS4_8identityES12_S1C_vS1D_EENS_8epilogue10collective6detail29Sm90TmaWarpSpecializedAdapterINS1G_15DefaultEpilogueISJ_SK_SK_NS1F_6thread17LinearCombinationISJ_Li1EffLNS1K_9ScaleType4KindE0ELNS_15FloatRoundStyleE2ESJ_EENS1_15EpilogueDefaultEEEEEvvEEEEvNT_6ParamsE --------------------------
	.section	.nv.shared._ZN7cutlass13device_kernelINS_4gemm6kernel13GemmUniversalIN4cute5tupleIJiiiiEEENS1_10collective13CollectiveMmaINS1_37MainloopSm90TmaGmmaWarpSpecializedFP8ILi4ENS5_IJNS4_1CILi1EEESB_SB_EEENS1_35KernelTmaWarpSpecializedCooperativeEEENS5_IJNSA_ILi512EEENSA_ILi256EEENSA_ILi64EEEEEENS_12float_e4m3_tENS5_IJlSB_lEEESJ_SK_NS4_8TiledMMAINS4_8MMA_AtomIJNS4_4SM904GMMA31MMA_64x256x32_F32E4M3E4M3_SS_TNILNSO_7ScaleInE1ELSQ_1EEEEEENS4_6LayoutINS5_IJNSA_ILi2EEESB_SB_EEENS5_IJSB_NSA_ILi0EEESW_EEEEENS5_IJNS4_10UnderscoreESZ_SZ_EEEEENS4_13SM90_TMA_LOADENS4_14ComposedLayoutINS4_7SwizzleILi2ELi4ELi3EEENS4_18smem_ptr_flag_bitsILi8EEENST_INS5_IJNSA_ILi8EEESH_EEENS5_IJSH_SB_EEEEEEEvNS4_8identityES12_S1C_vS1D_EENS_8epilogue10collective6detail29Sm90TmaWarpSpecializedAdapterINS1G_15DefaultEpilogueISJ_SK_SK_NS1F_6thread17LinearCombinationISJ_Li1EffLNS1K_9ScaleType4KindE0ELNS_15FloatRoundStyleE2ESJ_EENS1_15EpilogueDefaultEEEEEvvEEEEvNT_6ParamsE,"aw",@nobits
	.sectionflags	@""
	.align	16
	.zero		1024


//--------------------- .nv.shared.reserved.0     --------------------------
	.section	.nv.shared.reserved.0,"aw",@nobits
	.weak		__nv_reservedSMEM_offset_0_alias
	.size		__nv_reservedSMEM_offset_0_alias, 0, 0
	.other		__nv_reservedSMEM_offset_0_alias,@"STO_CUDA_RESERVED_SHARED STV_DEFAULT"
__nv_reservedSMEM_offset_0_alias:
	.zero		0


//--------------------- .nv.global                --------------------------
	.section	.nv.global,"aw",@nobits
.nv.global:
	.type		_ZN39_INTERNAL_3450f186_4_k_cu_1fbf19d7_42524cute1_E,@object
	.size		_ZN39_INTERNAL_3450f186_4_k_cu_1fbf19d7_42524cute1_E,(_ZN39_INTERNAL_3450f186_4_k_cu_1fbf19d7_42524cuda3std3__45__cpo6cbeginE - _ZN39_INTERNAL_3450f186_4_k_cu_1fbf19d7_42524cute1_E)
_ZN39_INTERNAL_3450f186_4_k_cu_1fbf19d7_42524cute1_E:
	.zero		1
	.type		_ZN39_INTERNAL_3450f186_4_k_cu_1fbf19d7_42524cuda3std3__45__cpo6cbeginE,@object
	.size		_ZN39_INTERNAL_3450f186_4_k_cu_1fbf19d7_42524cuda3std3__45__cpo6cbeginE,(_ZN39_INTERNAL_3450f186_4_k_cu_1fbf19d7_42524cuda3std3__48in_placeE - _ZN39_INTERNAL_3450f186_4_k_cu_1fbf19d7_42524cuda3std3__45__cpo6cbeginE)
_ZN39_INTERNAL_3450f186_4_k_cu_1fbf19d7_42524cuda3std3__45__cpo6cbeginE:
	.zero		1
	.type		_ZN39_INTERNAL_3450f186_4_k_cu_1fbf19d7_42524cuda3std3__48in_placeE,@object
	.size		_ZN39_INTERNAL_3450f186_4_k_cu_1fbf19d7_42524cuda3std3__48in_placeE,(_ZN39_INTERNAL_3450f186_4_k_cu_1fbf19d7_42524cuda3std6ranges3__45__cpo9iter_moveE - _ZN39_INTERNAL_3450f186_4_k_cu_1fbf19d7_42524cuda3std3__48in_placeE)
_ZN39_INTERNAL_3450f186_4_k_cu_1fbf19d7_42524cuda3std3__48in_placeE:
	.zero		1
	.type		_ZN39_INTERNAL_3450f186_4_k_cu_1fbf19d7_42524cuda3std6ranges3__45__cpo9iter_moveE,@object
	.size		_ZN39_INTERNAL_3450f186_4_k_cu_1fbf19d7_42524cuda3std6ranges3__45__cpo9iter_moveE,(_ZN39_INTERNAL_3450f186_4_k_cu_1fbf19d7_42524cuda3std3__45__cpo5beginE - _ZN39_INTERNAL_3450f186_4_k_cu_1fbf19d7_42524cuda3std6ranges3__45__cpo9iter_moveE)
_ZN39_INTERNAL_3450f186_4_k_cu_1fbf19d7_42524cuda3std6ranges3__45__cpo9iter_moveE:
	.zero		1
	.type		_ZN39_INTERNAL_3450f186_4_k_cu_1fbf19d7_42524cuda3std3__45__cpo5beginE,@object
	.size		_ZN39_INTERNAL_3450f186_4_k_cu_1fbf19d7_42524cuda3std3__45__cpo5beginE,(_ZN39_INTERNAL_3450f186_4_k_cu_1fbf19d7_42524cuda3std3__441_GLOBAL__N__3450f186_4_k_cu_1fbf19d7_42526ignoreE - _ZN39_INTERNAL_3450f186_4_k_cu_1fbf19d7_42524cuda3std3__45__cpo5beginE)
_ZN39_INTERNAL_3450f186_4_k_cu_1fbf19d7_42524cuda3std3__45__cpo5beginE:
	.zero		1
	.type		_ZN39_INTERNAL_3450f186_4_k_cu_1fbf19d7_42524cuda3std3__441_GLOBAL__N__3450f186_4_k_cu_1fbf19d7_42526ignoreE,@object
	.size		_ZN39_INTERNAL_3450f186_4_k_cu_1fbf19d7_42524cuda3std3__441_GLOBAL__N__3450f186_4_k_cu_1fbf19d7_42526ignoreE,(_ZN39_INTERNAL_3450f186_4_k_cu_1fbf19d7_42524cute7productE - _ZN39_INTERNAL_3450f186_4_k_cu_1fbf19d7_42524cuda3std3__441_GLOBAL__N__3450f186_4_k_cu_1fbf19d7_42526ignoreE)
_ZN39_INTERNAL_3450f186_4_k_cu_1fbf19d7_42524cuda3std3__441_GLOBAL__N__3450f186_4_k_cu_1fbf19d7_42526ignoreE:
	.zero		1
	.type		_ZN39_INTERNAL_3450f186_4_k_cu_1fbf19d7_42524cute7productE,@object
	.size		_ZN39_INTERNAL_3450f186_4_k_cu_1fbf19d7_42524cute7productE,(_ZN39_INTERNAL_3450f186_4_k_cu_1fbf19d7_42524cuda3std3__45__cpo3endE - _ZN39_INTERNAL_3450f186_4_k_cu_1fbf19d7_42524cute7productE)
_ZN39_INTERNAL_3450f186_4_k_cu_1fbf19d7_42524cute7productE:
	.zero		1
	.type		_ZN39_INTERNAL_3450f186_4_k_cu_1fbf19d7_42524cuda3std3__45__cpo3endE,@object
	.size		_ZN39_INTERNAL_3450f186_4_k_cu_1fbf19d7_42524cuda3std3__45__cpo3endE,(_ZN39_INTERNAL_3450f186_4_k_cu_1fbf19d7_42524cuda3std3__419piecewise_constructE - _ZN39_INTERNAL_3450f186_4_k_cu_1fbf19d7_42524cuda3std3__45__cpo3endE)
_ZN39_INTERNAL_3450f186_4_k_cu_1fbf19d7_42524cuda3std3__45__cpo3endE:
	.zero		1
	.type		_ZN39_INTERNAL_3450f186_4_k_cu_1fbf19d7_42524cuda3std3__419piecewise_constructE,@object
	.size		_ZN39_INTERNAL_3450f186_4_k_cu_1fbf19d7_42524cuda3std3__419piecewise_constructE,(_ZN39_INTERNAL_3450f186_4_k_cu_1fbf19d7_42524cuda3std3__45__cpo4cendE - _ZN39_INTERNAL_3450f186_4_k_cu_1fbf19d7_42524cuda3std3__419piecewise_constructE)
_ZN39_INTERNAL_3450f186_4_k_cu_1fbf19d7_42524cuda3std3__419piecewise_constructE:
	.zero		1
	.type		_ZN39_INTERNAL_3450f186_4_k_cu_1fbf19d7_42524cuda3std3__45__cpo4cendE,@object
	.size		_ZN39_INTERNAL_3450f186_4_k_cu_1fbf19d7_42524cuda3std3__45__cpo4cendE,(_ZN39_INTERNAL_3450f186_4_k_cu_1fbf19d7_42524cuda3std6ranges3__45__cpo4swapE - _ZN39_INTERNAL_3450f186_4_k_cu_1fbf19d7_42524cuda3std3__45__cpo4cendE)
_ZN39_INTERNAL_3450f186_4_k_cu_1fbf19d7_42524cuda3std3__45__cpo4cendE:
	.zero		1
	.type		_ZN39_INTERNAL_3450f186_4_k_cu_1fbf19d7_42524cuda3std6ranges3__45__cpo4swapE,@object
	.size		_ZN39_INTERNAL_3450f186_4_k_cu_1fbf19d7_42524cuda3std6ranges3__45__cpo4swapE,(.L_7 - _ZN39_INTERNAL_3450f186_4_k_cu_1fbf19d7_42524cuda3std6ranges3__45__cpo4swapE)
_ZN39_INTERNAL_3450f186_4_k_cu_1fbf19d7_42524cuda3std6ranges3__45__cpo4swapE:
	.zero		1
.L_7:


//--------------------- .nv.constant0._ZN7cutlass13device_kernelINS_4gemm6kernel13GemmUniversalIN4cute5tupleIJiiiiEEENS1_10collective13CollectiveMmaINS1_37MainloopSm90TmaGmmaWarpSpecializedFP8ILi4ENS5_IJNS4_1CILi1EEESB_SB_EEENS1_35KernelTmaWarpSpecializedCooperativeEEENS5_IJNSA_ILi512EEENSA_ILi256EEENSA_ILi64EEEEEENS_12float_e4m3_tENS5_IJlSB_lEEESJ_SK_NS4_8TiledMMAINS4_8MMA_AtomIJNS4_4SM904GMMA31MMA_64x256x32_F32E4M3E4M3_SS_TNILNSO_7ScaleInE1ELSQ_1EEEEEENS4_6LayoutINS5_IJNSA_ILi2EEESB_SB_EEENS5_IJSB_NSA_ILi0EEESW_EEEEENS5_IJNS4_10UnderscoreESZ_SZ_EEEEENS4_13SM90_TMA_LOADENS4_14ComposedLayoutINS4_7SwizzleILi2ELi4ELi3EEENS4_18smem_ptr_flag_bitsILi8EEENST_INS5_IJNSA_ILi8EEESH_EEENS5_IJSH_SB_EEEEEEEvNS4_8identityES12_S1C_vS1D_EENS_8epilogue10collective6detail29Sm90TmaWarpSpecializedAdapterINS1G_15DefaultEpilogueISJ_SK_SK_NS1F_6thread17LinearCombinationISJ_Li1EffLNS1K_9ScaleType4KindE0ELNS_15FloatRoundStyleE2ESJ_EENS1_15EpilogueDefaultEEEEEvvEEEEvNT_6ParamsE --------------------------
	.section	.nv.constant0._ZN7cutlass13device_kernelINS_4gemm6kernel13GemmUniversalIN4cute5tupleIJiiiiEEENS1_10collective13CollectiveMmaINS1_37MainloopSm90TmaGmmaWarpSpecializedFP8ILi4ENS5_IJNS4_1CILi1EEESB_SB_EEENS1_35KernelTmaWarpSpecializedCooperativeEEENS5_IJNSA_ILi512EEENSA_ILi256EEENSA_ILi64EEEEEENS_12float_e4m3_tENS5_IJlSB_lEEESJ_SK_NS4_8TiledMMAINS4_8MMA_AtomIJNS4_4SM904GMMA31MMA_64x256x32_F32E4M3E4M3_SS_TNILNSO_7ScaleInE1ELSQ_1EEEEEENS4_6LayoutINS5_IJNSA_ILi2EEESB_SB_EEENS5_IJSB_NSA_ILi0EEESW_EEEEENS5_IJNS4_10UnderscoreESZ_SZ_EEEEENS4_13SM90_TMA_LOADENS4_14ComposedLayoutINS4_7SwizzleILi2ELi4ELi3EEENS4_18smem_ptr_flag_bitsILi8EEENST_INS5_IJNSA_ILi8EEESH_EEENS5_IJSH_SB_EEEEEEEvNS4_8identityES12_S1C_vS1D_EENS_8epilogue10collective6detail29Sm90TmaWarpSpecializedAdapterINS1G_15DefaultEpilogueISJ_SK_SK_NS1F_6thread17LinearCombinationISJ_Li1EffLNS1K_9ScaleType4KindE0ELNS_15FloatRoundStyleE2ESJ_EENS1_15EpilogueDefaultEEEEEvvEEEEvNT_6ParamsE,"a",@progbits
	.sectionflags	@""
	.align	4
.nv.constant0._ZN7cutlass13device_kernelINS_4gemm6kernel13GemmUniversalIN4cute5tupleIJiiiiEEENS1_10collective13CollectiveMmaINS1_37MainloopSm90TmaGmmaWarpSpecializedFP8ILi4ENS5_IJNS4_1CILi1EEESB_SB_EEENS1_35KernelTmaWarpSpecializedCooperativeEEENS5_IJNSA_ILi512EEENSA_ILi256EEENSA_ILi64EEEEEENS_12float_e4m3_tENS5_IJlSB_lEEESJ_SK_NS4_8TiledMMAINS4_8MMA_AtomIJNS4_4SM904GMMA31MMA_64x256x32_F32E4M3E4M3_SS_TNILNSO_7ScaleInE1ELSQ_1EEEEEENS4_6LayoutINS5_IJNSA_ILi2EEESB_SB_EEENS5_IJSB_NSA_ILi0EEESW_EEEEENS5_IJNS4_10UnderscoreESZ_SZ_EEEEENS4_13SM90_TMA_LOADENS4_14ComposedLayoutINS4_7SwizzleILi2ELi4ELi3EEENS4_18smem_ptr_flag_bitsILi8EEENST_INS5_IJNSA_ILi8EEESH_EEENS5_IJSH_SB_EEEEEEEvNS4_8identityES12_S1C_vS1D_EENS_8epilogue10collective6detail29Sm90TmaWarpSpecializedAdapterINS1G_15DefaultEpilogueISJ_SK_SK_NS1F_6thread17LinearCombinationISJ_Li1EffLNS1K_9ScaleType4KindE0ELNS_15FloatRoundStyleE2ESJ_EENS1_15EpilogueDefaultEEEEEvvEEEEvNT_6ParamsE:
	.zero		1664


//--------------------- SYMBOLS --------------------------

	.type		.nv.reservedSmem.offset0,@object
	.size		.nv.reservedSmem.offset0,0x4
